	.target	sm_80

	.elftype	@"ET_EXEC"


//--------------------- .note.nv.tkinfo           --------------------------
	.section	.note.nv.tkinfo,"",@"SHT_NOTE"
	.sectionflags	@"SHF_NOTE_NV_TKINFO"
	.tkinfo
        /*0018*/ 	.word	0x00000002
        /*0030*/ 	.string	""
        /*0030*/ 	.string	"ptxas"
        /*0030*/ 	.string	"Cuda compilation tools, release 13.0, V13.0.88"
        /*0030*/ 	.string	"Build cuda_13.0.r13.0/compiler.36424714_0"
        /*0030*/ 	.string	"-v  -suppress-debug-info  -lineinfo  -arch sm_80 "



//--------------------- .note.nv.cuinfo           --------------------------
	.section	.note.nv.cuinfo,"",@"SHT_NOTE"
	.sectionflags	@"SHF_NOTE_NV_CUINFO"
        /*0018*/ 	.short	0x0002
        /*001a*/ 	.short	0x0050
        /*001c*/ 	.short	0x0082
	.zero		2


//--------------------- .nv.info                  --------------------------
	.section	.nv.info,"",@"SHT_CUDA_INFO"
	.align	4


	//----- nvinfo : EIATTR_REGCOUNT
	.align		4
        /*0000*/ 	.byte	0x04, 0x2f
        /*0002*/ 	.short	(.L_1 - .L_0)
	.align		4
.L_0:
        /*0004*/ 	.word	index@(matmul_kernel)
        /*0008*/ 	.word	0x000000ff


	//----- nvinfo : EIATTR_FRAME_SIZE
	.align		4
.L_1:
        /*000c*/ 	.byte	0x04, 0x11
        /*000e*/ 	.short	(.L_3 - .L_2)
	.align		4
.L_2:
        /*0010*/ 	.word	index@(matmul_kernel)
        /*0014*/ 	.word	0x00002268


	//----- nvinfo : EIATTR_MIN_STACK_SIZE
	.align		4
.L_3:
        /*0018*/ 	.byte	0x04, 0x12
        /*001a*/ 	.short	(.L_5 - .L_4)
	.align		4
.L_4:
        /*001c*/ 	.word	index@(matmul_kernel)
        /*0020*/ 	.word	0x00002268
.L_5:


//--------------------- .nv.info.matmul_kernel    --------------------------
	.section	.nv.info.matmul_kernel,"",@"SHT_CUDA_INFO"
	.sectionflags	@""
	.align	4


	//----- nvinfo : EIATTR_CUDA_API_VERSION
	.align		4
        /*0000*/ 	.byte	0x04, 0x37
        /*0002*/ 	.short	(.L_7 - .L_6)
.L_6:
        /*0004*/ 	.word	0x00000082


	//----- nvinfo : EIATTR_SW2861232_WAR
	.align		4
.L_7:
        /*0008*/ 	.byte	0x01, 0x35
	.zero		2


	//----- nvinfo : EIATTR_PARAM_CBANK
	.align		4
        /*000c*/ 	.byte	0x04, 0x0a
        /*000e*/ 	.short	(.L_9 - .L_8)
	.align		4
.L_8:
        /*0010*/ 	.word	index@(.nv.constant0.matmul_kernel)
        /*0014*/ 	.short	0x0160
        /*0016*/ 	.short	0x0050


	//----- nvinfo : EIATTR_CBANK_PARAM_SIZE
	.align		4
.L_9:
        /*0018*/ 	.byte	0x03, 0x19
        /*001a*/ 	.short	0x0050


	//----- nvinfo : EIATTR_KPARAM_INFO
	.align		4
        /*001c*/ 	.byte	0x04, 0x17
        /*001e*/ 	.short	(.L_11 - .L_10)
.L_10:
        /*0020*/ 	.word	0x00000000
        /*0024*/ 	.short	0x000d
        /*0026*/ 	.short	0x0048
        /*0028*/ 	.byte	0x00, 0xf4, 0x21, 0x00


	//----- nvinfo : EIATTR_KPARAM_INFO
	.align		4
.L_11:
        /*002c*/ 	.byte	0x04, 0x17
        /*002e*/ 	.short	(.L_13 - .L_12)
.L_12:
        /*0030*/ 	.word	0x00000000
        /*0034*/ 	.short	0x000c
        /*0036*/ 	.short	0x0040
        /*0038*/ 	.byte	0x00, 0xf4, 0x21, 0x00


	//----- nvinfo : EIATTR_KPARAM_INFO
	.align		4
.L_13:
        /*003c*/ 	.byte	0x04, 0x17
        /*003e*/ 	.short	(.L_15 - .L_14)
.L_14:
        /*0040*/ 	.word	0x00000000
        /*0044*/ 	.short	0x000b
        /*0046*/ 	.short	0x0038
        /*0048*/ 	.byte	0x00, 0xf0, 0x11, 0x00


	//----- nvinfo : EIATTR_KPARAM_INFO
	.align		4
.L_15:
        /*004c*/ 	.byte	0x04, 0x17
        /*004e*/ 	.short	(.L_17 - .L_16)
.L_16:
        /*0050*/ 	.word	0x00000000
        /*0054*/ 	.short	0x000a
        /*0056*/ 	.short	0x0034
        /*0058*/ 	.byte	0x00, 0xf0, 0x11, 0x00


	//----- nvinfo : EIATTR_KPARAM_INFO
	.align		4
.L_17:
        /*005c*/ 	.byte	0x04, 0x17
        /*005e*/ 	.short	(.L_19 - .L_18)
.L_18:
        /*0060*/ 	.word	0x00000000
        /*0064*/ 	.short	0x0009
        /*0066*/ 	.short	0x0030
        /*0068*/ 	.byte	0x00, 0xf0, 0x11, 0x00


	//----- nvinfo : EIATTR_KPARAM_INFO
	.align		4
.L_19:
        /*006c*/ 	.byte	0x04, 0x17
        /*006e*/ 	.short	(.L_21 - .L_20)
.L_20:
        /*0070*/ 	.word	0x00000000
        /*0074*/ 	.short	0x0008
        /*0076*/ 	.short	0x002c
        /*0078*/ 	.byte	0x00, 0xf0, 0x11, 0x00


	//----- nvinfo : EIATTR_KPARAM_INFO
	.align		4
.L_21:
        /*007c*/ 	.byte	0x04, 0x17
        /*007e*/ 	.short	(.L_23 - .L_22)
.L_22:
        /*0080*/ 	.word	0x00000000
        /*0084*/ 	.short	0x0007
        /*0086*/ 	.short	0x0028
        /*0088*/ 	.byte	0x00, 0xf0, 0x11, 0x00


	//----- nvinfo : EIATTR_KPARAM_INFO
	.align		4
.L_23:
        /*008c*/ 	.byte	0x04, 0x17
        /*008e*/ 	.short	(.L_25 - .L_24)
.L_24:
        /*0090*/ 	.word	0x00000000
        /*0094*/ 	.short	0x0006
        /*0096*/ 	.short	0x0024
        /*0098*/ 	.byte	0x00, 0xf0, 0x11, 0x00


	//----- nvinfo : EIATTR_KPARAM_INFO
	.align		4
.L_25:
        /*009c*/ 	.byte	0x04, 0x17
        /*009e*/ 	.short	(.L_27 - .L_26)
.L_26:
        /*00a0*/ 	.word	0x00000000
        /*00a4*/ 	.short	0x0005
        /*00a6*/ 	.short	0x0020
        /*00a8*/ 	.byte	0x00, 0xf0, 0x11, 0x00


	//----- nvinfo : EIATTR_KPARAM_INFO
	.align		4
.L_27:
        /*00ac*/ 	.byte	0x04, 0x17
        /*00ae*/ 	.short	(.L_29 - .L_28)
.L_28:
        /*00b0*/ 	.word	0x00000000
        /*00b4*/ 	.short	0x0004
        /*00b6*/ 	.short	0x001c
        /*00b8*/ 	.byte	0x00, 0xf0, 0x11, 0x00


	//----- nvinfo : EIATTR_KPARAM_INFO
	.align		4
.L_29:
        /*00bc*/ 	.byte	0x04, 0x17
        /*00be*/ 	.short	(.L_31 - .L_30)
.L_30:
        /*00c0*/ 	.word	0x00000000
        /*00c4*/ 	.short	0x0003
        /*00c6*/ 	.short	0x0018
        /*00c8*/ 	.byte	0x00, 0xf0, 0x11, 0x00


	//----- nvinfo : EIATTR_KPARAM_INFO
	.align		4
.L_31:
        /*00cc*/ 	.byte	0x04, 0x17
        /*00ce*/ 	.short	(.L_33 - .L_32)
.L_32:
        /*00d0*/ 	.word	0x00000000
        /*00d4*/ 	.short	0x0002
        /*00d6*/ 	.short	0x0010
        /*00d8*/ 	.byte	0x00, 0xf4, 0x21, 0x00


	//----- nvinfo : EIATTR_KPARAM_INFO
	.align		4
.L_33:
        /*00dc*/ 	.byte	0x04, 0x17
        /*00de*/ 	.short	(.L_35 - .L_34)
.L_34:
        /*00e0*/ 	.word	0x00000000
        /*00e4*/ 	.short	0x0001
        /*00e6*/ 	.short	0x0008
        /*00e8*/ 	.byte	0x00, 0xf4, 0x21, 0x00


	//----- nvinfo : EIATTR_KPARAM_INFO
	.align		4
.L_35:
        /*00ec*/ 	.byte	0x04, 0x17
        /*00ee*/ 	.short	(.L_37 - .L_36)
.L_36:
        /*00f0*/ 	.word	0x00000000
        /*00f4*/ 	.short	0x0000
        /*00f6*/ 	.short	0x0000
        /*00f8*/ 	.byte	0x00, 0xf4, 0x21, 0x00


	//----- nvinfo : EIATTR_MAXREG_COUNT
	.align		4
.L_37:
        /*00fc*/ 	.byte	0x03, 0x1b
        /*00fe*/ 	.short	0x00ff


	//----- nvinfo : EIATTR_NUM_BARRIERS
	.align		4
        /*0100*/ 	.byte	0x02, 0x4c
        /*0102*/ 	.byte	0x01
	.zero		1


	//----- nvinfo : EIATTR_ANNOTATIONS
	.align		4
        /*0104*/ 	.byte	0x04, 0x55
        /*0106*/ 	.short	(.L_39 - .L_38)


	//   ....[0]....
.L_38:
        /*0108*/ 	.word	0x00000001
        /*010c*/ 	.byte	0xa0, 0x05, 0x00, 0x00, 0x01, 0x00, 0x00, 0x00, 0x50, 0x07, 0x00, 0x00, 0x01, 0x00, 0x00, 0x00
        /* <DEDUP_REMOVED lines=547> */
        /*234c*/ 	.byte	0x50, 0x8b, 0x01, 0x00, 0x01, 0x00, 0x00, 0x00, 0x70, 0x8b, 0x01, 0x00


	//----- nvinfo : EIATTR_MERCURY_ISA_VERSION
	.align		4
.L_39:
        /*2358*/ 	.byte	0x03, 0x5f
        /*235a*/ 	.short	0x0000


	//----- nvinfo : EIATTR_EXIT_INSTR_OFFSETS
	.align		4
        /*235c*/ 	.byte	0x04, 0x1c
        /*235e*/ 	.short	(.L_41 - .L_40)


	//   ....[0]....
.L_40:
        /*2360*/ 	.word	0x0005b790


	//   ....[1]....
        /*2364*/ 	.word	0x0005b7b0


	//----- nvinfo : EIATTR_REQNTID
	.align		4
.L_41:
        /*2368*/ 	.byte	0x04, 0x10
        /*236a*/ 	.short	(.L_43 - .L_42)
.L_42:
        /*236c*/ 	.word	0x00000080
        /*2370*/ 	.word	0x00000001
        /*2374*/ 	.word	0x00000001
.L_43:


//--------------------- .nv.callgraph             --------------------------
	.section	.nv.callgraph,"",@"SHT_CUDA_CALLGRAPH"
	.align	4
	.sectionentsize	8
	.align		4
        /*0000*/ 	.word	0x00000000
	.align		4
        /*0004*/ 	.word	0xffffffff
	.align		4
        /*0008*/ 	.word	0x00000000
	.align		4
        /*000c*/ 	.word	0xfffffffe
	.align		4
        /*0010*/ 	.word	0x00000000
	.align		4
        /*0014*/ 	.word	0xfffffffd
	.align		4
        /*0018*/ 	.word	0x00000000
	.align		4
        /*001c*/ 	.word	0xfffffffc


//--------------------- .nv.rel.action            --------------------------
	.section	.nv.rel.action,"",@"SHT_CUDA_RELOCINFO"
	.align	8
	.sectionentsize	8
        /*0000*/ 	.byte	0x73, 0x00, 0x00, 0x00, 0x00, 0x00, 0x00, 0x00, 0x00, 0x00, 0x00, 0x11, 0x25, 0x00, 0x05, 0x36


//--------------------- .nv.constant0.matmul_kernel --------------------------
	.section	.nv.constant0.matmul_kernel,"a",@progbits
	.sectionflags	@""
	.align	4
.nv.constant0.matmul_kernel:
	.zero		432


//--------------------- .text.matmul_kernel       --------------------------
	.section	.text.matmul_kernel,"ax",@progbits
	.sectioninfo	@"SHI_REGISTERS=255"
	.align	128
        .global         matmul_kernel
        .type           matmul_kernel,@function
        .size           matmul_kernel,(.L_x_4 - matmul_kernel)
        .other          matmul_kernel,@"STO_CUDA_ENTRY STV_DEFAULT"
matmul_kernel:
.text.matmul_kernel:
[----:B------:R-:W-:Y:S02]  /*0000*/  IMAD.MOV.U32 R1, RZ, RZ, c[0x0][0x28] ;  /* 0x00000a00ff017624 */ /* 0x000fe400078e00ff */
[----:B------:R-:W-:Y:S01]  /*0010*/  IMAD.MOV.U32 R0, RZ, RZ, c[0x0][0x17c] ;  /* 0x00005f00ff007624 */ /* 0x000fe200078e00ff */
[----:B------:R-:W1:Y:S01]  /*0020*/  S2R R5, SR_CTAID.X ;  /* 0x0000000000057919 */ /* 0x000e620000002500 */
[----:B------:R-:W-:Y:S02]  /*0030*/  IABS R12, c[0x0][0x17c] ;  /* 0x00005f00000c7a13 */ /* 0x000fe40000000000 */
[----:B------:R-:W-:Y:S01]  /*0040*/  IABS R19, c[0x0][0x178] ;  /* 0x00005e0000137a13 */ /* 0x000fe20000000000 */
[----:B------:R-:W2:Y:S01]  /*0050*/  S2R R13, SR_TID.X ;  /* 0x00000000000d7919 */ /* 0x000ea20000002100 */
[----:B------:R-:W-:Y:S02]  /*0060*/  IADD3 R0, R0, 0x1ff, RZ ;  /* 0x000001ff00007810 */ /* 0x000fe40007ffe0ff */
[----:B------:R-:W-:Y:S02]  /*0070*/  IADD3 R1, R1, -0x2268, RZ ;  /* 0xffffdd9801017810 */ /* 0x000fe40007ffe0ff */
[----:B------:R-:W-:-:S04]  /*0080*/  SHF.R.S32.HI R3, RZ, 0x1f, R0 ;  /* 0x0000001fff037819 */ /* 0x000fc80000011400 */
[----:B------:R-:W-:-:S04]  /*0090*/  LEA.HI R3, R3, R0, RZ, 0x9 ;  /* 0x0000000003037211 */ /* 0x000fc800078f48ff */
[----:B------:R-:W-:-:S05]  /*00a0*/  SHF.R.S32.HI R3, RZ, 0x9, R3 ;  /* 0x00000009ff037819 */ /* 0x000fca0000011403 */
[----:B------:R-:W-:Y:S01]  /*00b0*/  IMAD.SHL.U32 R4, R3, 0x8, RZ ;  /* 0x0000000803047824 */ /* 0x000fe200078e00ff */
[----:B-1----:R-:W-:-:S04]  /*00c0*/  IABS R8, R5 ;  /* 0x0000000500087213 */ /* 0x002fc80000000000 */
[-C--:B------:R-:W-:Y:S02]  /*00d0*/  IABS R7, R4.reuse ;  /* 0x0000000400077213 */ /* 0x080fe40000000000 */
[----:B------:R-:W-:Y:S02]  /*00e0*/  IABS R10, R4 ;  /* 0x00000004000a7213 */ /* 0x000fe40000000000 */
[----:B------:R-:W1:Y:S01]  /*00f0*/  I2F.RP R0, R7 ;  /* 0x0000000700007306 */ /* 0x000e620000209400 */
[----:B--2---:R-:W-:-:S04]  /*0100*/  SHF.R.U32.HI R247, RZ, 0x6, R13 ;  /* 0x00000006fff77819 */ /* 0x004fc8000001160d */
[----:B------:R-:W-:-:S03]  /*0110*/  SGXT.U32 R247, R247, 0x1 ;  /* 0x00000001f7f7781a */ /* 0x000fc60000000000 */
[----:B-1----:R-:W1:Y:S02]  /*0120*/  MUFU.RCP R0, R0 ;  /* 0x0000000000007308 */ /* 0x002e640000001000 */
[----:B-1----:R-:W-:Y:S01]  /*0130*/  IADD3 R2, R0, 0xffffffe, RZ ;  /* 0x0ffffffe00027810 */ /* 0x002fe20007ffe0ff */
[----:B------:R-:W-:-:S05]  /*0140*/  IMAD.MOV R0, RZ, RZ, -R10 ;  /* 0x000000ffff007224 */ /* 0x000fca00078e0a0a */
[----:B------:R1:W2:Y:S02]  /*0150*/  F2I.FTZ.U32.TRUNC.NTZ R3, R2 ;  /* 0x0000000200037305 */ /* 0x0002a4000021f000 */
[----:B-1----:R-:W-:Y:S02]  /*0160*/  IMAD.MOV.U32 R2, RZ, RZ, RZ ;  /* 0x000000ffff027224 */ /* 0x002fe400078e00ff */
[----:B--2---:R-:W-:-:S04]  /*0170*/  IMAD.MOV R6, RZ, RZ, -R3 ;  /* 0x000000ffff067224 */ /* 0x004fc800078e0a03 */
[----:B------:R-:W-:Y:S02]  /*0180*/  IMAD R9, R6, R7, RZ ;  /* 0x0000000706097224 */ /* 0x000fe400078e02ff */
[----:B------:R-:W-:Y:S02]  /*0190*/  IMAD.MOV.U32 R6, RZ, RZ, R8 ;  /* 0x000000ffff067224 */ /* 0x000fe400078e0008 */
[----:B------:R-:W-:-:S06]  /*01a0*/  IMAD.HI.U32 R3, R3, R9, R2 ;  /* 0x0000000903037227 */ /* 0x000fcc00078e0002 */
[----:B------:R-:W-:-:S04]  /*01b0*/  IMAD.HI.U32 R3, R3, R6, RZ ;  /* 0x0000000603037227 */ /* 0x000fc800078e00ff */
[----:B------:R-:W-:-:S05]  /*01c0*/  IMAD R0, R3, R0, R6 ;  /* 0x0000000003007224 */ /* 0x000fca00078e0206 */
[----:B------:R-:W-:-:S13]  /*01d0*/  ISETP.GT.U32.AND P1, PT, R7, R0, PT ;  /* 0x000000000700720c */ /* 0x000fda0003f24070 */
[----:B------:R-:W-:Y:S01]  /*01e0*/  @!P1 IMAD.IADD R0, R0, 0x1, -R7 ;  /* 0x0000000100009824 */ /* 0x000fe200078e0a07 */
[----:B------:R-:W-:Y:S02]  /*01f0*/  @!P1 IADD3 R3, R3, 0x1, RZ ;  /* 0x0000000103039810 */ /* 0x000fe40007ffe0ff */
[----:B------:R-:W-:Y:S02]  /*0200*/  ISETP.NE.AND P1, PT, R4, RZ, PT ;  /* 0x000000ff0400720c */ /* 0x000fe40003f25270 */
[----:B------:R-:W-:Y:S02]  /*0210*/  ISETP.GE.U32.AND P0, PT, R0, R7, PT ;  /* 0x000000070000720c */ /* 0x000fe40003f06070 */
[----:B------:R-:W-:-:S04]  /*0220*/  LOP3.LUT R0, R5, R4, RZ, 0x3c, !PT ;  /* 0x0000000405007212 */ /* 0x000fc800078e3cff */
[----:B------:R-:W-:Y:S01]  /*0230*/  ISETP.GE.AND P2, PT, R0, RZ, PT ;  /* 0x000000ff0000720c */ /* 0x000fe20003f46270 */
[----:B------:R-:W-:-:S05]  /*0240*/  IMAD.MOV.U32 R0, RZ, RZ, c[0x0][0x178] ;  /* 0x00005e00ff007624 */ /* 0x000fca00078e00ff */
[----:B------:R-:W-:Y:S02]  /*0250*/  IADD3 R0, R0, 0x7f, RZ ;  /* 0x0000007f00007810 */ /* 0x000fe40007ffe0ff */
[----:B------:R-:W-:-:S05]  /*0260*/  @P0 IADD3 R3, R3, 0x1, RZ ;  /* 0x0000000103030810 */ /* 0x000fca0007ffe0ff */
[----:B------:R-:W-:Y:S01]  /*0270*/  IMAD.MOV.U32 R2, RZ, RZ, R3 ;  /* 0x000000ffff027224 */ /* 0x000fe200078e0003 */
[----:B------:R-:W-:-:S03]  /*0280*/  SHF.R.S32.HI R3, RZ, 0x1f, R0 ;  /* 0x0000001fff037819 */ /* 0x000fc60000011400 */
[----:B------:R-:W-:Y:S01]  /*0290*/  @!P2 IMAD.MOV R2, RZ, RZ, -R2 ;  /* 0x000000ffff02a224 */ /* 0x000fe200078e0a02 */
[----:B------:R-:W-:Y:S02]  /*02a0*/  @!P1 LOP3.LUT R2, RZ, R4, RZ, 0x33, !PT ;  /* 0x00000004ff029212 */ /* 0x000fe400078e33ff */
[----:B------:R-:W-:-:S03]  /*02b0*/  LEA.HI R3, R3, R0, RZ, 0x7 ;  /* 0x0000000003037211 */ /* 0x000fc600078f38ff */
[----:B------:R-:W-:Y:S02]  /*02c0*/  IMAD.SHL.U32 R7, R2, 0x8, RZ ;  /* 0x0000000802077824 */ /* 0x000fe400078e00ff */
[----:B------:R-:W-:-:S03]  /*02d0*/  IMAD.MOV R2, RZ, RZ, -R2 ;  /* 0x000000ffff027224 */ /* 0x000fc600078e0a02 */
[----:B------:R-:W-:Y:S01]  /*02e0*/  LEA.HI.SX32 R3, R3, -R7, 0x19 ;  /* 0x8000000703037211 */ /* 0x000fe200078fcaff */
[----:B------:R-:W-:Y:S02]  /*02f0*/  IMAD R10, R4, R2, R5 ;  /* 0x00000002040a7224 */ /* 0x000fe400078e0205 */
[----:B------:R-:W-:Y:S01]  /*0300*/  IMAD.MOV.U32 R2, RZ, RZ, RZ ;  /* 0x000000ffff027224 */ /* 0x000fe200078e00ff */
[----:B------:R-:W-:Y:S02]  /*0310*/  IMNMX R9, R3, 0x8, PT ;  /* 0x0000000803097817 */ /* 0x000fe40003800200 */
[----:B------:R-:W-:Y:S02]  /*0320*/  IABS R4, R10 ;  /* 0x0000000a00047213 */ /* 0x000fe40000000000 */
[-C--:B------:R-:W-:Y:S02]  /*0330*/  IABS R8, R9.reuse ;  /* 0x0000000900087213 */ /* 0x080fe40000000000 */
[----:B------:R-:W-:-:S02]  /*0340*/  IABS R6, R9 ;  /* 0x0000000900067213 */ /* 0x000fc40000000000 */
[----:B------:R-:W1:Y:S08]  /*0350*/  I2F.RP R0, R8 ;  /* 0x0000000800007306 */ /* 0x000e700000209400 */
[----:B-1----:R-:W1:Y:S02]  /*0360*/  MUFU.RCP R0, R0 ;  /* 0x0000000000007308 */ /* 0x002e640000001000 */
[----:B-1----:R-:W-:-:S06]  /*0370*/  IADD3 R3, R0, 0xffffffe, RZ ;  /* 0x0ffffffe00037810 */ /* 0x002fcc0007ffe0ff */
[----:B------:R-:W1:Y:S02]  /*0380*/  F2I.FTZ.U32.TRUNC.NTZ R3, R3 ;  /* 0x0000000300037305 */ /* 0x000e64000021f000 */
[----:B-1----:R-:W-:-:S04]  /*0390*/  IMAD.MOV R11, RZ, RZ, -R3 ;  /* 0x000000ffff0b7224 */ /* 0x002fc800078e0a03 */
[----:B------:R-:W-:-:S04]  /*03a0*/  IMAD R5, R11, R8, RZ ;  /* 0x000000080b057224 */ /* 0x000fc800078e02ff */
[----:B------:R-:W-:-:S04]  /*03b0*/  IMAD.HI.U32 R0, R3, R5, R2 ;  /* 0x0000000503007227 */ /* 0x000fc800078e0002 */
[----:B------:R-:W-:Y:S02]  /*03c0*/  IMAD.MOV.U32 R3, RZ, RZ, R4 ;  /* 0x000000ffff037224 */ /* 0x000fe400078e0004 */
[----:B------:R-:W-:Y:S02]  /*03d0*/  IMAD.MOV R4, RZ, RZ, -R6 ;  /* 0x000000ffff047224 */ /* 0x000fe400078e0a06 */
[----:B------:R-:W-:-:S04]  /*03e0*/  IMAD.HI.U32 R0, R0, R3, RZ ;  /* 0x0000000300007227 */ /* 0x000fc800078e00ff */
[----:B------:R-:W-:Y:S02]  /*03f0*/  IMAD.MOV.U32 R2, RZ, RZ, R12 ;  /* 0x000000ffff027224 */ /* 0x000fe400078e000c */
[----:B------:R-:W-:Y:S02]  /*0400*/  IMAD R3, R0, R4, R3 ;  /* 0x0000000400037224 */ /* 0x000fe400078e0203 */
[----:B------:R-:W1:Y:S03]  /*0410*/  I2F.RP R6, R2 ;  /* 0x0000000200067306 */ /* 0x000e660000209400 */
[----:B------:R-:W-:-:S05]  /*0420*/  ISETP.GT.U32.AND P1, PT, R8, R3, PT ;  /* 0x000000030800720c */ /* 0x000fca0003f24070 */
[----:B------:R-:W2:Y:S08]  /*0430*/  I2F.RP R4, R19 ;  /* 0x0000001300047306 */ /* 0x000eb00000209400 */
[----:B------:R-:W-:Y:S01]  /*0440*/  @!P1 IMAD.IADD R3, R3, 0x1, -R8 ;  /* 0x0000000103039824 */ /* 0x000fe200078e0a08 */
[----:B-1----:R-:W1:Y:S01]  /*0450*/  MUFU.RCP R6, R6 ;  /* 0x0000000600067308 */ /* 0x002e620000001000 */
[----:B------:R-:W-:-:S02]  /*0460*/  @!P1 IADD3 R0, R0, 0x1, RZ ;  /* 0x0000000100009810 */ /* 0x000fc40007ffe0ff */
[----:B------:R-:W-:Y:S02]  /*0470*/  ISETP.NE.AND P1, PT, R9, RZ, PT ;  /* 0x000000ff0900720c */ /* 0x000fe40003f25270 */
[----:B------:R-:W-:Y:S02]  /*0480*/  ISETP.GE.U32.AND P0, PT, R3, R8, PT ;  /* 0x000000080300720c */ /* 0x000fe40003f06070 */
[----:B------:R-:W-:Y:S01]  /*0490*/  LOP3.LUT R3, R10, R9, RZ, 0x3c, !PT ;  /* 0x000000090a037212 */ /* 0x000fe200078e3cff */
[----:B--2---:R-:W2:Y:S03]  /*04a0*/  MUFU.RCP R4, R4 ;  /* 0x0000000400047308 */ /* 0x004ea60000001000 */
[----:B------:R-:W-:Y:S02]  /*04b0*/  ISETP.GE.AND P2, PT, R3, RZ, PT ;  /* 0x000000ff0300720c */ /* 0x000fe40003f46270 */
[----:B-1----:R-:W-:-:S05]  /*04c0*/  IADD3 R250, R6, 0xffffffe, RZ ;  /* 0x0ffffffe06fa7810 */ /* 0x002fca0007ffe0ff */
[----:B------:R-:W-:Y:S01]  /*04d0*/  @P0 IADD3 R0, R0, 0x1, RZ ;  /* 0x0000000100000810 */ /* 0x000fe20007ffe0ff */
[----:B------:R1:W3:Y:S01]  /*04e0*/  F2I.FTZ.U32.TRUNC.NTZ R251, R250 ;  /* 0x000000fa00fb7305 */ /* 0x0002e2000021f000 */
[----:B--2---:R-:W-:-:S03]  /*04f0*/  IADD3 R5, R4, 0xffffffe, RZ ;  /* 0x0ffffffe04057810 */ /* 0x004fc60007ffe0ff */
[----:B------:R-:W-:-:S04]  /*0500*/  IMAD.MOV.U32 R4, RZ, RZ, R0 ;  /* 0x000000ffff047224 */ /* 0x000fc800078e0000 */
[----:B------:R-:W-:Y:S01]  /*0510*/  @!P2 IMAD.MOV R4, RZ, RZ, -R4 ;  /* 0x000000ffff04a224 */ /* 0x000fe200078e0a04 */
[----:B------:R-:W2:Y:S01]  /*0520*/  F2I.FTZ.U32.TRUNC.NTZ R5, R5 ;  /* 0x0000000500057305 */ /* 0x000ea2000021f000 */
[----:B------:R-:W-:Y:S01]  /*0530*/  @!P1 LOP3.LUT R4, RZ, R9, RZ, 0x33, !PT ;  /* 0x00000009ff049212 */ /* 0x000fe200078e33ff */
[----:B-1----:R-:W-:-:S04]  /*0540*/  IMAD.MOV.U32 R250, RZ, RZ, RZ ;  /* 0x000000fffffa7224 */ /* 0x002fc800078e00ff */
[----:B------:R-:W-:Y:S02]  /*0550*/  IMAD.SHL.U32 R14, R4, 0x200, RZ ;  /* 0x00000200040e7824 */ /* 0x000fe400078e00ff */
[----:B---3--:R-:W-:Y:S02]  /*0560*/  IMAD.MOV R3, RZ, RZ, -R251 ;  /* 0x000000ffff037224 */ /* 0x008fe400078e0afb */
[----:B------:R-:W-:Y:S01]  /*0570*/  IMAD.MOV R0, RZ, RZ, -R4 ;  /* 0x000000ffff007224 */ /* 0x000fe200078e0a04 */
[----:B------:R-:W-:Y:S01]  /*0580*/  LOP3.LUT R247, R14, R247, RZ, 0xfc, !PT ;  /* 0x000000f70ef77212 */ /* 0x000fe200078efcff */
[----:B------:R-:W-:Y:S01]  /*0590*/  IMAD R3, R3, R2, RZ ;  /* 0x0000000203037224 */ /* 0x000fe200078e02ff */
[----:B------:R1:W-:Y:S01]  /*05a0*/  STL [R1+0x99c], R14 ;  /* 0x00099c0e01007387 */ /* 0x0003e20000100800 */
[----:B------:R-:W-:Y:S01]  /*05b0*/  IMAD.MOV.U32 R4, RZ, RZ, RZ ;  /* 0x000000ffff047224 */ /* 0x000fe200078e00ff */
[C---:B------:R-:W-:Y:S01]  /*05c0*/  LOP3.LUT R8, R247.reuse, 0x1fe, RZ, 0xfc, !PT ;  /* 0x000001fef7087812 */ /* 0x040fe200078efcff */
[----:B--2---:R-:W-:Y:S01]  /*05d0*/  IMAD.MOV R6, RZ, RZ, -R5 ;  /* 0x000000ffff067224 */ /* 0x004fe200078e0a05 */
[----:B------:R-:W-:Y:S01]  /*05e0*/  LOP3.LUT R12, R247, 0xa, RZ, 0xfc, !PT ;  /* 0x0000000af70c7812 */ /* 0x000fe200078efcff */
[----:B------:R-:W-:Y:S01]  /*05f0*/  IMAD.HI.U32 R250, R251, R3, R250 ;  /* 0x00000003fbfa7227 */ /* 0x000fe200078e00fa */
[----:B------:R-:W-:-:S02]  /*0600*/  IABS R17, R8 ;  /* 0x0000000800117213 */ /* 0x000fc40000000000 */
[----:B------:R-:W-:Y:S01]  /*0610*/  ISETP.GE.AND P2, PT, R8, RZ, PT ;  /* 0x000000ff0800720c */ /* 0x000fe20003f46270 */
[----:B------:R-:W-:Y:S01]  /*0620*/  IMAD R3, R6, R19, RZ ;  /* 0x0000001306037224 */ /* 0x000fe200078e02ff */
[----:B------:R-:W-:Y:S01]  /*0630*/  LOP3.LUT R6, R13, 0x7f, RZ, 0xc0, !PT ;  /* 0x0000007f0d067812 */ /* 0x000fe200078ec0ff */
[----:B------:R-:W-:Y:S01]  /*0640*/  IMAD R0, R9, R0, R10 ;  /* 0x0000000009007224 */ /* 0x000fe200078e020a */
[----:B------:R-:W-:Y:S01]  /*0650*/  LOP3.LUT R10, R247, 0x2, RZ, 0xfc, !PT ;  /* 0x00000002f70a7812 */ /* 0x000fe200078efcff */
[----:B------:R-:W-:Y:S01]  /*0660*/  IMAD.HI.U32 R4, R5, R3, R4 ;  /* 0x0000000305047227 */ /* 0x000fe200078e0004 */
[----:B------:R-:W-:Y:S02]  /*0670*/  IABS R15, R12 ;  /* 0x0000000c000f7213 */ /* 0x000fe40000000000 */
[----:B------:R-:W-:Y:S01]  /*0680*/  IABS R9, R10 ;  /* 0x0000000a00097213 */ /* 0x000fe20000000000 */
[----:B------:R-:W-:Y:S01]  /*0690*/  IMAD.HI.U32 R5, R250, R17, RZ ;  /* 0x00000011fa057227 */ /* 0x000fe200078e00ff */
[----:B------:R-:W-:-:S02]  /*06a0*/  ISETP.GE.AND P5, PT, R10, RZ, PT ;  /* 0x000000ff0a00720c */ /* 0x000fc40003fa6270 */
[----:B------:R-:W-:Y:S01]  /*06b0*/  LOP3.LUT R10, R247, 0x8, RZ, 0xfc, !PT ;  /* 0x00000008f70a7812 */ /* 0x000fe200078efcff */
[----:B------:R-:W-:Y:S01]  /*06c0*/  IMAD.IADD R0, R7, 0x1, R0 ;  /* 0x0000000107007824 */ /* 0x000fe200078e0200 */
[----:B------:R-:W-:Y:S01]  /*06d0*/  IABS R7, R247 ;  /* 0x000000f700077213 */ /* 0x000fe20000000000 */
[----:B------:R-:W-:Y:S01]  /*06e0*/  IMAD.MOV R8, RZ, RZ, -R5 ;  /* 0x000000ffff087224 */ /* 0x000fe200078e0a05 */
[----:B------:R-:W-:Y:S01]  /*06f0*/  IABS R13, R10 ;  /* 0x0000000a000d7213 */ /* 0x000fe20000000000 */
[----:B------:R-:W-:Y:S01]  /*0700*/  IMAD R0, R0, 0x80, R6 ;  /* 0x0000008000007824 */ /* 0x000fe200078e0206 */
[C---:B-1----:R-:W-:Y:S01]  /*0710*/  LOP3.LUT R14, R247.reuse, 0xe, RZ, 0xfc, !PT ;  /* 0x0000000ef70e7812 */ /* 0x042fe200078efcff */
[----:B------:R-:W-:Y:S01]  /*0720*/  IMAD R17, R2, R8, R17 ;  /* 0x0000000802117224 */ /* 0x000fe200078e0211 */
[----:B------:R-:W-:Y:S01]  /*0730*/  LOP3.LUT R18, R247, 0x12, RZ, 0xfc, !PT ;  /* 0x00000012f7127812 */ /* 0x000fe200078efcff */
[----:B------:R-:W-:Y:S01]  /*0740*/  IMAD.HI.U32 R3, R250, R9, RZ ;  /* 0x00000009fa037227 */ /* 0x000fe200078e00ff */
[----:B------:R1:W-:Y:S01]  /*0750*/  STL [R1+0x13e4], R0 ;  /* 0x0013e40001007387 */ /* 0x0003e20000100800 */
[----:B------:R-:W-:-:S02]  /*0760*/  IABS R6, R0 ;  /* 0x0000000000067213 */ /* 0x000fc40000000000 */
[----:B------:R-:W-:Y:S01]  /*0770*/  ISETP.GT.U32.AND P6, PT, R2, R17, PT ;  /* 0x000000110200720c */ /* 0x000fe20003fc4070 */
[----:B------:R-:W-:Y:S01]  /*0780*/  IMAD.MOV R3, RZ, RZ, -R3 ;  /* 0x000000ffff037224 */ /* 0x000fe200078e0a03 */
[----:B------:R-:W-:Y:S01]  /*0790*/  IABS R21, R14 ;  /* 0x0000000e00157213 */ /* 0x000fe20000000000 */
[----:B------:R-:W-:Y:S01]  /*07a0*/  IMAD.HI.U32 R4, R4, R6, RZ ;  /* 0x0000000604047227 */ /* 0x000fe200078e00ff */
[----:B------:R-:W-:Y:S02]  /*07b0*/  IABS R25, R18 ;  /* 0x0000001200197213 */ /* 0x000fe40000000000 */
[C---:B------:R-:W-:Y:S01]  /*07c0*/  LOP3.LUT R16, R247.reuse, 0x10, RZ, 0xfc, !PT ;  /* 0x00000010f7107812 */ /* 0x040fe200078efcff */
[----:B-1----:R-:W-:Y:S01]  /*07d0*/  IMAD.HI.U32 R0, R250, R7, RZ ;  /* 0x00000007fa007227 */ /* 0x002fe200078e00ff */
[C---:B------:R-:W-:Y:S02]  /*07e0*/  LOP3.LUT R24, R247.reuse, 0x2a, RZ, 0xfc, !PT ;  /* 0x0000002af7187812 */ /* 0x040fe400078efcff */
[----:B------:R-:W-:Y:S01]  /*07f0*/  IABS R23, R16 ;  /* 0x0000001000177213 */ /* 0x000fe20000000000 */
[----:B------:R-:W-:Y:S01]  /*0800*/  IMAD.MOV R0, RZ, RZ, -R0 ;  /* 0x000000ffff007224 */ /* 0x000fe200078e0a00 */
[----:B------:R-:W-:Y:S01]  /*0810*/  LOP3.LUT R26, R247, 0x2e, RZ, 0xfc, !PT ;  /* 0x0000002ef71a7812 */ /* 0x000fe200078efcff */
[----:B------:R-:W-:Y:S01]  /*0820*/  @!P6 IMAD.IADD R17, R17, 0x1, -R2 ;  /* 0x000000011111e824 */ /* 0x000fe200078e0a02 */
[C---:B------:R-:W-:Y:S01]  /*0830*/  LOP3.LUT R28, R247.reuse, 0x32, RZ, 0xfc, !PT ;  /* 0x00000032f71c7812 */ /* 0x040fe200078efcff */
[C---:B------:R-:W-:Y:S01]  /*0840*/  IMAD R5, R2.reuse, R0, R7 ;  /* 0x0000000002057224 */ /* 0x040fe200078e0207 */
[----:B------:R-:W-:Y:S01]  /*0850*/  LOP3.LUT R30, R247, 0x34, RZ, 0xfc, !PT ;  /* 0x00000034f71e7812 */ /* 0x000fe200078efcff */
[----:B------:R-:W-:Y:S01]  /*0860*/  IMAD.MOV R4, RZ, RZ, -R4 ;  /* 0x000000ffff047224 */ /* 0x000fe200078e0a04 */
[C---:B------:R-:W-:Y:S01]  /*0870*/  ISETP.GT.U32.AND P6, PT, R2.reuse, R17, PT ;  /* 0x000000110200720c */ /* 0x040fe20003fc4070 */
[C---:B------:R-:W-:Y:S01]  /*0880*/  IMAD R7, R2.reuse, R3, R9 ;  /* 0x0000000302077224 */ /* 0x040fe200078e0209 */
[----:B------:R-:W-:Y:S01]  /*0890*/  ISETP.GT.U32.AND P4, PT, R2, R5, PT ;  /* 0x000000050200720c */ /* 0x000fe20003f84070 */
[----:B------:R-:W-:Y:S01]  /*08a0*/  IMAD R0, R19, R4, R6 ;  /* 0x0000000413007224 */ /* 0x000fe200078e0206 */
[C---:B------:R-:W-:Y:S01]  /*08b0*/  LOP3.LUT R3, R247.reuse, 0x4, RZ, 0xfc, !PT ;  /* 0x00000004f7037812 */ /* 0x040fe200078efcff */
[----:B------:R-:W-:Y:S01]  /*08c0*/  IMAD.HI.U32 R6, R250, R15, RZ ;  /* 0x0000000ffa067227 */ /* 0x000fe200078e00ff */
[----:B------:R-:W-:-:S02]  /*08d0*/  LOP3.LUT R4, R247, 0x6, RZ, 0xfc, !PT ;  /* 0x00000006f7047812 */ /* 0x000fc400078efcff */
[----:B------:R-:W-:Y:S01]  /*08e0*/  IABS R9, R3 ;  /* 0x0000000300097213 */ /* 0x000fe20000000000 */
[----:B------:R-:W-:Y:S01]  /*08f0*/  IMAD.MOV R6, RZ, RZ, -R6 ;  /* 0x000000ffff067224 */ /* 0x000fe200078e0a06 */
[----:B------:R-:W-:Y:S02]  /*0900*/  ISETP.GT.U32.AND P1, PT, R19, R0, PT ;  /* 0x000000001300720c */ /* 0x000fe40003f24070 */
[----:B------:R-:W-:Y:S01]  /*0910*/  IABS R11, R4 ;  /* 0x00000004000b7213 */ /* 0x000fe20000000000 */
[--C-:B------:R-:W-:Y:S01]  /*0920*/  @!P6 IMAD.IADD R17, R17, 0x1, -R2.reuse ;  /* 0x000000011111e824 */ /* 0x100fe200078e0a02 */
[----:B------:R-:W-:Y:S01]  /*0930*/  ISETP.GE.AND P3, PT, R3, RZ, PT ;  /* 0x000000ff0300720c */ /* 0x000fe20003f66270 */
[----:B------:R-:W-:Y:S01]  /*0940*/  @!P4 IMAD.IADD R5, R5, 0x1, -R2 ;  /* 0x000000010505c824 */ /* 0x000fe200078e0a02 */
[----:B------:R-:W-:Y:S01]  /*0950*/  ISETP.GE.AND P0, PT, R4, RZ, PT ;  /* 0x000000ff0400720c */ /* 0x000fe20003f06270 */
[----:B------:R-:W-:Y:S01]  /*0960*/  IMAD.HI.U32 R3, R250, R9, RZ ;  /* 0x00000009fa037227 */ /* 0x000fe200078e00ff */
[----:B------:R-:W-:-:S02]  /*0970*/  ISETP.GT.U32.AND P6, PT, R2, R7, PT ;  /* 0x000000070200720c */ /* 0x000fc40003fc4070 */
[----:B------:R-:W-:Y:S01]  /*0980*/  ISETP.GT.U32.AND P4, PT, R2, R5, PT ;  /* 0x000000050200720c */ /* 0x000fe20003f84070 */
[----:B------:R-:W-:Y:S01]  /*0990*/  IMAD.HI.U32 R4, R250, R11, RZ ;  /* 0x0000000bfa047227 */ /* 0x000fe200078e00ff */
[----:B------:R-:W-:Y:S02]  /*09a0*/  IABS R27, R30 ;  /* 0x0000001e001b7213 */ /* 0x000fe40000000000 */
[C---:B------:R-:W-:Y:S01]  /*09b0*/  LOP3.LUT R31, R247.reuse, 0x38, RZ, 0xfc, !PT ;  /* 0x00000038f71f7812 */ /* 0x040fe200078efcff */
[----:B------:R-:W-:Y:S01]  /*09c0*/  IMAD.MOV R8, RZ, RZ, -R3 ;  /* 0x000000ffff087224 */ /* 0x000fe200078e0a03 */
[C---:B------:R-:W-:Y:S01]  /*09d0*/  LOP3.LUT R33, R247.reuse, 0x40, RZ, 0xfc, !PT ;  /* 0x00000040f7217812 */ /* 0x040fe200078efcff */
[----:B------:R-:W-:Y:S01]  /*09e0*/  IMAD.MOV R4, RZ, RZ, -R4 ;  /* 0x000000ffff047224 */ /* 0x000fe200078e0a04 */
[C---:B------:R-:W-:Y:S01]  /*09f0*/  LOP3.LUT R32, R247.reuse, 0x3e, RZ, 0xfc, !PT ;  /* 0x0000003ef7207812 */ /* 0x040fe200078efcff */
[----:B------:R-:W-:Y:S01]  /*0a00*/  @!P1 IMAD.IADD R0, R0, 0x1, -R19 ;  /* 0x0000000100009824 */ /* 0x000fe200078e0a13 */
[C---:B------:R-:W-:Y:S01]  /*0a10*/  LOP3.LUT R40, R247.reuse, 0x4e, RZ, 0xfc, !PT ;  /* 0x0000004ef7287812 */ /* 0x040fe200078efcff */
[C---:B------:R-:W-:Y:S01]  /*0a20*/  IMAD R9, R2.reuse, R8, R9 ;  /* 0x0000000802097224 */ /* 0x040fe200078e0209 */
[----:B------:R-:W-:Y:S01]  /*0a30*/  LOP3.LUT R8, R247, 0xc, RZ, 0xfc, !PT ;  /* 0x0000000cf7087812 */ /* 0x000fe200078efcff */
[C---:B------:R-:W-:Y:S01]  /*0a40*/  IMAD R11, R2.reuse, R4, R11 ;  /* 0x00000004020b7224 */ /* 0x040fe200078e020b */
[----:B------:R-:W-:Y:S01]  /*0a50*/  ISETP.GT.U32.AND P1, PT, R19, R0, PT ;  /* 0x000000001300720c */ /* 0x000fe20003f24070 */
[--C-:B------:R-:W-:Y:S01]  /*0a60*/  @!P4 IMAD.IADD R5, R5, 0x1, -R2.reuse ;  /* 0x000000010505c824 */ /* 0x100fe200078e0a02 */
[C---:B------:R-:W-:Y:S01]  /*0a70*/  ISETP.GT.U32.AND P4, PT, R2.reuse, R9, PT ;  /* 0x000000090200720c */ /* 0x040fe20003f84070 */
[----:B------:R-:W-:Y:S01]  /*0a80*/  @!P6 IMAD.IADD R7, R7, 0x1, -R2 ;  /* 0x000000010707e824 */ /* 0x000fe200078e0a02 */
[----:B------:R-:W-:Y:S01]  /*0a90*/  ISETP.GT.U32.AND P6, PT, R2, R11, PT ;  /* 0x0000000b0200720c */ /* 0x000fe20003fc4070 */
[----:B------:R-:W-:Y:S01]  /*0aa0*/  IMAD.HI.U32 R3, R250, R13, RZ ;  /* 0x0000000dfa037227 */ /* 0x000fe200078e00ff */
[----:B------:R-:W-:-:S02]  /*0ab0*/  LOP3.LUT R36, R247, 0x4a, RZ, 0xfc, !PT ;  /* 0x0000004af7247812 */ /* 0x000fc400078efcff */
[----:B------:R-:W-:Y:S01]  /*0ac0*/  IABS R41, R40 ;  /* 0x0000002800297213 */ /* 0x000fe20000000000 */
[----:B------:R-:W-:Y:S01]  /*0ad0*/  IMAD.MOV R3, RZ, RZ, -R3 ;  /* 0x000000ffff037224 */ /* 0x000fe200078e0a03 */
[C---:B------:R-:W-:Y:S01]  /*0ae0*/  LOP3.LUT R38, R247.reuse, 0x4c, RZ, 0xfc, !PT ;  /* 0x0000004cf7267812 */ /* 0x040fe200078efcff */
[C---:B------:R-:W-:Y:S01]  /*0af0*/  IMAD R15, R2.reuse, R6, R15 ;  /* 0x00000006020f7224 */ /* 0x040fe200078e020f */
[C---:B------:R-:W-:Y:S01]  /*0b00*/  LOP3.LUT R42, R247.reuse, 0x50, RZ, 0xfc, !PT ;  /* 0x00000050f72a7812 */ /* 0x040fe200078efcff */
[----:B------:R-:W-:Y:S01]  /*0b10*/  IMAD R13, R2, R3, R13 ;  /* 0x00000003020d7224 */ /* 0x000fe200078e020d */
[----:B------:R-:W-:Y:S01]  /*0b20*/  IABS R39, R38 ;  /* 0x0000002600277213 */ /* 0x000fe20000000000 */
[----:B------:R-:W-:Y:S01]  /*0b30*/  @!P1 IMAD.IADD R0, R0, 0x1, -R19 ;  /* 0x0000000100009824 */ /* 0x000fe200078e0a13 */
[----:B------:R-:W-:Y:S01]  /*0b40*/  ISETP.GE.AND P1, PT, R247, RZ, PT ;  /* 0x000000fff700720c */ /* 0x000fe20003f26270 */
[--C-:B------:R-:W-:Y:S01]  /*0b50*/  @!P4 IMAD.IADD R9, R9, 0x1, -R2.reuse ;  /* 0x000000010909c824 */ /* 0x100fe200078e0a02 */
[----:B------:R-:W-:Y:S01]  /*0b60*/  IABS R19, R8 ;  /* 0x0000000800137213 */ /* 0x000fe20000000000 */
[----:B------:R-:W-:Y:S01]  /*0b70*/  IMAD.MOV.U32 R3, RZ, RZ, R17 ;  /* 0x000000ffff037224 */ /* 0x000fe200078e0011 */
[C---:B------:R-:W-:Y:S01]  /*0b80*/  ISETP.GT.U32.AND P4, PT, R2.reuse, R7, PT ;  /* 0x000000070200720c */ /* 0x040fe20003f84070 */
[----:B------:R-:W-:Y:S01]  /*0b90*/  @!P6 IMAD.IADD R11, R11, 0x1, -R2 ;  /* 0x000000010b0be824 */ /* 0x000fe200078e0a02 */
[----:B------:R-:W-:Y:S01]  /*0ba0*/  STL [R1+0x15b8], R0 ;  /* 0x0015b80001007387 */ /* 0x000fe20000100800 */
[----:B------:R-:W-:Y:S01]  /*0bb0*/  @!P2 IMAD.MOV R3, RZ, RZ, -R3 ;  /* 0x000000ffff03a224 */ /* 0x000fe200078e0a03 */
[----:B------:R-:W-:Y:S01]  /*0bc0*/  ISETP.GT.U32.AND P2, PT, R2, R9, PT ;  /* 0x000000090200720c */ /* 0x000fe20003f44070 */
[----:B------:R-:W-:Y:S01]  /*0bd0*/  IMAD.HI.U32 R4, R250, R19, RZ ;  /* 0x00000013fa047227 */ /* 0x000fe200078e00ff */
[----:B------:R-:W-:-:S02]  /*0be0*/  ISETP.GT.U32.AND P6, PT, R2, R11, PT ;  /* 0x0000000b0200720c */ /* 0x000fc40003fc4070 */
[----:B------:R1:W-:Y:S01]  /*0bf0*/  STL [R1+0x15dc], R3 ;  /* 0x0015dc0301007387 */ /* 0x0003e20000100800 */
[----:B------:R-:W-:Y:S01]  /*0c00*/  IMAD.HI.U32 R6, R250, R21, RZ ;  /* 0x00000015fa067227 */ /* 0x000fe200078e00ff */
[C---:B------:R-:W-:Y:S02]  /*0c10*/  LOP3.LUT R43, R247.reuse, 0x52, RZ, 0xfc, !PT ;  /* 0x00000052f72b7812 */ /* 0x040fe400078efcff */
[C---:B------:R-:W-:Y:S01]  /*0c20*/  LOP3.LUT R44, R247.reuse, 0x54, RZ, 0xfc, !PT ;  /* 0x00000054f72c7812 */ /* 0x040fe200078efcff */
[----:B------:R-:W-:Y:S01]  /*0c30*/  IMAD.MOV R4, RZ, RZ, -R4 ;  /* 0x000000ffff047224 */ /* 0x000fe200078e0a04 */
[C---:B------:R-:W-:Y:S01]  /*0c40*/  LOP3.LUT R46, R247.reuse, 0x5c, RZ, 0xfc, !PT ;  /* 0x0000005cf72e7812 */ /* 0x040fe200078efcff */
[----:B------:R-:W-:Y:S01]  /*0c50*/  IMAD.MOV R252, RZ, RZ, -R6 ;  /* 0x000000fffffc7224 */ /* 0x000fe200078e0a06 */
[----:B------:R-:W-:Y:S01]  /*0c60*/  LOP3.LUT R48, R247, 0x5e, RZ, 0xfc, !PT ;  /* 0x0000005ef7307812 */ /* 0x000fe200078efcff */
[--C-:B------:R-:W-:Y:S01]  /*0c70*/  @!P4 IMAD.IADD R7, R7, 0x1, -R2.reuse ;  /* 0x000000010707c824 */ /* 0x100fe200078e0a02 */
[C---:B------:R-:W-:Y:S01]  /*0c80*/  ISETP.GT.U32.AND P4, PT, R2.reuse, R15, PT ;  /* 0x0000000f0200720c */ /* 0x040fe20003f84070 */
[----:B-1----:R-:W-:Y:S01]  /*0c90*/  IMAD.MOV.U32 R3, RZ, RZ, R5 ;  /* 0x000000ffff037224 */ /* 0x002fe200078e0005 */
[----:B------:R-:W-:Y:S01]  /*0ca0*/  IABS R47, R46 ;  /* 0x0000002e002f7213 */ /* 0x000fe20000000000 */
[C---:B------:R-:W-:Y:S01]  /*0cb0*/  IMAD R5, R2.reuse, R4, R19 ;  /* 0x0000000402057224 */ /* 0x040fe200078e0213 */
[----:B------:R-:W-:Y:S01]  /*0cc0*/  LOP3.LUT R50, R247, 0x60, RZ, 0xfc, !PT ;  /* 0x00000060f7327812 */ /* 0x000fe200078efcff */
[----:B------:R-:W-:Y:S01]  /*0cd0*/  @!P1 IMAD.MOV R3, RZ, RZ, -R3 ;  /* 0x000000ffff039224 */ /* 0x000fe200078e0a03 */
[C---:B------:R-:W-:Y:S01]  /*0ce0*/  ISETP.GT.U32.AND P1, PT, R2.reuse, R13, PT ;  /* 0x0000000d0200720c */ /* 0x040fe20003f24070 */
[C---:B------:R-:W-:Y:S01]  /*0cf0*/  IMAD R252, R2.reuse, R252, R21 ;  /* 0x000000fc02fc7224 */ /* 0x040fe200078e0215 */
[----:B------:R-:W-:Y:S01]  /*0d00*/  IABS R21, R24 ;  /* 0x0000001800157213 */ /* 0x000fe20000000000 */
[--C-:B------:R-:W-:Y:S01]  /*0d10*/  @!P2 IMAD.IADD R9, R9, 0x1, -R2.reuse ;  /* 0x000000010909a824 */ /* 0x100fe200078e0a02 */
[C---:B------:R-:W-:Y:S01]  /*0d20*/  ISETP.GT.U32.AND P2, PT, R2.reuse, R5, PT ;  /* 0x000000050200720c */ /* 0x040fe20003f44070 */
[--C-:B------:R-:W-:Y:S01]  /*0d30*/  @!P6 IMAD.IADD R11, R11, 0x1, -R2.reuse ;  /* 0x000000010b0be824 */ /* 0x100fe200078e0a02 */
[----:B------:R-:W-:Y:S01]  /*0d40*/  ISETP.GT.U32.AND P6, PT, R2, R252, PT ;  /* 0x000000fc0200720c */ /* 0x000fe20003fc4070 */
[--C-:B------:R-:W-:Y:S01]  /*0d50*/  @!P4 IMAD.IADD R15, R15, 0x1, -R2.reuse ;  /* 0x000000010f0fc824 */ /* 0x100fe200078e0a02 */
[----:B------:R-:W-:Y:S01]  /*0d60*/  ISETP.GE.AND P4, PT, R12, RZ, PT ;  /* 0x000000ff0c00720c */ /* 0x000fe20003f86270 */
[----:B------:R-:W-:Y:S01]  /*0d70*/  IMAD.MOV.U32 R22, RZ, RZ, R7 ;  /* 0x000000ffff167224 */ /* 0x000fe200078e0007 */
[----:B------:R1:W-:Y:S01]  /*0d80*/  STL [R1+0x15e0], R3 ;  /* 0x0015e00301007387 */ /* 0x0003e20000100800 */
[----:B------:R-:W-:Y:S01]  /*0d90*/  IMAD.MOV.U32 R20, RZ, RZ, R9 ;  /* 0x000000ffff147224 */ /* 0x000fe200078e0009 */
[----:B------:R-:W-:Y:S01]  /*0da0*/  LOP3.LUT R12, R247, 0x16, RZ, 0xfc, !PT ;  /* 0x00000016f70c7812 */ /* 0x000fe200078efcff */
[----:B------:R-:W-:Y:S01]  /*0db0*/  @!P1 IMAD.IADD R13, R13, 0x1, -R2 ;  /* 0x000000010d0d9824 */ /* 0x000fe200078e0a02 */
[----:B------:R-:W-:Y:S01]  /*0dc0*/  ISETP.GE.AND P1, PT, R10, RZ, PT ;  /* 0x000000ff0a00720c */ /* 0x000fe20003f26270 */
[----:B------:R-:W-:Y:S01]  /*0dd0*/  @!P5 IMAD.MOV R22, RZ, RZ, -R22 ;  /* 0x000000ffff16d224 */ /* 0x000fe200078e0a16 */
[----:B------:R-:W-:Y:S01]  /*0de0*/  LOP3.LUT R10, R247, 0x14, RZ, 0xfc, !PT ;  /* 0x00000014f70a7812 */ /* 0x000fe200078efcff */
[--C-:B------:R-:W-:Y:S01]  /*0df0*/  @!P2 IMAD.IADD R5, R5, 0x1, -R2.reuse ;  /* 0x000000010505a824 */ /* 0x100fe200078e0a02 */
[----:B------:R-:W-:Y:S01]  /*0e00*/  ISETP.GT.U32.AND P2, PT, R2, R13, PT ;  /* 0x0000000d0200720c */ /* 0x000fe20003f44070 */
[----:B------:R-:W-:Y:S01]  /*0e10*/  @!P6 IMAD.IADD R252, R252, 0x1, -R2 ;  /* 0x00000001fcfce824 */ /* 0x000fe200078e0a02 */
[C---:B------:R-:W-:Y:S01]  /*0e20*/  ISETP.GT.U32.AND P6, PT, R2.reuse, R15, PT ;  /* 0x0000000f0200720c */ /* 0x040fe20003fc4070 */
[----:B------:R-:W-:Y:S01]  /*0e30*/  IMAD.MOV.U32 R0, RZ, RZ, R11 ;  /* 0x000000ffff007224 */ /* 0x000fe200078e000b */
[----:B------:R-:W-:Y:S01]  /*0e40*/  ISETP.GT.U32.AND P5, PT, R2, R5, PT ;  /* 0x000000050200720c */ /* 0x000fe20003fa4070 */
[----:B------:R-:W-:Y:S01]  /*0e50*/  IMAD.HI.U32 R6, R250, R25, RZ ;  /* 0x00000019fa067227 */ /* 0x000fe200078e00ff */
[----:B------:R-:W-:Y:S01]  /*0e60*/  STL [R1+0x14], R22 ;  /* 0x0000141601007387 */ /* 0x000fe20000100800 */
[----:B------:R-:W-:-:S02]  /*0e70*/  IABS R9, R10 ;  /* 0x0000000a00097213 */ /* 0x000fc40000000000 */
[----:B------:R-:W-:Y:S01]  /*0e80*/  @!P3 IMAD.MOV R20, RZ, RZ, -R20 ;  /* 0x000000ffff14b224 */ /* 0x000fe200078e0a14 */
[----:B------:R-:W-:Y:S01]  /*0e90*/  ISETP.GT.U32.AND P3, PT, R2, R252, PT ;  /* 0x000000fc0200720c */ /* 0x000fe20003f64070 */
[----:B------:R-:W-:Y:S01]  /*0ea0*/  @!P0 IMAD.MOV R0, RZ, RZ, -R0 ;  /* 0x000000ffff008224 */ /* 0x000fe200078e0a00 */
[----:B------:R-:W-:Y:S01]  /*0eb0*/  IABS R11, R12 ;  /* 0x0000000c000b7213 */ /* 0x000fe20000000000 */
[--C-:B------:R-:W-:Y:S01]  /*0ec0*/  @!P2 IMAD.IADD R13, R13, 0x1, -R2.reuse ;  /* 0x000000010d0da824 */ /* 0x100fe200078e0a02 */
[----:B------:R2:W-:Y:S01]  /*0ed0*/  STL [R1+0x10], R20 ;  /* 0x0000101401007387 */ /* 0x0005e20000100800 */
[----:B------:R-:W-:Y:S01]  /*0ee0*/  @!P6 IMAD.IADD R15, R15, 0x1, -R2 ;  /* 0x000000010f0fe824 */ /* 0x000fe200078e0a02 */
[----:B------:R-:W-:Y:S01]  /*0ef0*/  ISETP.GE.AND P2, PT, R8, RZ, PT ;  /* 0x000000ff0800720c */ /* 0x000fe20003f46270 */
[----:B------:R-:W-:Y:S01]  /*0f00*/  IMAD.MOV R6, RZ, RZ, -R6 ;  /* 0x000000ffff067224 */ /* 0x000fe200078e0a06 */
[----:B------:R3:W-:Y:S01]  /*0f10*/  STL [R1+0xc], R0 ;  /* 0x00000c0001007387 */ /* 0x0007e20000100800 */
[----:B-1----:R-:W-:Y:S01]  /*0f20*/  IMAD.MOV.U32 R3, RZ, RZ, R13 ;  /* 0x000000ffff037224 */ /* 0x002fe200078e000d */
[C---:B------:R-:W-:Y:S01]  /*0f30*/  LOP3.LUT R8, R247.reuse, 0x1a, RZ, 0xfc, !PT ;  /* 0x0000001af7087812 */ /* 0x040fe200078efcff */
[----:B------:R-:W-:Y:S01]  /*0f40*/  IMAD R17, R2, R6, R25 ;  /* 0x0000000602117224 */ /* 0x000fe200078e0219 */
[----:B------:R-:W-:Y:S01]  /*0f50*/  LOP3.LUT R25, R247, 0x2c, RZ, 0xfc, !PT ;  /* 0x0000002cf7197812 */ /* 0x000fe200078efcff */
[----:B------:R-:W-:Y:S01]  /*0f60*/  IMAD.HI.U32 R4, R250, R23, RZ ;  /* 0x00000017fa047227 */ /* 0x000fe200078e00ff */
[----:B------:R-:W-:-:S02]  /*0f70*/  IABS R13, R8 ;  /* 0x00000008000d7213 */ /* 0x000fc40000000000 */
[----:B------:R-:W-:Y:S01]  /*0f80*/  ISETP.GT.U32.AND P6, PT, R2, R17, PT ;  /* 0x000000110200720c */ /* 0x000fe20003fc4070 */
[----:B------:R-:W-:Y:S01]  /*0f90*/  IMAD.HI.U32 R6, R250, R9, RZ ;  /* 0x00000009fa067227 */ /* 0x000fe200078e00ff */
[C---:B--2---:R-:W-:Y:S02]  /*0fa0*/  LOP3.LUT R20, R247.reuse, 0x26, RZ, 0xfc, !PT ;  /* 0x00000026f7147812 */ /* 0x044fe400078efcff */
[C---:B------:R-:W-:Y:S01]  /*0fb0*/  LOP3.LUT R22, R247.reuse, 0x28, RZ, 0xfc, !PT ;  /* 0x00000028f7167812 */ /* 0x040fe200078efcff */
[----:B---3--:R-:W-:Y:S01]  /*0fc0*/  IMAD.MOV.U32 R0, RZ, RZ, R15 ;  /* 0x000000ffff007224 */ /* 0x008fe200078e000f */
[----:B------:R-:W-:Y:S01]  /*0fd0*/  IABS R49, R50 ;  /* 0x0000003200317213 */ /* 0x000fe20000000000 */
[----:B------:R-:W-:Y:S01]  /*0fe0*/  @!P1 IMAD.MOV R3, RZ, RZ, -R3 ;  /* 0x000000ffff039224 */ /* 0x000fe200078e0a03 */
[----:B------:R-:W-:Y:S01]  /*0ff0*/  LOP3.LUT R52, R247, 0x62, RZ, 0xfc, !PT ;  /* 0x00000062f7347812 */ /* 0x000fe200078efcff */
[----:B------:R-:W-:Y:S01]  /*1000*/  @!P5 IMAD.IADD R5, R5, 0x1, -R2 ;  /* 0x000000010505d824 */ /* 0x000fe200078e0a02 */
[----:B------:R-:W-:Y:S01]  /*1010*/  ISETP.GE.AND P5, PT, R14, RZ, PT ;  /* 0x000000ff0e00720c */ /* 0x000fe20003fa6270 */
[----:B------:R-:W-:Y:S01]  /*1020*/  @!P4 IMAD.MOV R0, RZ, RZ, -R0 ;  /* 0x000000ffff00c224 */ /* 0x000fe200078e0a00 */
[----:B------:R-:W-:Y:S01]  /*1030*/  STL [R1+0x8], R3 ;  /* 0x0000080301007387 */ /* 0x000fe20000100800 */
[----:B------:R-:W-:Y:S01]  /*1040*/  IMAD.MOV R4, RZ, RZ, -R4 ;  /* 0x000000ffff047224 */ /* 0x000fe200078e0a04 */
[----:B------:R-:W-:Y:S01]  /*1050*/  IABS R51, R52 ;  /* 0x0000003400337213 */ /* 0x000fe20000000000 */
[----:B------:R-:W-:Y:S01]  /*1060*/  IMAD.HI.U32 R7, R250, R11, RZ ;  /* 0x0000000bfa077227 */ /* 0x000fe200078e00ff */
[----:B------:R1:W-:Y:S01]  /*1070*/  STL [R1+0x4], R0 ;  /* 0x0000040001007387 */ /* 0x0003e20000100800 */
[----:B------:R-:W-:-:S02]  /*1080*/  LOP3.LUT R54, R247, 0x64, RZ, 0xfc, !PT ;  /* 0x00000064f7367812 */ /* 0x000fc400078efcff */
[----:B------:R-:W-:Y:S01]  /*1090*/  IMAD.MOV R6, RZ, RZ, -R6 ;  /* 0x000000ffff067224 */ /* 0x000fe200078e0a06 */
[C---:B------:R-:W-:Y:S01]  /*10a0*/  LOP3.LUT R56, R247.reuse, 0x66, RZ, 0xfc, !PT ;  /* 0x00000066f7387812 */ /* 0x040fe200078efcff */
[C---:B------:R-:W-:Y:S01]  /*10b0*/  IMAD R4, R2.reuse, R4, R23 ;  /* 0x0000000402047224 */ /* 0x040fe200078e0217 */
[----:B------:R-:W-:Y:S01]  /*10c0*/  IABS R23, R25 ;  /* 0x0000001900177213 */ /* 0x000fe20000000000 */
[----:B------:R-:W-:Y:S01]  /*10d0*/  IMAD.MOV R7, RZ, RZ, -R7 ;  /* 0x000000ffff077224 */ /* 0x000fe200078e0a07 */
[----:B------:R-:W-:Y:S01]  /*10e0*/  IABS R53, R54 ;  /* 0x0000003600357213 */ /* 0x000fe20000000000 */
[C---:B------:R-:W-:Y:S01]  /*10f0*/  IMAD R6, R2.reuse, R6, R9 ;  /* 0x0000000602067224 */ /* 0x040fe200078e0209 */
[----:B------:R-:W-:Y:S01]  /*1100*/  ISETP.GT.U32.AND P0, PT, R2, R4, PT ;  /* 0x000000040200720c */ /* 0x000fe20003f04070 */
[----:B-1----:R-:W-:Y:S01]  /*1110*/  IMAD.MOV.U32 R0, RZ, RZ, R5 ;  /* 0x000000ffff007224 */ /* 0x002fe200078e0005 */
[----:B------:R-:W-:Y:S01]  /*1120*/  LOP3.LUT R5, R247, 0x18, RZ, 0xfc, !PT ;  /* 0x00000018f7057812 */ /* 0x000fe200078efcff */
[----:B------:R-:W-:Y:S01]  /*1130*/  @!P3 IMAD.IADD R252, R252, 0x1, -R2 ;  /* 0x00000001fcfcb824 */ /* 0x000fe200078e0a02 */
[----:B------:R-:W-:Y:S01]  /*1140*/  ISETP.GE.AND P3, PT, R16, RZ, PT ;  /* 0x000000ff1000720c */ /* 0x000fe20003f66270 */
[C---:B------:R-:W-:Y:S01]  /*1150*/  IMAD R7, R2.reuse, R7, R11 ;  /* 0x0000000702077224 */ /* 0x040fe200078e020b */
[----:B------:R-:W-:Y:S01]  /*1160*/  IABS R11, R5 ;  /* 0x00000005000b7213 */ /* 0x000fe20000000000 */
[----:B------:R-:W-:Y:S01]  /*1170*/  @!P2 IMAD.MOV R0, RZ, RZ, -R0 ;  /* 0x000000ffff00a224 */ /* 0x000fe200078e0a00 */
[C---:B------:R-:W-:Y:S01]  /*1180*/  ISETP.GT.U32.AND P2, PT, R2.reuse, R6, PT ;  /* 0x000000060200720c */ /* 0x040fe20003f44070 */
[----:B------:R-:W-:Y:S01]  /*1190*/  @!P5 IMAD.MOV R252, RZ, RZ, -R252 ;  /* 0x000000fffffcd224 */ /* 0x000fe200078e0afc */
[----:B------:R-:W-:Y:S01]  /*11a0*/  ISETP.GT.U32.AND P5, PT, R2, R7, PT ;  /* 0x000000070200720c */ /* 0x000fe20003fa4070 */
[--C-:B------:R-:W-:Y:S01]  /*11b0*/  @!P6 IMAD.IADD R17, R17, 0x1, -R2.reuse ;  /* 0x000000011111e824 */ /* 0x100fe200078e0a02 */
[----:B------:R-:W-:Y:S01]  /*11c0*/  ISETP.GE.AND P6, PT, R10, RZ, PT ;  /* 0x000000ff0a00720c */ /* 0x000fe20003fc6270 */
[--C-:B------:R-:W-:Y:S01]  /*11d0*/  @!P0 IMAD.IADD R4, R4, 0x1, -R2.reuse ;  /* 0x0000000104048824 */ /* 0x100fe200078e0a02 */
[----:B------:R-:W-:Y:S01]  /*11e0*/  ISETP.GE.AND P0, PT, R18, RZ, PT ;  /* 0x000000ff1200720c */ /* 0x000fe20003f06270 */
[----:B------:R-:W-:Y:S01]  /*11f0*/  IMAD.HI.U32 R9, R250, R13, RZ ;  /* 0x0000000dfa097227 */ /* 0x000fe200078e00ff */
[C---:B------:R-:W-:Y:S01]  /*1200*/  ISETP.GT.U32.AND P4, PT, R2.reuse, R17, PT ;  /* 0x000000110200720c */ /* 0x040fe20003f84070 */
[----:B------:R-:W-:Y:S01]  /*1210*/  STL [R1+0x15d0], R0 ;  /* 0x0015d00001007387 */ /* 0x000fe20000100800 */
[----:B------:R-:W-:Y:S01]  /*1220*/  ISETP.GT.U32.AND P1, PT, R2, R4, PT ;  /* 0x000000040200720c */ /* 0x000fe20003f24070 */
[----:B------:R-:W-:Y:S01]  /*1230*/  IMAD.MOV R9, RZ, RZ, -R9 ;  /* 0x000000ffff097224 */ /* 0x000fe200078e0a09 */
[----:B------:R-:W-:Y:S01]  /*1240*/  LOP3.LUT R10, R247, 0x1c, RZ, 0xfc, !PT ;  /* 0x0000001cf70a7812 */ /* 0x000fe200078efcff */
[--C-:B------:R-:W-:Y:S01]  /*1250*/  @!P2 IMAD.IADD R6, R6, 0x1, -R2.reuse ;  /* 0x000000010606a824 */ /* 0x100fe200078e0a02 */
[----:B------:R-:W-:Y:S01]  /*1260*/  ISETP.GE.AND P2, PT, R8, RZ, PT ;  /* 0x000000ff0800720c */ /* 0x000fe20003f46270 */
[----:B------:R-:W-:Y:S01]  /*1270*/  @!P5 IMAD.IADD R7, R7, 0x1, -R2 ;  /* 0x000000010707d824 */ /* 0x000fe200078e0a02 */
[C---:B------:R-:W-:Y:S01]  /*1280*/  LOP3.LUT R16, R247.reuse, 0x22, RZ, 0xfc, !PT ;  /* 0x00000022f7107812 */ /* 0x040fe200078efcff */
[----:B------:R-:W-:Y:S01]  /*1290*/  IMAD.HI.U32 R8, R250, R11, RZ ;  /* 0x0000000bfa087227 */ /* 0x000fe200078e00ff */
[----:B------:R-:W-:Y:S01]  /*12a0*/  ISETP.GT.U32.AND P5, PT, R2, R6, PT ;  /* 0x000000060200720c */ /* 0x000fe20003fa4070 */
[----:B------:R-:W-:Y:S01]  /*12b0*/  STL [R1+0x15d4], R252 ;  /* 0x0015d4fc01007387 */ /* 0x000fe20000100800 */
[----:B------:R-:W-:Y:S01]  /*12c0*/  IABS R19, R16 ;  /* 0x0000001000137213 */ /* 0x000fe20000000000 */
[----:B------:R-:W-:Y:S01]  /*12d0*/  IMAD.MOV R8, RZ, RZ, -R8 ;  /* 0x000000ffff087224 */ /* 0x000fe200078e0a08 */
[----:B------:R-:W-:Y:S01]  /*12e0*/  LOP3.LUT R18, R247, 0x24, RZ, 0xfc, !PT ;  /* 0x00000024f7127812 */ /* 0x000fe200078efcff */
[----:B------:R-:W-:Y:S01]  /*12f0*/  @!P1 IMAD.IADD R4, R4, 0x1, -R2 ;  /* 0x0000000104049824 */ /* 0x000fe200078e0a02 */
[----:B------:R-:W-:Y:S01]  /*1300*/  ISETP.GE.AND P1, PT, R12, RZ, PT ;  /* 0x000000ff0c00720c */ /* 0x000fe20003f26270 */
[C---:B------:R-:W-:Y:S01]  /*1310*/  IMAD R8, R2.reuse, R8, R11 ;  /* 0x0000000802087224 */ /* 0x040fe200078e020b */
[----:B------:R-:W-:Y:S01]  /*1320*/  IABS R12, R10 ;  /* 0x0000000a000c7213 */ /* 0x000fe20000000000 */
[----:B------:R-:W-:Y:S01]  /*1330*/  @!P3 IMAD.MOV R4, RZ, RZ, -R4 ;  /* 0x000000ffff04b224 */ /* 0x000fe200078e0a04 */
[----:B------:R-:W-:Y:S01]  /*1340*/  ISETP.GT.U32.AND P3, PT, R2, R7, PT ;  /* 0x000000070200720c */ /* 0x000fe20003f64070 */
[--C-:B------:R-:W-:Y:S01]  /*1350*/  @!P4 IMAD.IADD R17, R17, 0x1, -R2.reuse ;  /* 0x000000011111c824 */ /* 0x100fe200078e0a02 */
[----:B------:R-:W-:Y:S01]  /*1360*/  ISETP.GE.AND P4, PT, R5, RZ, PT ;  /* 0x000000ff0500720c */ /* 0x000fe20003f86270 */
[----:B------:R-:W-:Y:S01]  /*1370*/  @!P5 IMAD.IADD R6, R6, 0x1, -R2 ;  /* 0x000000010606d824 */ /* 0x000fe200078e0a02 */
[C---:B------:R-:W-:Y:S01]  /*1380*/  ISETP.GT.U32.AND P5, PT, R2.reuse, R8, PT ;  /* 0x000000080200720c */ /* 0x040fe20003fa4070 */
[C---:B------:R-:W-:Y:S01]  /*1390*/  IMAD R9, R2.reuse, R9, R13 ;  /* 0x0000000902097224 */ /* 0x040fe200078e020d */
[----:B------:R-:W-:Y:S01]  /*13a0*/  IABS R55, R56 ;  /* 0x0000003800377213 */ /* 0x000fe20000000000 */
[----:B------:R-:W-:Y:S01]  /*13b0*/  IMAD.MOV.U32 R5, RZ, RZ, R17 ;  /* 0x000000ffff057224 */ /* 0x000fe200078e0011 */
[C---:B------:R-:W-:Y:S01]  /*13c0*/  LOP3.LUT R58, R247.reuse, 0x6a, RZ, 0xfc, !PT ;  /* 0x0000006af73a7812 */ /* 0x040fe200078efcff */
[----:B------:R-:W-:Y:S01]  /*13d0*/  @!P6 IMAD.MOV R6, RZ, RZ, -R6 ;  /* 0x000000ffff06e224 */ /* 0x000fe200078e0a06 */
[----:B------:R-:W-:Y:S01]  /*13e0*/  ISETP.GT.U32.AND P6, PT, R2, R9, PT ;  /* 0x000000090200720c */ /* 0x000fe20003fc4070 */
[----:B------:R-:W-:Y:S01]  /*13f0*/  @!P0 IMAD.MOV R5, RZ, RZ, -R5 ;  /* 0x000000ffff058224 */ /* 0x000fe200078e0a05 */
[----:B------:R-:W-:Y:S01]  /*1400*/  ISETP.GE.AND P0, PT, R10, RZ, PT ;  /* 0x000000ff0a00720c */ /* 0x000fe20003f06270 */
[----:B------:R-:W-:Y:S01]  /*1410*/  IMAD.MOV.U32 R13, RZ, RZ, R12 ;  /* 0x000000ffff0d7224 */ /* 0x000fe200078e000c */
[----:B------:R-:W-:Y:S01]  /*1420*/  LOP3.LUT R10, R247, 0x1e, RZ, 0xfc, !PT ;  /* 0x0000001ef70a7812 */ /* 0x000fe200078efcff */
[--C-:B------:R-:W-:Y:S01]  /*1430*/  @!P3 IMAD.IADD R7, R7, 0x1, -R2.reuse ;  /* 0x000000010707b824 */ /* 0x100fe200078e0a02 */
[----:B------:R-:W-:Y:S01]  /*1440*/  LOP3.LUT R12, R247, 0x20, RZ, 0xfc, !PT ;  /* 0x00000020f70c7812 */ /* 0x000fe200078efcff */
[----:B------:R-:W-:Y:S01]  /*1450*/  @!P5 IMAD.IADD R8, R8, 0x1, -R2 ;  /* 0x000000010808d824 */ /* 0x000fe200078e0a02 */
[----:B------:R-:W-:Y:S01]  /*1460*/  ISETP.GE.AND P3, PT, R10, RZ, PT ;  /* 0x000000ff0a00720c */ /* 0x000fe20003f66270 */
[----:B------:R-:W-:Y:S01]  /*1470*/  @!P1 IMAD.MOV R7, RZ, RZ, -R7 ;  /* 0x000000ffff079224 */ /* 0x000fe200078e0a07 */
[----:B------:R-:W-:Y:S01]  /*1480*/  IABS R15, R10 ;  /* 0x0000000a000f7213 */ /* 0x000fe20000000000 */
[----:B------:R-:W-:Y:S01]  /*1490*/  IMAD.HI.U32 R10, R250, R13, RZ ;  /* 0x0000000dfa0a7227 */ /* 0x000fe200078e00ff */
[----:B------:R-:W-:Y:S01]  /*14a0*/  ISETP.GT.U32.AND P5, PT, R2, R8, PT ;  /* 0x000000080200720c */ /* 0x000fe20003fa4070 */
[----:B------:R-:W-:Y:S01]  /*14b0*/  STL [R1+0x15d8], R4 ;  /* 0x0015d80401007387 */ /* 0x000fe20000100800 */
[----:B------:R-:W-:Y:S01]  /*14c0*/  IABS R17, R12 ;  /* 0x0000000c00117213 */ /* 0x000fe20000000000 */
[----:B------:R-:W-:Y:S01]  /*14d0*/  IMAD.MOV R10, RZ, RZ, -R10 ;  /* 0x000000ffff0a7224 */ /* 0x000fe200078e0a0a */
[----:B------:R-:W-:Y:S01]  /*14e0*/  ISETP.GE.AND P1, PT, R12, RZ, PT ;  /* 0x000000ff0c00720c */ /* 0x000fe20003f26270 */
[--C-:B------:R-:W-:Y:S01]  /*14f0*/  @!P6 IMAD.IADD R9, R9, 0x1, -R2.reuse ;  /* 0x000000010909e824 */ /* 0x100fe200078e0a02 */
[C---:B------:R-:W-:Y:S01]  /*1500*/  LOP3.LUT R57, R247.reuse, 0x68, RZ, 0xfc, !PT ;  /* 0x00000068f7397812 */ /* 0x040fe200078efcff */
[----:B------:R-:W-:Y:S01]  /*1510*/  IMAD R10, R2, R10, R13 ;  /* 0x0000000a020a7224 */ /* 0x000fe200078e020d */
[C---:B------:R-:W-:Y:S01]  /*1520*/  LOP3.LUT R62, R247.reuse, 0x7a, RZ, 0xfc, !PT ;  /* 0x0000007af73e7812 */ /* 0x040fe200078efcff */
[----:B------:R-:W-:Y:S01]  /*1530*/  IMAD.HI.U32 R12, R250, R17, RZ ;  /* 0x00000011fa0c7227 */ /* 0x000fe200078e00ff */
[----:B------:R-:W-:Y:S01]  /*1540*/  ISETP.GT.U32.AND P6, PT, R2, R9, PT ;  /* 0x000000090200720c */ /* 0x000fe20003fc4070 */
[----:B------:R1:W-:Y:S01]  /*1550*/  STL [R1+0x15e4], R5 ;  /* 0x0015e40501007387 */ /* 0x0003e20000100800 */
[C---:B------:R-:W-:Y:S01]  /*1560*/  LOP3.LUT R60, R247.reuse, 0x78, RZ, 0xfc, !PT ;  /* 0x00000078f73c7812 */ /* 0x040fe200078efcff */
[----:B------:R-:W-:Y:S01]  /*1570*/  @!P5 IMAD.IADD R8, R8, 0x1, -R2 ;  /* 0x000000010808d824 */ /* 0x000fe200078e0a02 */
[----:B------:R-:W-:Y:S01]  /*1580*/  ISETP.GT.U32.AND P5, PT, R2, R10, PT ;  /* 0x0000000a0200720c */ /* 0x000fe20003fa4070 */
[----:B------:R-:W-:Y:S01]  /*1590*/  IMAD.HI.U32 R13, R250, R19, RZ ;  /* 0x00000013fa0d7227 */ /* 0x000fe200078e00ff */
[C---:B------:R-:W-:Y:S01]  /*15a0*/  LOP3.LUT R64, R247.reuse, 0x7c, RZ, 0xfc, !PT ;  /* 0x0000007cf7407812 */ /* 0x040fe200078efcff */
[----:B------:R-:W-:Y:S01]  /*15b0*/  STL [R1+0x15e8], R6 ;  /* 0x0015e80601007387 */ /* 0x000fe20000100800 */
[----:B------:R-:W-:Y:S01]  /*15c0*/  IABS R61, R62 ;  /* 0x0000003e003d7213 */ /* 0x000fe20000000000 */
[----:B------:R-:W-:Y:S01]  /*15d0*/  IMAD.MOV R12, RZ, RZ, -R12 ;  /* 0x000000ffff0c7224 */ /* 0x000fe200078e0a0c */
[----:B------:R-:W-:Y:S01]  /*15e0*/  IABS R63, R64 ;  /* 0x00000040003f7213 */ /* 0x000fe20000000000 */
[----:B------:R-:W-:Y:S01]  /*15f0*/  IMAD.MOV R13, RZ, RZ, -R13 ;  /* 0x000000ffff0d7224 */ /* 0x000fe200078e0a0d */
[C---:B------:R-:W-:Y:S01]  /*1600*/  LOP3.LUT R66, R247.reuse, 0x84, RZ, 0xfc, !PT ;  /* 0x00000084f7427812 */ /* 0x040fe200078efcff */
[----:B------:R-:W-:Y:S01]  /*1610*/  IMAD R12, R2, R12, R17 ;  /* 0x0000000c020c7224 */ /* 0x000fe200078e0211 */
[----:B------:R-:W-:Y:S01]  /*1620*/  IABS R17, R20 ;  /* 0x0000001400117213 */ /* 0x000fe20000000000 */
[----:B------:R-:W-:Y:S01]  /*1630*/  IMAD.HI.U32 R11, R250, R15, RZ ;  /* 0x0000000ffa0b7227 */ /* 0x000fe200078e00ff */
[----:B------:R-:W-:Y:S01]  /*1640*/  LOP3.LUT R68, R247, 0x86, RZ, 0xfc, !PT ;  /* 0x00000086f7447812 */ /* 0x000fe200078efcff */
[----:B------:R2:W-:Y:S01]  /*1650*/  STL [R1+0x15ec], R7 ;  /* 0x0015ec0701007387 */ /* 0x0005e20000100800 */
[----:B------:R-:W-:Y:S01]  /*1660*/  IABS R67, R66 ;  /* 0x0000004200437213 */ /* 0x000fe20000000000 */
[C---:B------:R-:W-:Y:S01]  /*1670*/  IMAD R13, R2.reuse, R13, R19 ;  /* 0x0000000d020d7224 */ /* 0x040fe200078e0213 */
[----:B------:R-:W-:Y:S01]  /*1680*/  IABS R19, R22 ;  /* 0x0000001600137213 */ /* 0x000fe20000000000 */
[--C-:B------:R-:W-:Y:S01]  /*1690*/  @!P6 IMAD.IADD R9, R9, 0x1, -R2.reuse ;  /* 0x000000010909e824 */ /* 0x100fe200078e0a02 */
[----:B------:R-:W-:Y:S01]  /*16a0*/  ISETP.GT.U32.AND P6, PT, R2, R12, PT ;  /* 0x0000000c0200720c */ /* 0x000fe20003fc4070 */
[----:B------:R-:W-:Y:S01]  /*16b0*/  IMAD.MOV R11, RZ, RZ, -R11 ;  /* 0x000000ffff0b7224 */ /* 0x000fe200078e0a0b */
[----:B------:R-:W-:Y:S01]  /*16c0*/  IABS R69, R68 ;  /* 0x0000004400457213 */ /* 0x000fe20000000000 */
[----:B------:R-:W-:Y:S01]  /*16d0*/  @!P5 IMAD.IADD R10, R10, 0x1, -R2 ;  /* 0x000000010a0ad824 */ /* 0x000fe200078e0a02 */
[C---:B------:R-:W-:Y:S01]  /*16e0*/  ISETP.GT.U32.AND P5, PT, R2.reuse, R13, PT ;  /* 0x0000000d0200720c */ /* 0x040fe20003fa4070 */
[C---:B------:R-:W-:Y:S01]  /*16f0*/  IMAD R11, R2.reuse, R11, R15 ;  /* 0x0000000b020b7224 */ /* 0x040fe200078e020f */
[----:B------:R-:W-:Y:S01]  /*1700*/  IABS R15, R18 ;  /* 0x00000012000f7213 */ /* 0x000fe20000000000 */
[----:B------:R-:W-:Y:S01]  /*1710*/  @!P4 IMAD.MOV R8, RZ, RZ, -R8 ;  /* 0x000000ffff08c224 */ /* 0x000fe200078e0a08 */
[C---:B------:R-:W-:Y:S01]  /*1720*/  LOP3.LUT R70, R247.reuse, 0x88, RZ, 0xfc, !PT ;  /* 0x00000088f7467812 */ /* 0x040fe200078efcff */
[----:B------:R-:W-:Y:S01]  /*1730*/  @!P2 IMAD.MOV R9, RZ, RZ, -R9 ;  /* 0x000000ffff09a224 */ /* 0x000fe200078e0a09 */
[----:B------:R-:W-:Y:S01]  /*1740*/  ISETP.GT.U32.AND P4, PT, R2, R11, PT ;  /* 0x0000000b0200720c */ /* 0x000fe20003f84070 */
[----:B------:R-:W-:Y:S01]  /*1750*/  IMAD.HI.U32 R14, R250, R15, RZ ;  /* 0x0000000ffa0e7227 */ /* 0x000fe200078e00ff */
[----:B------:R-:W-:-:S02]  /*1760*/  LOP3.LUT R72, R247, 0x8a, RZ, 0xfc, !PT ;  /* 0x0000008af7487812 */ /* 0x000fc400078efcff */
[C---:B------:R-:W-:Y:S01]  /*1770*/  LOP3.LUT R73, R247.reuse, 0x8c, RZ, 0xfc, !PT ;  /* 0x0000008cf7497812 */ /* 0x040fe200078efcff */
[----:B------:R-:W-:Y:S01]  /*1780*/  @!P6 IMAD.IADD R12, R12, 0x1, -R2 ;  /* 0x000000010c0ce824 */ /* 0x000fe200078e0a02 */
[----:B------:R-:W-:Y:S01]  /*1790*/  LOP3.LUT R74, R247, 0x8e, RZ, 0xfc, !PT ;  /* 0x0000008ef74a7812 */ /* 0x000fe200078efcff */
[----:B------:R-:W-:Y:S01]  /*17a0*/  IMAD.MOV R14, RZ, RZ, -R14 ;  /* 0x000000ffff0e7224 */ /* 0x000fe200078e0a0e */
[----:B------:R-:W-:Y:S01]  /*17b0*/  IABS R71, R73 ;  /* 0x0000004900477213 */ /* 0x000fe20000000000 */
[----:B------:R-:W-:Y:S01]  /*17c0*/  @!P5 IMAD.IADD R13, R13, 0x1, -R2 ;  /* 0x000000010d0dd824 */ /* 0x000fe200078e0a02 */
[C---:B------:R-:W-:Y:S01]  /*17d0*/  ISETP.GT.U32.AND P5, PT, R2.reuse, R12, PT ;  /* 0x0000000c0200720c */ /* 0x040fe20003fa4070 */
[----:B------:R-:W-:Y:S01]  /*17e0*/  IMAD R14, R2, R14, R15 ;  /* 0x0000000e020e7224 */ /* 0x000fe200078e020f */
[----:B------:R-:W-:Y:S01]  /*17f0*/  LOP3.LUT R75, R247, 0x90, RZ, 0xfc, !PT ;  /* 0x00000090f74b7812 */ /* 0x000fe200078efcff */
[----:B------:R-:W-:Y:S01]  /*1800*/  IMAD.HI.U32 R15, R250, R17, RZ ;  /* 0x00000011fa0f7227 */ /* 0x000fe200078e00ff */
[----:B------:R-:W-:-:S02]  /*1810*/  ISETP.GT.U32.AND P2, PT, R2, R13, PT ;  /* 0x0000000d0200720c */ /* 0x000fc40003f44070 */
[C---:B------:R-:W-:Y:S01]  /*1820*/  LOP3.LUT R76, R247.reuse, 0x98, RZ, 0xfc, !PT ;  /* 0x00000098f74c7812 */ /* 0x040fe200078efcff */
[----:B------:R-:W-:Y:S01]  /*1830*/  IMAD.MOV R15, RZ, RZ, -R15 ;  /* 0x000000ffff0f7224 */ /* 0x000fe200078e0a0f */
[----:B------:R-:W-:Y:S01]  /*1840*/  LOP3.LUT R78, R247, 0x9a, RZ, 0xfc, !PT ;  /* 0x0000009af74e7812 */ /* 0x000fe200078efcff */
[--C-:B------:R-:W-:Y:S01]  /*1850*/  @!P4 IMAD.IADD R11, R11, 0x1, -R2.reuse ;  /* 0x000000010b0bc824 */ /* 0x100fe200078e0a02 */
[C---:B------:R-:W-:Y:S01]  /*1860*/  ISETP.GT.U32.AND P4, PT, R2.reuse, R10, PT ;  /* 0x0000000a0200720c */ /* 0x040fe20003f84070 */
[----:B------:R-:W-:Y:S01]  /*1870*/  IMAD R15, R2, R15, R17 ;  /* 0x0000000f020f7224 */ /* 0x000fe200078e0211 */
[----:B------:R-:W-:Y:S01]  /*1880*/  IABS R77, R76 ;  /* 0x0000004c004d7213 */ /* 0x000fe20000000000 */
[----:B------:R-:W-:Y:S01]  /*1890*/  @!P5 IMAD.IADD R12, R12, 0x1, -R2 ;  /* 0x000000010c0cd824 */ /* 0x000fe200078e0a02 */
[----:B------:R-:W-:Y:S01]  /*18a0*/  ISETP.GT.U32.AND P6, PT, R2, R11, PT ;  /* 0x0000000b0200720c */ /* 0x000fe20003fc4070 */
[----:B------:R-:W-:Y:S01]  /*18b0*/  IMAD.HI.U32 R17, R250, R21, RZ ;  /* 0x00000015fa117227 */ /* 0x000fe200078e00ff */
[----:B------:R-:W-:-:S02]  /*18c0*/  ISETP.GT.U32.AND P5, PT, R2, R15, PT ;  /* 0x0000000f0200720c */ /* 0x000fc40003fa4070 */
[----:B------:R-:W-:Y:S01]  /*18d0*/  LOP3.LUT R80, R247, 0x9c, RZ, 0xfc, !PT ;  /* 0x0000009cf7507812 */ /* 0x000fe200078efcff */
[--C-:B------:R-:W-:Y:S01]  /*18e0*/  @!P2 IMAD.IADD R13, R13, 0x1, -R2.reuse ;  /* 0x000000010d0da824 */ /* 0x100fe200078e0a02 */
[----:B------:R-:W-:Y:S01]  /*18f0*/  ISETP.GE.AND P2, PT, R18, RZ, PT ;  /* 0x000000ff1200720c */ /* 0x000fe20003f46270 */
[----:B------:R-:W-:Y:S01]  /*1900*/  IMAD.HI.U32 R18, R250, R23, RZ ;  /* 0x00000017fa127227 */ /* 0x000fe200078e00ff */
[C---:B------:R-:W-:Y:S02]  /*1910*/  LOP3.LUT R83, R247.reuse, 0xa0, RZ, 0xfc, !PT ;  /* 0x000000a0f7537812 */ /* 0x040fe400078efcff */
[----:B------:R-:W-:Y:S01]  /*1920*/  LOP3.LUT R82, R247, 0x9e, RZ, 0xfc, !PT ;  /* 0x0000009ef7527812 */ /* 0x000fe200078efcff */
[----:B------:R-:W-:Y:S01]  /*1930*/  @!P4 IMAD.IADD R10, R10, 0x1, -R2 ;  /* 0x000000010a0ac824 */ /* 0x000fe200078e0a02 */
[----:B------:R-:W-:Y:S01]  /*1940*/  ISETP.GT.U32.AND P4, PT, R2, R14, PT ;  /* 0x0000000e0200720c */ /* 0x000fe20003f84070 */
[----:B------:R-:W-:Y:S01]  /*1950*/  IMAD.MOV R18, RZ, RZ, -R18 ;  /* 0x000000ffff127224 */ /* 0x000fe200078e0a12 */
[----:B------:R-:W-:Y:S01]  /*1960*/  IABS R81, R83 ;  /* 0x0000005300517213 */ /* 0x000fe20000000000 */
[--C-:B------:R-:W-:Y:S01]  /*1970*/  @!P5 IMAD.IADD R15, R15, 0x1, -R2.reuse ;  /* 0x000000010f0fd824 */ /* 0x100fe200078e0a02 */
[----:B------:R-:W-:Y:S01]  /*1980*/  IABS R79, R82 ;  /* 0x00000052004f7213 */ /* 0x000fe20000000000 */
[----:B------:R-:W-:Y:S01]  /*1990*/  @!P6 IMAD.IADD R11, R11, 0x1, -R2 ;  /* 0x000000010b0be824 */ /* 0x000fe200078e0a02 */
[----:B------:R-:W-:Y:S01]  /*19a0*/  ISETP.GE.AND P6, PT, R16, RZ, PT ;  /* 0x000000ff1000720c */ /* 0x000fe20003fc6270 */
[----:B------:R-:W-:Y:S01]  /*19b0*/  @!P0 IMAD.MOV R10, RZ, RZ, -R10 ;  /* 0x000000ffff0a8224 */ /* 0x000fe200078e0a0a */
[C---:B------:R-:W-:Y:S01]  /*19c0*/  ISETP.GT.U32.AND P5, PT, R2.reuse, R15, PT ;  /* 0x0000000f0200720c */ /* 0x040fe20003fa4070 */
[----:B------:R-:W-:Y:S01]  /*19d0*/  IMAD R18, R2, R18, R23 ;  /* 0x0000001202127224 */ /* 0x000fe200078e0217 */
[C---:B------:R-:W-:Y:S01]  /*19e0*/  LOP3.LUT R84, R247.reuse, 0xa2, RZ, 0xfc, !PT ;  /* 0x000000a2f7547812 */ /* 0x040fe200078efcff */
[----:B------:R-:W-:Y:S01]  /*19f0*/  IMAD.MOV R17, RZ, RZ, -R17 ;  /* 0x000000ffff117224 */ /* 0x000fe200078e0a11 */
[----:B------:R-:W-:Y:S01]  /*1a00*/  LOP3.LUT R90, R247, 0xb0, RZ, 0xfc, !PT ;  /* 0x000000b0f75a7812 */ /* 0x000fe200078efcff */
[----:B------:R-:W-:Y:S01]  /*1a10*/  @!P4 IMAD.IADD R14, R14, 0x1, -R2 ;  /* 0x000000010e0ec824 */ /* 0x000fe200078e0a02 */
[----:B------:R-:W-:Y:S01]  /*1a20*/  ISETP.GE.AND P4, PT, R20, RZ, PT ;  /* 0x000000ff1400720c */ /* 0x000fe20003f86270 */
[----:B------:R-:W-:Y:S01]  /*1a30*/  IMAD R17, R2, R17, R21 ;  /* 0x0000001102117224 */ /* 0x000fe200078e0215 */
[----:B------:R-:W-:Y:S01]  /*1a40*/  IABS R21, R26 ;  /* 0x0000001a00157213 */ /* 0x000fe20000000000 */
[----:B------:R-:W-:Y:S01]  /*1a50*/  IMAD.HI.U32 R16, R250, R19, RZ ;  /* 0x00000013fa107227 */ /* 0x000fe200078e00ff */
[----:B------:R-:W-:-:S02]  /*1a60*/  ISETP.GT.U32.AND P0, PT, R2, R14, PT ;  /* 0x0000000e0200720c */ /* 0x000fc40003f04070 */
[----:B------:R-:W-:Y:S01]  /*1a70*/  LOP3.LUT R88, R247, 0xae, RZ, 0xfc, !PT ;  /* 0x000000aef7587812 */ /* 0x000fe200078efcff */
[----:B------:R-:W-:Y:S01]  /*1a80*/  @!P5 IMAD.IADD R15, R15, 0x1, -R2 ;  /* 0x000000010f0fd824 */ /* 0x000fe200078e0a02 */
[C---:B------:R-:W-:Y:S01]  /*1a90*/  ISETP.GT.U32.AND P5, PT, R2.reuse, R18, PT ;  /* 0x000000120200720c */ /* 0x040fe20003fa4070 */
[----:B------:R-:W-:Y:S01]  /*1aa0*/  @!P6 IMAD.MOV R13, RZ, RZ, -R13 ;  /* 0x000000ffff0de224 */ /* 0x000fe200078e0a0d */
[C---:B------:R-:W-:Y:S01]  /*1ab0*/  ISETP.GT.U32.AND P6, PT, R2.reuse, R17, PT ;  /* 0x000000110200720c */ /* 0x040fe20003fc4070 */
[----:B------:R-:W-:Y:S01]  /*1ac0*/  IMAD.MOV R16, RZ, RZ, -R16 ;  /* 0x000000ffff107224 */ /* 0x000fe200078e0a10 */
[C---:B------:R-:W-:Y:S01]  /*1ad0*/  LOP3.LUT R92, R247.reuse, 0xb2, RZ, 0xfc, !PT ;  /* 0x000000b2f75c7812 */ /* 0x040fe200078efcff */
[----:B------:R-:W-:Y:S01]  /*1ae0*/  @!P3 IMAD.MOV R11, RZ, RZ, -R11 ;  /* 0x000000ffff0bb224 */ /* 0x000fe200078e0a0b */
[C---:B------:R-:W-:Y:S01]  /*1af0*/  LOP3.LUT R93, R247.reuse, 0xb4, RZ, 0xfc, !PT ;  /* 0x000000b4f75d7812 */ /* 0x040fe200078efcff */
[----:B------:R-:W-:Y:S01]  /*1b00*/  IMAD R16, R2, R16, R19 ;  /* 0x0000001002107224 */ /* 0x000fe200078e0213 */
[----:B------:R-:W-:Y:S01]  /*1b10*/  IABS R86, R92 ;  /* 0x0000005c00567213 */ /* 0x000fe20000000000 */
[----:B------:R-:W-:Y:S01]  /*1b20*/  @!P0 IMAD.IADD R14, R14, 0x1, -R2 ;  /* 0x000000010e0e8824 */ /* 0x000fe200078e0a02 */
[----:B------:R-:W-:Y:S01]  /*1b30*/  ISETP.GE.AND P0, PT, R24, RZ, PT ;  /* 0x000000ff1800720c */ /* 0x000fe20003f06270 */
[----:B------:R-:W-:Y:S01]  /*1b40*/  IMAD.HI.U32 R19, R250, R21, RZ ;  /* 0x00000015fa137227 */ /* 0x000fe200078e00ff */
[----:B------:R-:W-:-:S02]  /*1b50*/  LOP3.LUT R24, R247, 0x30, RZ, 0xfc, !PT ;  /* 0x00000030f7187812 */ /* 0x000fc400078efcff */
[----:B------:R-:W-:Y:S01]  /*1b60*/  ISETP.GT.U32.AND P3, PT, R2, R16, PT ;  /* 0x000000100200720c */ /* 0x000fe20003f64070 */
[--C-:B------:R-:W-:Y:S01]  /*1b70*/  @!P5 IMAD.IADD R18, R18, 0x1, -R2.reuse ;  /* 0x000000011212d824 */ /* 0x100fe200078e0a02 */
[----:B------:R-:W-:Y:S01]  /*1b80*/  IABS R23, R24 ;  /* 0x0000001800177213 */ /* 0x000fe20000000000 */
[----:B------:R-:W-:Y:S01]  /*1b90*/  @!P6 IMAD.IADD R17, R17, 0x1, -R2 ;  /* 0x000000011111e824 */ /* 0x000fe200078e0a02 */
[C---:B------:R-:W-:Y:S01]  /*1ba0*/  LOP3.LUT R94, R247.reuse, 0xb6, RZ, 0xfc, !PT ;  /* 0x000000b6f75e7812 */ /* 0x040fe200078efcff */
[----:B------:R-:W-:Y:S01]  /*1bb0*/  @!P2 IMAD.MOV R14, RZ, RZ, -R14 ;  /* 0x000000ffff0ea224 */ /* 0x000fe200078e0a0e */
[----:B------:R-:W-:Y:S01]  /*1bc0*/  ISETP.GT.U32.AND P5, PT, R2, R18, PT ;  /* 0x000000120200720c */ /* 0x000fe20003fa4070 */
[----:B------:R-:W-:Y:S01]  /*1bd0*/  IMAD.HI.U32 R20, R250, R23, RZ ;  /* 0x00000017fa147227 */ /* 0x000fe200078e00ff */
[----:B------:R-:W-:Y:S02]  /*1be0*/  ISETP.GT.U32.AND P2, PT, R2, R17, PT ;  /* 0x000000110200720c */ /* 0x000fe40003f44070 */
[----:B------:R-:W-:Y:S01]  /*1bf0*/  IABS R91, R94 ;  /* 0x0000005e005b7213 */ /* 0x000fe20000000000 */
[----:B------:R-:W-:Y:S01]  /*1c00*/  IMAD.MOV R20, RZ, RZ, -R20 ;  /* 0x000000ffff147224 */ /* 0x000fe200078e0a14 */
[----:B------:R-:W-:Y:S01]  /*1c10*/  LOP3.LUT R96, R247, 0xbe, RZ, 0xfc, !PT ;  /* 0x000000bef7607812 */ /* 0x000fe200078efcff */
[--C-:B------:R-:W-:Y:S01]  /*1c20*/  @!P3 IMAD.IADD R16, R16, 0x1, -R2.reuse ;  /* 0x000000011010b824 */ /* 0x100fe200078e0a02 */
[----:B------:R-:W-:Y:S01]  /*1c30*/  ISETP.GE.AND P3, PT, R25, RZ, PT ;  /* 0x000000ff1900720c */ /* 0x000fe20003f66270 */
[C---:B------:R-:W-:Y:S01]  /*1c40*/  IMAD R20, R2.reuse, R20, R23 ;  /* 0x0000001402147224 */ /* 0x040fe200078e0217 */
[----:B------:R-:W-:Y:S01]  /*1c50*/  IABS R25, R28 ;  /* 0x0000001c00197213 */ /* 0x000fe20000000000 */
[----:B------:R-:W-:Y:S01]  /*1c60*/  IMAD.MOV R19, RZ, RZ, -R19 ;  /* 0x000000ffff137224 */ /* 0x000fe200078e0a13 */
[----:B------:R-:W-:Y:S01]  /*1c70*/  ISETP.GT.U32.AND P6, PT, R2, R16, PT ;  /* 0x000000100200720c */ /* 0x000fe20003fc4070 */
[----:B------:R-:W-:Y:S01]  /*1c80*/  @!P5 IMAD.IADD R18, R18, 0x1, -R2 ;  /* 0x000000011212d824 */ /* 0x000fe200078e0a02 */
[----:B------:R-:W-:Y:S01]  /*1c90*/  ISETP.GT.U32.AND P5, PT, R2, R20, PT ;  /* 0x000000140200720c */ /* 0x000fe20003fa4070 */
[----:B------:R-:W-:Y:S01]  /*1ca0*/  @!P1 IMAD.MOV R12, RZ, RZ, -R12 ;  /* 0x000000ffff0c9224 */ /* 0x000fe200078e0a0c */
[----:B------:R-:W-:Y:S01]  /*1cb0*/  ISETP.GE.AND P1, PT, R22, RZ, PT ;  /* 0x000000ff1600720c */ /* 0x000fe20003f26270 */
[----:B------:R-:W-:Y:S01]  /*1cc0*/  @!P2 IMAD.IADD R17, R17, 0x1, -R2 ;  /* 0x000000011111a824 */ /* 0x000fe200078e0a02 */
[----:B------:R-:W-:Y:S01]  /*1cd0*/  ISETP.GE.AND P2, PT, R26, RZ, PT ;  /* 0x000000ff1a00720c */ /* 0x000fe20003f46270 */
[----:B------:R-:W-:Y:S01]  /*1ce0*/  IMAD R19, R2, R19, R21 ;  /* 0x0000001302137224 */ /* 0x000fe200078e0215 */
[----:B------:R-:W-:Y:S01]  /*1cf0*/  LOP3.LUT R26, R247, 0x36, RZ, 0xfc, !PT ;  /* 0x00000036f71a7812 */ /* 0x000fe200078efcff */
[----:B------:R-:W-:Y:S01]  /*1d00*/  IMAD.HI.U32 R21, R250, R25, RZ ;  /* 0x00000019fa157227 */ /* 0x000fe200078e00ff */
[----:B------:R-:W-:-:S02]  /*1d10*/  IABS R97, R96 ;  /* 0x0000006000617213 */ /* 0x000fc40000000000 */
[----:B------:R-:W-:Y:S01]  /*1d20*/  IABS R29, R26 ;  /* 0x0000001a001d7213 */ /* 0x000fe20000000000 */
[----:B------:R-:W-:Y:S01]  /*1d30*/  IMAD.HI.U32 R22, R250, R27, RZ ;  /* 0x0000001bfa167227 */ /* 0x000fe200078e00ff */
[C---:B------:R-:W-:Y:S02]  /*1d40*/  LOP3.LUT R98, R247.reuse, 0xc0, RZ, 0xfc, !PT ;  /* 0x000000c0f7627812 */ /* 0x040fe400078efcff */
[C---:B------:R-:W-:Y:S01]  /*1d50*/  LOP3.LUT R100, R247.reuse, 0xc2, RZ, 0xfc, !PT ;  /* 0x000000c2f7647812 */ /* 0x040fe200078efcff */
[--C-:B------:R-:W-:Y:S01]  /*1d60*/  @!P5 IMAD.IADD R20, R20, 0x1, -R2.reuse ;  /* 0x000000011414d824 */ /* 0x100fe200078e0a02 */
[C---:B------:R-:W-:Y:S01]  /*1d70*/  LOP3.LUT R102, R247.reuse, 0xca, RZ, 0xfc, !PT ;  /* 0x000000caf7667812 */ /* 0x040fe200078efcff */
[----:B------:R-:W-:Y:S01]  /*1d80*/  IMAD.MOV R21, RZ, RZ, -R21 ;  /* 0x000000ffff157224 */ /* 0x000fe200078e0a15 */
[----:B------:R-:W-:Y:S01]  /*1d90*/  LOP3.LUT R104, R247, 0xcc, RZ, 0xfc, !PT ;  /* 0x000000ccf7687812 */ /* 0x000fe200078efcff */
[----:B------:R-:W-:Y:S01]  /*1da0*/  @!P6 IMAD.IADD R16, R16, 0x1, -R2 ;  /* 0x000000011010e824 */ /* 0x000fe200078e0a02 */
[C---:B------:R-:W-:Y:S01]  /*1db0*/  ISETP.GT.U32.AND P5, PT, R2.reuse, R20, PT ;  /* 0x000000140200720c */ /* 0x040fe20003fa4070 */
[----:B------:R-:W-:Y:S01]  /*1dc0*/  IMAD.MOV R22, RZ, RZ, -R22 ;  /* 0x000000ffff167224 */ /* 0x000fe200078e0a16 */
[C---:B------:R-:W-:Y:S01]  /*1dd0*/  ISETP.GT.U32.AND P6, PT, R2.reuse, R19, PT ;  /* 0x000000130200720c */ /* 0x040fe20003fc4070 */
[----:B------:R-:W-:Y:S01]  /*1de0*/  IMAD R21, R2, R21, R25 ;  /* 0x0000001502157224 */ /* 0x000fe200078e0219 */
[----:B------:R-:W-:Y:S01]  /*1df0*/  IABS R25, R31 ;  /* 0x0000001f00197213 */ /* 0x000fe20000000000 */
[----:B------:R-:W-:Y:S01]  /*1e00*/  IMAD.HI.U32 R23, R250, R29, RZ ;  /* 0x0000001dfa177227 */ /* 0x000fe200078e00ff */
[----:B------:R-:W-:-:S02]  /*1e10*/  IABS R101, R104 ;  /* 0x0000006800657213 */ /* 0x000fc40000000000 */
[C---:B------:R-:W-:Y:S01]  /*1e20*/  LOP3.LUT R106, R247.reuse, 0xd0, RZ, 0xfc, !PT ;  /* 0x000000d0f76a7812 */ /* 0x040fe200078efcff */
[C---:B------:R-:W-:Y:S01]  /*1e30*/  IMAD R22, R2.reuse, R22, R27 ;  /* 0x0000001602167224 */ /* 0x040fe200078e021b */
[C---:B------:R-:W-:Y:S01]  /*1e40*/  LOP3.LUT R105, R247.reuse, 0xce, RZ, 0xfc, !PT ;  /* 0x000000cef7697812 */ /* 0x040fe200078efcff */
[----:B------:R-:W-:Y:S01]  /*1e50*/  @!P1 IMAD.MOV R16, RZ, RZ, -R16 ;  /* 0x000000ffff109224 */ /* 0x000fe200078e0a10 */
[C---:B------:R-:W-:Y:S01]  /*1e60*/  ISETP.GT.U32.AND P1, PT, R2.reuse, R21, PT ;  /* 0x000000150200720c */ /* 0x040fe20003f24070 */
[----:B------:R-:W-:Y:S01]  /*1e70*/  IMAD.MOV R23, RZ, RZ, -R23 ;  /* 0x000000ffff177224 */ /* 0x000fe200078e0a17 */
[----:B------:R-:W-:Y:S01]  /*1e80*/  IABS R103, R105 ;  /* 0x0000006900677213 */ /* 0x000fe20000000000 */
[----:B------:R-:W-:Y:S01]  /*1e90*/  @!P3 IMAD.MOV R18, RZ, RZ, -R18 ;  /* 0x000000ffff12b224 */ /* 0x000fe200078e0a12 */
[C---:B------:R-:W-:Y:S01]  /*1ea0*/  ISETP.GT.U32.AND P3, PT, R2.reuse, R22, PT ;  /* 0x000000160200720c */ /* 0x040fe20003f64070 */
[----:B------:R-:W-:Y:S01]  /*1eb0*/  IMAD R23, R2, R23, R29 ;  /* 0x0000001702177224 */ /* 0x000fe200078e021d */
[C---:B------:R-:W-:Y:S01]  /*1ec0*/  LOP3.LUT R108, R247.reuse, 0xd2, RZ, 0xfc, !PT ;  /* 0x000000d2f76c7812 */ /* 0x040fe200078efcff */
[--C-:B------:R-:W-:Y:S01]  /*1ed0*/  @!P5 IMAD.IADD R20, R20, 0x1, -R2.reuse ;  /* 0x000000011414d824 */ /* 0x100fe200078e0a02 */
[----:B------:R-:W-:Y:S01]  /*1ee0*/  LOP3.LUT R111, R247, 0xd6, RZ, 0xfc, !PT ;  /* 0x000000d6f76f7812 */ /* 0x000fe200078efcff */
[--C-:B------:R-:W-:Y:S01]  /*1ef0*/  @!P6 IMAD.IADD R19, R19, 0x1, -R2.reuse ;  /* 0x000000011313e824 */ /* 0x100fe200078e0a02 */
[----:B------:R-:W-:Y:S01]  /*1f00*/  ISETP.GT.U32.AND P5, PT, R2, R23, PT ;  /* 0x000000170200720c */ /* 0x000fe20003fa4070 */
[----:B------:R-:W-:Y:S01]  /*1f10*/  @!P4 IMAD.MOV R15, RZ, RZ, -R15 ;  /* 0x000000ffff0fc224 */ /* 0x000fe200078e0a0f */
[----:B------:R-:W-:Y:S01]  /*1f20*/  ISETP.GE.AND P6, PT, R24, RZ, PT ;  /* 0x000000ff1800720c */ /* 0x000fe20003fc6270 */
[--C-:B------:R-:W-:Y:S01]  /*1f30*/  @!P1 IMAD.IADD R21, R21, 0x1, -R2.reuse ;  /* 0x0000000115159824 */ /* 0x100fe200078e0a02 */
[----:B------:R-:W-:Y:S01]  /*1f40*/  ISETP.GT.U32.AND P4, PT, R2, R19, PT ;  /* 0x000000130200720c */ /* 0x000fe20003f84070 */
[----:B------:R-:W-:Y:S01]  /*1f50*/  @!P0 IMAD.MOV R17, RZ, RZ, -R17 ;  /* 0x000000ffff118224 */ /* 0x000fe200078e0a11 */
[----:B------:R-:W-:Y:S01]  /*1f60*/  ISETP.GE.AND P0, PT, R28, RZ, PT ;  /* 0x000000ff1c00720c */ /* 0x000fe20003f06270 */
[----:B------:R-:W-:Y:S01]  /*1f70*/  @!P3 IMAD.IADD R22, R22, 0x1, -R2 ;  /* 0x000000011616b824 */ /* 0x000fe200078e0a02 */
[----:B------:R-:W-:Y:S01]  /*1f80*/  ISETP.GT.U32.AND P3, PT, R2, R21, PT ;  /* 0x000000150200720c */ /* 0x000fe20003f64070 */
[----:B------:R-:W-:Y:S01]  /*1f90*/  IMAD.HI.U32 R24, R250, R25, RZ ;  /* 0x00000019fa187227 */ /* 0x000fe200078e00ff */
[----:B------:R-:W-:-:S02]  /*1fa0*/  LOP3.LUT R28, R247, 0x3a, RZ, 0xfc, !PT ;  /* 0x0000003af71c7812 */ /* 0x000fc400078efcff */
[----:B------:R-:W-:Y:S01]  /*1fb0*/  ISETP.GE.AND P1, PT, R26, RZ, PT ;  /* 0x000000ff1a00720c */ /* 0x000fe20003f26270 */
[----:B------:R-:W-:Y:S01]  /*1fc0*/  @!P5 IMAD.IADD R23, R23, 0x1, -R2 ;  /* 0x000000011717d824 */ /* 0x000fe200078e0a02 */
[----:B------:R-:W-:Y:S01]  /*1fd0*/  IABS R27, R28 ;  /* 0x0000001c001b7213 */ /* 0x000fe20000000000 */
[----:B------:R-:W-:Y:S01]  /*1fe0*/  IMAD.MOV R24, RZ, RZ, -R24 ;  /* 0x000000ffff187224 */ /* 0x000fe200078e0a18 */
[----:B------:R-:W-:Y:S01]  /*1ff0*/  LOP3.LUT R110, R247, 0xd4, RZ, 0xfc, !PT ;  /* 0x000000d4f76e7812 */ /* 0x000fe200078efcff */
[----:B------:R-:W-:Y:S01]  /*2000*/  @!P4 IMAD.IADD R19, R19, 0x1, -R2 ;  /* 0x000000011313c824 */ /* 0x000fe200078e0a02 */
[C---:B------:R-:W-:Y:S01]  /*2010*/  ISETP.GT.U32.AND P5, PT, R2.reuse, R23, PT ;  /* 0x000000170200720c */ /* 0x040fe20003fa4070 */
[----:B------:R-:W-:Y:S01]  /*2020*/  IMAD R24, R2, R24, R25 ;  /* 0x0000001802187224 */ /* 0x000fe200078e0219 */
[----:B------:R-:W-:Y:S01]  /*2030*/  ISETP.GE.AND P4, PT, R30, RZ, PT ;  /* 0x000000ff1e00720c */ /* 0x000fe20003f86270 */
[----:B------:R-:W-:Y:S01]  /*2040*/  IMAD.HI.U32 R25, R250, R27, RZ ;  /* 0x0000001bfa197227 */ /* 0x000fe200078e00ff */
[----:B------:R-:W-:-:S02]  /*2050*/  LOP3.LUT R30, R247, 0x3c, RZ, 0xfc, !PT ;  /* 0x0000003cf71e7812 */ /* 0x000fc400078efcff */
[----:B------:R-:W-:Y:S01]  /*2060*/  LOP3.LUT R112, R247, 0xd8, RZ, 0xfc, !PT ;  /* 0x000000d8f7707812 */ /* 0x000fe200078efcff */
[--C-:B------:R-:W-:Y:S01]  /*2070*/  @!P3 IMAD.IADD R21, R21, 0x1, -R2.reuse ;  /* 0x000000011515b824 */ /* 0x100fe200078e0a02 */
[C---:B------:R-:W-:Y:S01]  /*2080*/  ISETP.GT.U32.AND P3, PT, R2.reuse, R24, PT ;  /* 0x000000180200720c */ /* 0x040fe20003f64070 */
[----:B------:R-:W-:Y:S01]  /*2090*/  IMAD.MOV R25, RZ, RZ, -R25 ;  /* 0x000000ffff197224 */ /* 0x000fe200078e0a19 */
[----:B------:R-:W-:Y:S01]  /*20a0*/  IABS R29, R30 ;  /* 0x0000001e001d7213 */ /* 0x000fe20000000000 */
[----:B------:R-:W-:Y:S01]  /*20b0*/  @!P2 IMAD.MOV R19, RZ, RZ, -R19 ;  /* 0x000000ffff13a224 */ /* 0x000fe200078e0a13 */
[C---:B------:R-:W-:Y:S01]  /*20c0*/  ISETP.GT.U32.AND P2, PT, R2.reuse, R22, PT ;  /* 0x000000160200720c */ /* 0x040fe20003f44070 */
[----:B------:R-:W-:Y:S01]  /*20d0*/  IMAD R25, R2, R25, R27 ;  /* 0x0000001902197224 */ /* 0x000fe200078e021b */
[----:B------:R-:W-:Y:S01]  /*20e0*/  IABS R27, R33 ;  /* 0x00000021001b7213 */ /* 0x000fe20000000000 */
[----:B------:R-:W-:Y:S01]  /*20f0*/  @!P5 IMAD.IADD R23, R23, 0x1, -R2 ;  /* 0x000000011717d824 */ /* 0x000fe200078e0a02 */
[----:B------:R-:W-:Y:S01]  /*2100*/  IABS R107, R111 ;  /* 0x0000006f006b7213 */ /* 0x000fe20000000000 */
[----:B------:R-:W-:Y:S01]  /*2110*/  IMAD.HI.U32 R26, R250, R29, RZ ;  /* 0x0000001dfa1a7227 */ /* 0x000fe200078e00ff */
[----:B------:R-:W-:-:S02]  /*2120*/  ISETP.GT.U32.AND P5, PT, R2, R25, PT ;  /* 0x000000190200720c */ /* 0x000fc40003fa4070 */
[----:B------:R-:W-:Y:S01]  /*2130*/  IABS R109, R112 ;  /* 0x00000070006d7213 */ /* 0x000fe20000000000 */
[----:B------:R-:W-:Y:S01]  /*2140*/  @!P3 IMAD.IADD R24, R24, 0x1, -R2 ;  /* 0x000000011818b824 */ /* 0x000fe200078e0a02 */
[----:B------:R-:W-:Y:S01]  /*2150*/  ISETP.GE.AND P3, PT, R30, RZ, PT ;  /* 0x000000ff1e00720c */ /* 0x000fe20003f66270 */
[----:B------:R-:W-:Y:S01]  /*2160*/  IMAD.MOV R26, RZ, RZ, -R26 ;  /* 0x000000ffff1a7224 */ /* 0x000fe200078e0a1a */
[C---:B------:R-:W-:Y:S01]  /*2170*/  LOP3.LUT R30, R247.reuse, 0x42, RZ, 0xfc, !PT ;  /* 0x00000042f71e7812 */ /* 0x040fe200078efcff */
[----:B------:R-:W-:Y:S01]  /*2180*/  @!P0 IMAD.MOV R21, RZ, RZ, -R21 ;  /* 0x000000ffff158224 */ /* 0x000fe200078e0a15 */
[C---:B------:R-:W-:Y:S01]  /*2190*/  ISETP.GT.U32.AND P0, PT, R2.reuse, R24, PT ;  /* 0x000000180200720c */ /* 0x040fe20003f04070 */
[----:B------:R-:W-:Y:S01]  /*21a0*/  IMAD R26, R2, R26, R29 ;  /* 0x0000001a021a7224 */ /* 0x000fe200078e021d */
[C---:B------:R-:W-:Y:S01]  /*21b0*/  LOP3.LUT R113, R247.reuse, 0xdc, RZ, 0xfc, !PT ;  /* 0x000000dcf7717812 */ /* 0x040fe200078efcff */
[----:B------:R-:W-:Y:S01]  /*21c0*/  IMAD.MOV.U32 R29, RZ, RZ, R27 ;  /* 0x000000ffff1d7224 */ /* 0x000fe200078e001b */
[----:B------:R-:W-:Y:S01]  /*21d0*/  LOP3.LUT R114, R247, 0xe2, RZ, 0xfc, !PT ;  /* 0x000000e2f7727812 */ /* 0x000fe200078efcff */
[----:B------:R-:W-:Y:S01]  /*21e0*/  @!P6 IMAD.MOV R20, RZ, RZ, -R20 ;  /* 0x000000ffff14e224 */ /* 0x000fe200078e0a14 */
[----:B------:R-:W-:Y:S01]  /*21f0*/  ISETP.GE.AND P6, PT, R31, RZ, PT ;  /* 0x000000ff1f00720c */ /* 0x000fe20003fc6270 */
[--C-:B------:R-:W-:Y:S01]  /*2200*/  @!P2 IMAD.IADD R22, R22, 0x1, -R2.reuse ;  /* 0x000000011616a824 */ /* 0x100fe200078e0a02 */
[----:B------:R-:W-:Y:S01]  /*2210*/  ISETP.GE.AND P2, PT, R28, RZ, PT ;  /* 0x000000ff1c00720c */ /* 0x000fe20003f46270 */
[----:B------:R-:W-:Y:S01]  /*2220*/  @!P5 IMAD.IADD R25, R25, 0x1, -R2 ;  /* 0x000000011919d824 */ /* 0x000fe200078e0a02 */
[----:B------:R-:W-:Y:S01]  /*2230*/  IABS R31, R32 ;  /* 0x00000020001f7213 */ /* 0x000fe20000000000 */
[----:B------:R-:W-:Y:S01]  /*2240*/  IMAD.HI.U32 R28, R250, R29, RZ ;  /* 0x0000001dfa1c7227 */ /* 0x000fe200078e00ff */
[----:B------:R-:W-:-:S02]  /*2250*/  LOP3.LUT R116, R247, 0xe8, RZ, 0xfc, !PT ;  /* 0x000000e8f7747812 */ /* 0x000fc400078efcff */
[C---:B------:R-:W-:Y:S01]  /*2260*/  ISETP.GT.U32.AND P5, PT, R2.reuse, R25, PT ;  /* 0x000000190200720c */ /* 0x040fe20003fa4070 */
[----:B------:R-:W-:Y:S01]  /*2270*/  @!P4 IMAD.MOV R22, RZ, RZ, -R22 ;  /* 0x000000ffff16c224 */ /* 0x000fe200078e0a16 */
[----:B------:R-:W-:Y:S01]  /*2280*/  ISETP.GT.U32.AND P4, PT, R2, R26, PT ;  /* 0x0000001a0200720c */ /* 0x000fe20003f84070 */
[----:B------:R-:W-:Y:S01]  /*2290*/  IMAD.MOV R28, RZ, RZ, -R28 ;  /* 0x000000ffff1c7224 */ /* 0x000fe200078e0a1c */
[----:B------:R-:W-:Y:S01]  /*22a0*/  IABS R117, R116 ;  /* 0x0000007400757213 */ /* 0x000fe20000000000 */
[----:B------:R-:W-:Y:S01]  /*22b0*/  IMAD.HI.U32 R27, R250, R31, RZ ;  /* 0x0000001ffa1b7227 */ /* 0x000fe200078e00ff */
[C---:B------:R-:W-:Y:S02]  /*22c0*/  LOP3.LUT R118, R247.reuse, 0xec, RZ, 0xfc, !PT ;  /* 0x000000ecf7767812 */ /* 0x040fe400078efcff */
[----:B------:R-:W-:Y:S01]  /*22d0*/  LOP3.LUT R122, R247, 0xee, RZ, 0xfc, !PT ;  /* 0x000000eef77a7812 */ /* 0x000fe200078efcff */
[----:B------:R-:W-:Y:S01]  /*22e0*/  @!P0 IMAD.IADD R24, R24, 0x1, -R2 ;  /* 0x0000000118188824 */ /* 0x000fe200078e0a02 */
[----:B------:R-:W-:Y:S01]  /*22f0*/  ISETP.GE.AND P0, PT, R33, RZ, PT ;  /* 0x000000ff2100720c */ /* 0x000fe20003f06270 */
[C---:B------:R-:W-:Y:S01]  /*2300*/  IMAD R28, R2.reuse, R28, R29 ;  /* 0x0000001c021c7224 */ /* 0x040fe200078e021d */
[----:B------:R-:W-:Y:S01]  /*2310*/  IABS R33, R30 ;  /* 0x0000001e00217213 */ /* 0x000fe20000000000 */
[----:B------:R-:W-:Y:S01]  /*2320*/  IMAD.MOV R27, RZ, RZ, -R27 ;  /* 0x000000ffff1b7224 */ /* 0x000fe200078e0a1b */
[----:B------:R-:W-:Y:S01]  /*2330*/  IABS R119, R118 ;  /* 0x0000007600777213 */ /* 0x000fe20000000000 */
[----:B------:R-:W-:Y:S01]  /*2340*/  @!P6 IMAD.MOV R24, RZ, RZ, -R24 ;  /* 0x000000ffff18e224 */ /* 0x000fe200078e0a18 */
[C---:B------:R-:W-:Y:S01]  /*2350*/  ISETP.GT.U32.AND P6, PT, R2.reuse, R28, PT ;  /* 0x0000001c0200720c */ /* 0x040fe20003fc4070 */
[----:B------:R-:W-:Y:S01]  /*2360*/  IMAD R27, R2, R27, R31 ;  /* 0x0000001b021b7224 */ /* 0x000fe200078e021f */
[----:B------:R-:W-:Y:S01]  /*2370*/  LOP3.LUT R31, R247, 0x44, RZ, 0xfc, !PT ;  /* 0x00000044f71f7812 */ /* 0x000fe200078efcff */
[--C-:B------:R-:W-:Y:S01]  /*2380*/  @!P4 IMAD.IADD R26, R26, 0x1, -R2.reuse ;  /* 0x000000011a1ac824 */ /* 0x100fe200078e0a02 */
[----:B------:R-:W-:Y:S01]  /*2390*/  IABS R121, R122 ;  /* 0x0000007a00797213 */ /* 0x000fe20000000000 */
[----:B------:R-:W-:Y:S01]  /*23a0*/  @!P5 IMAD.IADD R25, R25, 0x1, -R2 ;  /* 0x000000011919d824 */ /* 0x000fe200078e0a02 */
[C---:B------:R-:W-:Y:S01]  /*23b0*/  ISETP.GT.U32.AND P5, PT, R2.reuse, R27, PT ;  /* 0x0000001b0200720c */ /* 0x040fe20003fa4070 */
[----:B------:R-:W-:Y:S01]  /*23c0*/  @!P1 IMAD.MOV R23, RZ, RZ, -R23 ;  /* 0x000000ffff179224 */ /* 0x000fe200078e0a17 */
[----:B------:R-:W-:Y:S01]  /*23d0*/  ISETP.GT.U32.AND P4, PT, R2, R26, PT ;  /* 0x0000001a0200720c */ /* 0x000fe20003f84070 */
[----:B------:R-:W-:Y:S01]  /*23e0*/  IMAD.HI.U32 R29, R250, R33, RZ ;  /* 0x00000021fa1d7227 */ /* 0x000fe200078e00ff */
[----:B------:R-:W-:-:S02]  /*23f0*/  ISETP.GE.AND P1, PT, R32, RZ, PT ;  /* 0x000000ff2000720c */ /* 0x000fc40003f26270 */
[----:B------:R-:W-:Y:S01]  /*2400*/  LOP3.LUT R32, R247, 0x46, RZ, 0xfc, !PT ;  /* 0x00000046f7207812 */ /* 0x000fe200078efcff */
[--C-:B------:R-:W-:Y:S01]  /*2410*/  @!P6 IMAD.IADD R28, R28, 0x1, -R2.reuse ;  /* 0x000000011c1ce824 */ /* 0x100fe200078e0a02 */
[----:B------:R-:W-:Y:S01]  /*2420*/  IABS R35, R31 ;  /* 0x0000001f00237213 */ /* 0x000fe20000000000 */
[----:B------:R-:W-:Y:S01]  /*2430*/  IMAD.MOV R29, RZ, RZ, -R29 ;  /* 0x000000ffff1d7224 */ /* 0x000fe200078e0a1d */
[----:B------:R-:W-:Y:S01]  /*2440*/  IABS R37, R32 ;  /* 0x0000002000257213 */ /* 0x000fe20000000000 */
[----:B------:R-:W-:Y:S01]  /*2450*/  @!P2 IMAD.MOV R25, RZ, RZ, -R25 ;  /* 0x000000ffff19a224 */ /* 0x000fe200078e0a19 */
[----:B------:R-:W-:Y:S01]  /*2460*/  ISETP.GT.U32.AND P6, PT, R2, R28, PT ;  /* 0x0000001c0200720c */ /* 0x000fe20003fc4070 */
[--C-:B------:R-:W-:Y:S01]  /*2470*/  @!P5 IMAD.IADD R27, R27, 0x1, -R2.reuse ;  /* 0x000000011b1bd824 */ /* 0x100fe200078e0a02 */
[----:B------:R-:W-:Y:S01]  /*2480*/  ISETP.GE.AND P2, PT, R30, RZ, PT ;  /* 0x000000ff1e00720c */ /* 0x000fe20003f46270 */
[----:B------:R-:W-:Y:S01]  /*2490*/  @!P4 IMAD.IADD R26, R26, 0x1, -R2 ;  /* 0x000000011a1ac824 */ /* 0x000fe200078e0a02 */
[----:B------:R-:W-:Y:S01]  /*24a0*/  ISETP.GE.AND P4, PT, R31, RZ, PT ;  /* 0x000000ff1f00720c */ /* 0x000fe20003f86270 */
[----:B------:R-:W-:Y:S01]  /*24b0*/  IMAD.HI.U32 R31, R250, R37, RZ ;  /* 0x00000025fa1f7227 */ /* 0x000fe200078e00ff */
[----:B------:R-:W-:-:S02]  /*24c0*/  ISETP.GT.U32.AND P5, PT, R2, R27, PT ;  /* 0x0000001b0200720c */ /* 0x000fc40003fa4070 */
[C---:B------:R-:W-:Y:S01]  /*24d0*/  LOP3.LUT R124, R247.reuse, 0xf0, RZ, 0xfc, !PT ;  /* 0x000000f0f77c7812 */ /* 0x040fe200078efcff */
[----:B------:R-:W-:Y:S01]  /*24e0*/  IMAD.MOV R31, RZ, RZ, -R31 ;  /* 0x000000ffff1f7224 */ /* 0x000fe200078e0a1f */
[C---:B------:R-:W-:Y:S01]  /*24f0*/  LOP3.LUT R126, R247.reuse, 0xf2, RZ, 0xfc, !PT ;  /* 0x000000f2f77e7812 */ /* 0x040fe200078efcff */
[C---:B------:R-:W-:Y:S01]  /*2500*/  IMAD R29, R2.reuse, R29, R33 ;  /* 0x0000001d021d7224 */ /* 0x040fe200078e0221 */
[----:B------:R-:W-:Y:S01]  /*2510*/  IABS R123, R124 ;  /* 0x0000007c007b7213 */ /* 0x000fe20000000000 */
[----:B------:R-:W-:Y:S01]  /*2520*/  IMAD R31, R2, R31, R37 ;  /* 0x0000001f021f7224 */ /* 0x000fe200078e0225 */
[----:B------:R-:W-:Y:S01]  /*2530*/  IABS R37, R36 ;  /* 0x0000002400257213 */ /* 0x000fe20000000000 */
[----:B------:R-:W-:Y:S01]  /*2540*/  @!P6 IMAD.IADD R28, R28, 0x1, -R2 ;  /* 0x000000011c1ce824 */ /* 0x000fe200078e0a02 */
[C---:B------:R-:W-:Y:S01]  /*2550*/  LOP3.LUT R127, R247.reuse, 0xf4, RZ, 0xfc, !PT ;  /* 0x000000f4f77f7812 */ /* 0x040fe200078efcff */
[----:B------:R-:W-:Y:S01]  /*2560*/  IMAD.HI.U32 R30, R250, R35, RZ ;  /* 0x00000023fa1e7227 */ /* 0x000fe200078e00ff */
[----:B------:R-:W-:-:S02]  /*2570*/  LOP3.LUT R128, R247, 0xf6, RZ, 0xfc, !PT ;  /* 0x000000f6f7807812 */ /* 0x000fc400078efcff */
[----:B------:R-:W-:Y:S01]  /*2580*/  LOP3.LUT R129, R247, 0xf8, RZ, 0xfc, !PT ;  /* 0x000000f8f7817812 */ /* 0x000fe200078efcff */
[----:B------:R-:W-:Y:S01]  /*2590*/  @!P0 IMAD.MOV R28, RZ, RZ, -R28 ;  /* 0x000000ffff1c8224 */ /* 0x000fe200078e0a1c */
[C---:B------:R-:W-:Y:S01]  /*25a0*/  ISETP.GT.U32.AND P0, PT, R2.reuse, R31, PT ;  /* 0x0000001f0200720c */ /* 0x040fe20003f04070 */
[----:B------:R-:W-:Y:S01]  /*25b0*/  @!P5 IMAD.IADD R27, R27, 0x1, -R2 ;  /* 0x000000011b1bd824 */ /* 0x000fe200078e0a02 */
[----:B------:R-:W-:Y:S01]  /*25c0*/  ISETP.GT.U32.AND P5, PT, R2, R29, PT ;  /* 0x0000001d0200720c */ /* 0x000fe20003fa4070 */
[----:B------:R-:W-:Y:S01]  /*25d0*/  @!P3 IMAD.MOV R26, RZ, RZ, -R26 ;  /* 0x000000ffff1ab224 */ /* 0x000fe200078e0a1a */
[----:B------:R-:W-:Y:S01]  /*25e0*/  ISETP.GE.AND P3, PT, R32, RZ, PT ;  /* 0x000000ff2000720c */ /* 0x000fe20003f66270 */
[----:B------:R-:W-:Y:S01]  /*25f0*/  IMAD.MOV R30, RZ, RZ, -R30 ;  /* 0x000000ffff1e7224 */ /* 0x000fe200078e0a1e */
[----:B------:R-:W-:Y:S01]  /*2600*/  LOP3.LUT R32, R247, 0x48, RZ, 0xfc, !PT ;  /* 0x00000048f7207812 */ /* 0x000fe200078efcff */
[----:B------:R-:W-:Y:S01]  /*2610*/  @!P1 IMAD.MOV R27, RZ, RZ, -R27 ;  /* 0x000000ffff1b9224 */ /* 0x000fe200078e0a1b */
[----:B------:R-:W-:Y:S01]  /*2620*/  IABS R125, R129 ;  /* 0x00000081007d7213 */ /* 0x000fe20000000000 */
[----:B------:R-:W-:Y:S01]  /*2630*/  IMAD R30, R2, R30, R35 ;  /* 0x0000001e021e7224 */ /* 0x000fe200078e0223 */
[----:B------:R-:W-:Y:S01]  /*2640*/  IABS R35, R32 ;  /* 0x0000002000237213 */ /* 0x000fe20000000000 */
[----:B------:R-:W-:Y:S01]  /*2650*/  IMAD.HI.U32 R33, R250, R37, RZ ;  /* 0x00000025fa217227 */ /* 0x000fe200078e00ff */
[----:B------:R-:W-:-:S02]  /*2660*/  ISETP.GE.AND P6, PT, R32, RZ, PT ;  /* 0x000000ff2000720c */ /* 0x000fc40003fc6270 */
[----:B------:R-:W-:Y:S01]  /*2670*/  ISETP.GT.U32.AND P1, PT, R2, R30, PT ;  /* 0x0000001e0200720c */ /* 0x000fe20003f24070 */
[--C-:B------:R-:W-:Y:S01]  /*2680*/  @!P0 IMAD.IADD R31, R31, 0x1, -R2.reuse ;  /* 0x000000011f1f8824 */ /* 0x100fe200078e0a02 */
[----:B------:R-:W-:Y:S01]  /*2690*/  LOP3.LUT R130, R247, 0xfc, RZ, 0xfc, !PT ;  /* 0x000000fcf7827812 */ /* 0x000fe200078efcff */
[----:B------:R-:W-:Y:S01]  /*26a0*/  @!P5 IMAD.IADD R29, R29, 0x1, -R2 ;  /* 0x000000011d1dd824 */ /* 0x000fe200078e0a02 */
[C---:B------:R-:W-:Y:S01]  /*26b0*/  LOP3.LUT R132, R247.reuse, 0x108, RZ, 0xfc, !PT ;  /* 0x00000108f7847812 */ /* 0x040fe200078efcff */
[----:B------:R-:W-:Y:S01]  /*26c0*/  IMAD.HI.U32 R32, R250, R35, RZ ;  /* 0x00000023fa207227 */ /* 0x000fe200078e00ff */
[C---:B------:R-:W-:Y:S02]  /*26d0*/  ISETP.GT.U32.AND P0, PT, R2.reuse, R31, PT ;  /* 0x0000001f0200720c */ /* 0x040fe40003f04070 */
[C---:B------:R-:W-:Y:S01]  /*26e0*/  ISETP.GT.U32.AND P5, PT, R2.reuse, R29, PT ;  /* 0x0000001d0200720c */ /* 0x040fe20003fa4070 */
[----:B------:R-:W-:Y:S01]  /*26f0*/  IMAD.MOV R32, RZ, RZ, -R32 ;  /* 0x000000ffff207224 */ /* 0x000fe200078e0a20 */
[----:B------:R-:W-:Y:S01]  /*2700*/  IABS R133, R132 ;  /* 0x0000008400857213 */ /* 0x000fe20000000000 */
[----:B------:R-:W-:Y:S01]  /*2710*/  IMAD.MOV R33, RZ, RZ, -R33 ;  /* 0x000000ffff217224 */ /* 0x000fe200078e0a21 */
[C---:B------:R-:W-:Y:S01]  /*2720*/  LOP3.LUT R136, R247.reuse, 0x10c, RZ, 0xfc, !PT ;  /* 0x0000010cf7887812 */ /* 0x040fe200078efcff */
[----:B------:R-:W-:Y:S01]  /*2730*/  IMAD R32, R2, R32, R35 ;  /* 0x0000002002207224 */ /* 0x000fe200078e0223 */
[C---:B------:R-:W-:Y:S01]  /*2740*/  LOP3.LUT R134, R247.reuse, 0x10a, RZ, 0xfc, !PT ;  /* 0x0000010af7867812 */ /* 0x040fe200078efcff */
[----:B------:R-:W-:Y:S01]  /*2750*/  IMAD.HI.U32 R35, R250, R41, RZ ;  /* 0x00000029fa237227 */ /* 0x000fe200078e00ff */
[----:B------:R-:W-:-:S02]  /*2760*/  LOP3.LUT R138, R247, 0x10e, RZ, 0xfc, !PT ;  /* 0x0000010ef78a7812 */ /* 0x000fc400078efcff */
[----:B------:R-:W-:Y:S01]  /*2770*/  IABS R135, R134 ;  /* 0x0000008600877213 */ /* 0x000fe20000000000 */
[--C-:B------:R-:W-:Y:S01]  /*2780*/  @!P1 IMAD.IADD R30, R30, 0x1, -R2.reuse ;  /* 0x000000011e1e9824 */ /* 0x100fe200078e0a02 */
        /* <DEDUP_REMOVED lines=15> */
[----:B------:R-:W-:Y:S01]  /*2880*/  IMAD.HI.U32 R34, R250, R39, RZ ;  /* 0x00000027fa227227 */ /* 0x000fe200078e00ff */
[----:B------:R-:W-:-:S02]  /*2890*/  IABS R137, R140 ;  /* 0x0000008c00897213 */ /* 0x000fc40000000000 */
[C---:B------:R-:W-:Y:S01]  /*28a0*/  LOP3.LUT R144, R247.reuse, 0x11c, RZ, 0xfc, !PT ;  /* 0x0000011cf7907812 */ /* 0x040fe200078efcff */
[----:B------:R-:W-:Y:S01]  /*28b0*/  IMAD.MOV R34, RZ, RZ, -R34 ;  /* 0x000000ffff227224 */ /* 0x000fe200078e0a22 */
[----:B------:R-:W-:Y:S01]  /*28c0*/  LOP3.LUT R142, R247, 0x11a, RZ, 0xfc, !PT ;  /* 0x0000011af78e7812 */ /* 0x000fe200078efcff */
[--C-:B------:R-:W-:Y:S01]  /*28d0*/  @!P1 IMAD.IADD R30, R30, 0x1, -R2.reuse ;  /* 0x000000011e1e9824 */ /* 0x100fe200078e0a02 */
[C---:B------:R-:W-:Y:S01]  /*28e0*/  ISETP.GT.U32.AND P1, PT, R2.reuse, R32, PT ;  /* 0x000000200200720c */ /* 0x040fe20003f24070 */
[----:B------:R-:W-:Y:S01]  /*28f0*/  IMAD R34, R2, R34, R39 ;  /* 0x0000002202227224 */ /* 0x000fe200078e0227 */
[----:B------:R-:W-:Y:S01]  /*2900*/  IABS R39, R43 ;  /* 0x0000002b00277213 */ /* 0x000fe20000000000 */
[----:B------:R-:W-:Y:S01]  /*2910*/  IMAD.HI.U32 R36, R250, R37, RZ ;  /* 0x00000025fa247227 */ /* 0x000fe200078e00ff */
[----:B------:R-:W-:Y:S02]  /*2920*/  IABS R143, R142 ;  /* 0x0000008e008f7213 */ /* 0x000fe40000000000 */
[C---:B------:R-:W-:Y:S01]  /*2930*/  ISETP.GT.U32.AND P0, PT, R2.reuse, R34, PT ;  /* 0x000000220200720c */ /* 0x040fe20003f04070 */
[--C-:B------:R-:W-:Y:S01]  /*2940*/  @!P3 IMAD.IADD R35, R35, 0x1, -R2.reuse ;  /* 0x000000012323b824 */ /* 0x100fe200078e0a02 */
[----:B------:R-:W-:Y:S01]  /*2950*/  LOP3.LUT R146, R247, 0x11e, RZ, 0xfc, !PT ;  /* 0x0000011ef7927812 */ /* 0x000fe200078efcff */
[----:B------:R-:W-:Y:S01]  /*2960*/  @!P2 IMAD.IADD R33, R33, 0x1, -R2 ;  /* 0x000000012121a824 */ /* 0x000fe200078e0a02 */
[C---:B------:R-:W-:Y:S01]  /*2970*/  LOP3.LUT R148, R247.reuse, 0x126, RZ, 0xfc, !PT ;  /* 0x00000126f7947812 */ /* 0x040fe200078efcff */
[----:B------:R-:W-:Y:S01]  /*2980*/  IMAD.MOV R36, RZ, RZ, -R36 ;  /* 0x000000ffff247224 */ /* 0x000fe200078e0a24 */
[----:B------:R-:W-:Y:S01]  /*2990*/  ISETP.GT.U32.AND P3, PT, R2, R35, PT ;  /* 0x000000230200720c */ /* 0x000fe20003f64070 */
        /* <DEDUP_REMOVED lines=8> */
[----:B------:R-:W-:Y:S01]  /*2a20*/  IABS R157, R154 ;  /* 0x0000009a009d7213 */ /* 0x000fe20000000000 */
[--C-:B------:R-:W-:Y:S01]  /*2a30*/  @!P0 IMAD.IADD R34, R34, 0x1, -R2.reuse ;  /* 0x0000000122228824 */ /* 0x100fe200078e0a02 */
[----:B------:R-:W-:Y:S01]  /*2a40*/  IABS R153, R150 ;  /* 0x0000009600997213 */ /* 0x000fe20000000000 */
[C---:B------:R-:W-:Y:S01]  /*2a50*/  IMAD R37, R2.reuse, R37, R39 ;  /* 0x0000002502257224 */ /* 0x040fe200078e0227 */
[----:B------:R-:W-:Y:S01]  /*2a60*/  LOP3.LUT R39, R247, 0x56, RZ, 0xfc, !PT ;  /* 0x00000056f7277812 */ /* 0x000fe200078efcff */
[--C-:B------:R-:W-:Y:S01]  /*2a70*/  @!P3 IMAD.IADD R35, R35, 0x1, -R2.reuse ;  /* 0x000000012323b824 */ /* 0x100fe200078e0a02 */
[C---:B------:R-:W-:Y:S01]  /*2a80*/  ISETP.GT.U32.AND P0, PT, R2.reuse, R34, PT ;  /* 0x000000220200720c */ /* 0x040fe20003f04070 */
[----:B------:R-:W-:Y:S01]  /*2a90*/  @!P2 IMAD.IADD R33, R33, 0x1, -R2 ;  /* 0x000000012121a824 */ /* 0x000fe200078e0a02 */
[C---:B------:R-:W-:Y:S01]  /*2aa0*/  ISETP.GT.U32.AND P3, PT, R2.reuse, R37, PT ;  /* 0x000000250200720c */ /* 0x040fe20003f64070 */
[----:B------:R-:W-:Y:S01]  /*2ab0*/  @!P4 IMAD.MOV R30, RZ, RZ, -R30 ;  /* 0x000000ffff1ec224 */ /* 0x000fe200078e0a1e */
[----:B------:R-:W-:Y:S01]  /*2ac0*/  ISETP.GT.U32.AND P2, PT, R2, R36, PT ;  /* 0x000000240200720c */ /* 0x000fe20003f44070 */
[----:B------:R-:W-:Y:S01]  /*2ad0*/  @!P1 IMAD.IADD R32, R32, 0x1, -R2 ;  /* 0x0000000120209824 */ /* 0x000fe200078e0a02 */
[----:B------:R-:W-:Y:S01]  /*2ae0*/  ISETP.GE.AND P4, PT, R38, RZ, PT ;  /* 0x000000ff2600720c */ /* 0x000fe20003f86270 */
[----:B------:R-:W-:Y:S01]  /*2af0*/  IMAD.HI.U32 R38, R250, R41, RZ ;  /* 0x00000029fa267227 */ /* 0x000fe200078e00ff */
[----:B------:R-:W-:-:S02]  /*2b00*/  ISETP.GE.AND P1, PT, R40, RZ, PT ;  /* 0x000000ff2800720c */ /* 0x000fc40003f26270 */
[C---:B------:R-:W-:Y:S01]  /*2b10*/  LOP3.LUT R40, R247.reuse, 0x58, RZ, 0xfc, !PT ;  /* 0x00000058f7287812 */ /* 0x040fe200078efcff */
[----:B------:R-:W-:Y:S01]  /*2b20*/  IMAD.MOV R38, RZ, RZ, -R38 ;  /* 0x000000ffff267224 */ /* 0x000fe200078e0a26 */
[----:B------:R-:W-:Y:S01]  /*2b30*/  LOP3.LUT R152, R247, 0x132, RZ, 0xfc, !PT ;  /* 0x00000132f7987812 */ /* 0x000fe200078efcff */
[--C-:B------:R-:W-:Y:S01]  /*2b40*/  @!P0 IMAD.IADD R34, R34, 0x1, -R2.reuse ;  /* 0x0000000122228824 */ /* 0x100fe200078e0a02 */
[----:B------:R-:W-:Y:S01]  /*2b50*/  ISETP.GE.AND P0, PT, R44, RZ, PT ;  /* 0x000000ff2c00720c */ /* 0x000fe20003f06270 */
[----:B------:R-:W-:Y:S01]  /*2b60*/  IMAD R38, R2, R38, R41 ;  /* 0x0000002602267224 */ /* 0x000fe200078e0229 */
[----:B------:R-:W-:Y:S01]  /*2b70*/  IABS R41, R39 ;  /* 0x0000002700297213 */ /* 0x000fe20000000000 */
[--C-:B------:R-:W-:Y:S01]  /*2b80*/  @!P3 IMAD.IADD R37, R37, 0x1, -R2.reuse ;  /* 0x000000012525b824 */ /* 0x100fe200078e0a02 */
[----:B------:R-:W-:Y:S01]  /*2b90*/  LOP3.LUT R44, R247, 0x5a, RZ, 0xfc, !PT ;  /* 0x0000005af72c7812 */ /* 0x000fe200078efcff */
[----:B------:R-:W-:Y:S01]  /*2ba0*/  @!P2 IMAD.IADD R36, R36, 0x1, -R2 ;  /* 0x000000012424a824 */ /* 0x000fe200078e0a02 */
[----:B------:R-:W-:Y:S01]  /*2bb0*/  IABS R155, R152 ;  /* 0x00000098009b7213 */ /* 0x000fe20000000000 */
[----:B------:R-:W-:Y:S01]  /*2bc0*/  @!P5 IMAD.MOV R33, RZ, RZ, -R33 ;  /* 0x000000ffff21d224 */ /* 0x000fe200078e0a21 */
[----:B------:R-:W-:Y:S01]  /*2bd0*/  ISETP.GE.AND P5, PT, R43, RZ, PT ;  /* 0x000000ff2b00720c */ /* 0x000fe20003fa6270 */
[----:B------:R-:W-:Y:S01]  /*2be0*/  @!P4 IMAD.MOV R34, RZ, RZ, -R34 ;  /* 0x000000ffff22c224 */ /* 0x000fe200078e0a22 */
[----:B------:R-:W-:Y:S01]  /*2bf0*/  ISETP.GE.AND P4, PT, R39, RZ, PT ;  /* 0x000000ff2700720c */ /* 0x000fe20003f86270 */
[----:B------:R-:W-:Y:S01]  /*2c00*/  IMAD.HI.U32 R39, R250, R41, RZ ;  /* 0x00000029fa277227 */ /* 0x000fe200078e00ff */
[----:B------:R-:W-:-:S02]  /*2c10*/  ISETP.GT.U32.AND P3, PT, R2, R37, PT ;  /* 0x000000250200720c */ /* 0x000fc40003f64070 */
[----:B------:R-:W-:Y:S01]  /*2c20*/  ISETP.GT.U32.AND P2, PT, R2, R36, PT ;  /* 0x000000240200720c */ /* 0x000fe20003f44070 */
[----:B------:R-:W-:Y:S01]  /*2c30*/  @!P6 IMAD.MOV R32, RZ, RZ, -R32 ;  /* 0x000000ffff20e224 */ /* 0x000fe200078e0a20 */
[----:B------:R-:W-:Y:S01]  /*2c40*/  IABS R43, R40 ;  /* 0x00000028002b7213 */ /* 0x000fe20000000000 */
[----:B------:R-:W-:Y:S01]  /*2c50*/  @!P1 IMAD.MOV R35, RZ, RZ, -R35 ;  /* 0x000000ffff239224 */ /* 0x000fe200078e0a23 */
[----:B------:R-:W-:Y:S01]  /*2c60*/  ISETP.GE.AND P6, PT, R42, RZ, PT ;  /* 0x000000ff2a00720c */ /* 0x000fe20003fc6270 */
[----:B------:R-:W-:Y:S01]  /*2c70*/  IMAD.MOV R39, RZ, RZ, -R39 ;  /* 0x000000ffff277224 */ /* 0x000fe200078e0a27 */
[----:B------:R-:W-:Y:S01]  /*2c80*/  ISETP.GE.AND P1, PT, R40, RZ, PT ;  /* 0x000000ff2800720c */ /* 0x000fe20003f26270 */
[----:B------:R-:W-:Y:S01]  /*2c90*/  IMAD.HI.U32 R40, R250, R43, RZ ;  /* 0x0000002bfa287227 */ /* 0x000fe200078e00ff */
[----:B------:R-:W-:Y:S02]  /*2ca0*/  IABS R45, R44 ;  /* 0x0000002c002d7213 */ /* 0x000fe40000000000 */
[C---:B------:R-:W-:Y:S01]  /*2cb0*/  LOP3.LUT R158, R247.reuse, 0x138, RZ, 0xfc, !PT ;  /* 0x00000138f79e7812 */ /* 0x040fe200078efcff */
[C---:B------:R-:W-:Y:S01]  /*2cc0*/  IMAD R39, R2.reuse, R39, R41 ;  /* 0x0000002702277224 */ /* 0x040fe200078e0229 */
[C---:B------:R-:W-:Y:S01]  /*2cd0*/  LOP3.LUT R156, R247.reuse, 0x136, RZ, 0xfc, !PT ;  /* 0x00000136f79c7812 */ /* 0x040fe200078efcff */
[----:B------:R-:W-:Y:S01]  /*2ce0*/  IMAD.MOV R40, RZ, RZ, -R40 ;  /* 0x000000ffff287224 */ /* 0x000fe200078e0a28 */
[----:B------:R-:W-:Y:S01]  /*2cf0*/  LOP3.LUT R159, R247, 0x13a, RZ, 0xfc, !PT ;  /* 0x0000013af79f7812 */ /* 0x000fe200078efcff */
[--C-:B------:R-:W-:Y:S01]  /*2d00*/  @!P3 IMAD.IADD R37, R37, 0x1, -R2.reuse ;  /* 0x000000012525b824 */ /* 0x100fe200078e0a02 */
[----:B------:R-:W-:Y:S01]  /*2d10*/  ISETP.GT.U32.AND P3, PT, R2, R39, PT ;  /* 0x000000270200720c */ /* 0x000fe20003f64070 */
[----:B------:R-:W-:Y:S01]  /*2d20*/  @!P2 IMAD.IADD R36, R36, 0x1, -R2 ;  /* 0x000000012424a824 */ /* 0x000fe200078e0a02 */
[C---:B------:R-:W-:Y:S01]  /*2d30*/  ISETP.GT.U32.AND P2, PT, R2.reuse, R38, PT ;  /* 0x000000260200720c */ /* 0x040fe20003f44070 */
[----:B------:R-:W-:Y:S01]  /*2d40*/  IMAD R40, R2, R40, R43 ;  /* 0x0000002802287224 */ /* 0x000fe200078e022b */
[C---:B------:R-:W-:Y:S01]  /*2d50*/  LOP3.LUT R160, R247.reuse, 0x142, RZ, 0xfc, !PT ;  /* 0x00000142f7a07812 */ /* 0x040fe200078efcff */
[----:B------:R-:W-:Y:S01]  /*2d60*/  @!P6 IMAD.MOV R36, RZ, RZ, -R36 ;  /* 0x000000ffff24e224 */ /* 0x000fe200078e0a24 */
[----:B------:R-:W-:Y:S01]  /*2d70*/  LOP3.LUT R164, R247, 0x144, RZ, 0xfc, !PT ;  /* 0x00000144f7a47812 */ /* 0x000fe200078efcff */
[----:B------:R-:W-:Y:S01]  /*2d80*/  IMAD.HI.U32 R41, R250, R45, RZ ;  /* 0x0000002dfa297227 */ /* 0x000fe200078e00ff */
[----:B------:R-:W-:-:S02]  /*2d90*/  ISETP.GT.U32.AND P6, PT, R2, R40, PT ;  /* 0x000000280200720c */ /* 0x000fc40003fc4070 */
[----:B------:R-:W-:Y:S01]  /*2da0*/  IABS R163, R160 ;  /* 0x000000a000a37213 */ /* 0x000fe20000000000 */
[----:B------:R-:W-:Y:S01]  /*2db0*/  IMAD.HI.U32 R42, R250, R47, RZ ;  /* 0x0000002ffa2a7227 */ /* 0x000fe200078e00ff */
[C---:B------:R-:W-:Y:S02]  /*2dc0*/  LOP3.LUT R166, R247.reuse, 0x146, RZ, 0xfc, !PT ;  /* 0x00000146f7a67812 */ /* 0x040fe400078efcff */
[----:B------:R-:W-:Y:S01]  /*2dd0*/  LOP3.LUT R168, R247, 0x148, RZ, 0xfc, !PT ;  /* 0x00000148f7a87812 */ /* 0x000fe200078efcff */
[----:B------:R-:W-:Y:S01]  /*2de0*/  @!P3 IMAD.IADD R39, R39, 0x1, -R2 ;  /* 0x000000012727b824 */ /* 0x000fe200078e0a02 */
[C---:B------:R-:W-:Y:S01]  /*2df0*/  LOP3.LUT R171, R247.reuse, 0x14c, RZ, 0xfc, !PT ;  /* 0x0000014cf7ab7812 */ /* 0x040fe200078efcff */
[----:B------:R-:W-:Y:S01]  /*2e00*/  IMAD.MOV R41, RZ, RZ, -R41 ;  /* 0x000000ffff297224 */ /* 0x000fe200078e0a29 */
[----:B------:R-:W-:Y:S01]  /*2e10*/  IABS R165, R168 ;  /* 0x000000a800a57213 */ /* 0x000fe20000000000 */
[----:B------:R-:W-:Y:S01]  /*2e20*/  IMAD.MOV R42, RZ, RZ, -R42 ;  /* 0x000000ffff2a7224 */ /* 0x000fe200078e0a2a */
[----:B------:R-:W-:Y:S01]  /*2e30*/  ISETP.GT.U32.AND P3, PT, R2, R39, PT ;  /* 0x000000270200720c */ /* 0x000fe20003f64070 */
[--C-:B------:R-:W-:Y:S01]  /*2e40*/  @!P6 IMAD.IADD R40, R40, 0x1, -R2.reuse ;  /* 0x000000012828e824 */ /* 0x100fe200078e0a02 */
[----:B------:R-:W-:Y:S01]  /*2e50*/  IABS R169, R171 ;  /* 0x000000ab00a97213 */ /* 0x000fe20000000000 */
[C---:B------:R-:W-:Y:S01]  /*2e60*/  IMAD R41, R2.reuse, R41, R45 ;  /* 0x0000002902297224 */ /* 0x040fe200078e022d */
[----:B------:R-:W-:Y:S01]  /*2e70*/  LOP3.LUT R170, R247, 0x14a, RZ, 0xfc, !PT ;  /* 0x0000014af7aa7812 */ /* 0x000fe200078efcff */
[C---:B------:R-:W-:Y:S01]  /*2e80*/  IMAD R42, R2.reuse, R42, R47 ;  /* 0x0000002a022a7224 */ /* 0x040fe200078e022f */
[----:B------:R-:W-:Y:S01]  /*2e90*/  ISETP.GT.U32.AND P6, PT, R2, R40, PT ;  /* 0x000000280200720c */ /* 0x000fe20003fc4070 */
[----:B------:R-:W-:Y:S01]  /*2ea0*/  @!P5 IMAD.MOV R37, RZ, RZ, -R37 ;  /* 0x000000ffff25d224 */ /* 0x000fe200078e0a25 */
[----:B------:R-:W-:Y:S01]  /*2eb0*/  IABS R47, R48 ;  /* 0x00000030002f7213 */ /* 0x000fe20000000000 */
[----:B------:R-:W-:Y:S01]  /*2ec0*/  @!P2 IMAD.IADD R38, R38, 0x1, -R2 ;  /* 0x000000012626a824 */ /* 0x000fe200078e0a02 */
[----:B------:R-:W-:Y:S01]  /*2ed0*/  ISETP.GE.AND P5, PT, R44, RZ, PT ;  /* 0x000000ff2c00720c */ /* 0x000fe20003fa6270 */
[----:B------:R-:W-:Y:S01]  /*2ee0*/  IMAD.HI.U32 R44, R250, R49, RZ ;  /* 0x00000031fa2c7227 */ /* 0x000fe200078e00ff */
[----:B------:R-:W-:-:S02]  /*2ef0*/  IABS R167, R170 ;  /* 0x000000aa00a77213 */ /* 0x000fc40000000000 */
[C---:B------:R-:W-:Y:S01]  /*2f00*/  ISETP.GT.U32.AND P2, PT, R2.reuse, R38, PT ;  /* 0x000000260200720c */ /* 0x040fe20003f44070 */
[--C-:B------:R-:W-:Y:S01]  /*2f10*/  @!P3 IMAD.IADD R39, R39, 0x1, -R2.reuse ;  /* 0x000000012727b824 */ /* 0x100fe200078e0a02 */
[----:B------:R-:W-:Y:S01]  /*2f20*/  ISETP.GT.U32.AND P3, PT, R2, R41, PT ;  /* 0x000000290200720c */ /* 0x000fe20003f64070 */
[----:B------:R-:W-:Y:S01]  /*2f30*/  IMAD.HI.U32 R43, R250, R47, RZ ;  /* 0x0000002ffa2b7227 */ /* 0x000fe200078e00ff */
[C---:B------:R-:W-:Y:S02]  /*2f40*/  LOP3.LUT R172, R247.reuse, 0x14e, RZ, 0xfc, !PT ;  /* 0x0000014ef7ac7812 */ /* 0x040fe400078efcff */
[C---:B------:R-:W-:Y:S01]  /*2f50*/  LOP3.LUT R173, R247.reuse, 0x150, RZ, 0xfc, !PT ;  /* 0x00000150f7ad7812 */ /* 0x040fe200078efcff */
[----:B------:R-:W-:Y:S01]  /*2f60*/  @!P6 IMAD.IADD R40, R40, 0x1, -R2 ;  /* 0x000000012828e824 */ /* 0x000fe200078e0a02 */
[C---:B------:R-:W-:Y:S01]  /*2f70*/  ISETP.GT.U32.AND P6, PT, R2.reuse, R42, PT ;  /* 0x0000002a0200720c */ /* 0x040fe20003fc4070 */
[----:B------:R-:W-:Y:S01]  /*2f80*/  IMAD.MOV R43, RZ, RZ, -R43 ;  /* 0x000000ffff2b7224 */ /* 0x000fe200078e0a2b */
[C---:B------:R-:W-:Y:S01]  /*2f90*/  LOP3.LUT R174, R247.reuse, 0x15e, RZ, 0xfc, !PT ;  /* 0x0000015ef7ae7812 */ /* 0x040fe200078efcff */
[----:B------:R-:W-:Y:S01]  /*2fa0*/  IMAD.MOV R44, RZ, RZ, -R44 ;  /* 0x000000ffff2c7224 */ /* 0x000fe200078e0a2c */
[C---:B------:R-:W-:Y:S01]  /*2fb0*/  LOP3.LUT R176, R247.reuse, 0x160, RZ, 0xfc, !PT ;  /* 0x00000160f7b07812 */ /* 0x040fe200078efcff */
[C---:B------:R-:W-:Y:S01]  /*2fc0*/  IMAD R43, R2.reuse, R43, R47 ;  /* 0x0000002b022b7224 */ /* 0x040fe200078e022f */
[----:B------:R-:W-:Y:S01]  /*2fd0*/  LOP3.LUT R178, R247, 0x162, RZ, 0xfc, !PT ;  /* 0x00000162f7b27812 */ /* 0x000fe200078efcff */
[----:B------:R-:W-:Y:S01]  /*2fe0*/  @!P3 IMAD.IADD R41, R41, 0x1, -R2 ;  /* 0x000000012929b824 */ /* 0x000fe200078e0a02 */
[----:B------:R-:W-:Y:S01]  /*2ff0*/  IABS R177, R176 ;  /* 0x000000b000b17213 */ /* 0x000fe20000000000 */
[C---:B------:R-:W-:Y:S01]  /*3000*/  IMAD R44, R2.reuse, R44, R49 ;  /* 0x0000002c022c7224 */ /* 0x040fe200078e0231 */
[----:B------:R-:W-:Y:S01]  /*3010*/  ISETP.GT.U32.AND P3, PT, R2, R43, PT ;  /* 0x0000002b0200720c */ /* 0x000fe20003f64070 */
[----:B------:R-:W-:Y:S01]  /*3020*/  IMAD.HI.U32 R45, R250, R51, RZ ;  /* 0x00000033fa2d7227 */ /* 0x000fe200078e00ff */
[----:B------:R-:W-:-:S02]  /*3030*/  IABS R179, R178 ;  /* 0x000000b200b37213 */ /* 0x000fc40000000000 */
[C---:B------:R-:W-:Y:S01]  /*3040*/  LOP3.LUT R180, R247.reuse, 0x164, RZ, 0xfc, !PT ;  /* 0x00000164f7b47812 */ /* 0x040fe200078efcff */
[----:B------:R-:W-:Y:S01]  /*3050*/  @!P6 IMAD.IADD R42, R42, 0x1, -R2 ;  /* 0x000000012a2ae824 */ /* 0x000fe200078e0a02 */
[C---:B------:R-:W-:Y:S01]  /*3060*/  ISETP.GT.U32.AND P6, PT, R2.reuse, R44, PT ;  /* 0x0000002c0200720c */ /* 0x040fe20003fc4070 */
[----:B------:R-:W-:Y:S01]  /*3070*/  IMAD.MOV R45, RZ, RZ, -R45 ;  /* 0x000000ffff2d7224 */ /* 0x000fe200078e0a2d */
[C---:B------:R-:W-:Y:S01]  /*3080*/  LOP3.LUT R182, R247.reuse, 0x16c, RZ, 0xfc, !PT ;  /* 0x0000016cf7b67812 */ /* 0x040fe200078efcff */
[----:B------:R-:W-:Y:S01]  /*3090*/  @!P1 IMAD.MOV R40, RZ, RZ, -R40 ;  /* 0x000000ffff289224 */ /* 0x000fe200078e0a28 */
[----:B------:R-:W-:Y:S01]  /*30a0*/  LOP3.LUT R186, R247, 0x170, RZ, 0xfc, !PT ;  /* 0x00000170f7ba7812 */ /* 0x000fe200078efcff */
[C---:B------:R-:W-:Y:S01]  /*30b0*/  IMAD R45, R2.reuse, R45, R51 ;  /* 0x0000002d022d7224 */ /* 0x040fe200078e0233 */
[----:B------:R-:W-:Y:S01]  /*30c0*/  IABS R51, R57 ;  /* 0x0000003900337213 */ /* 0x000fe20000000000 */
[--C-:B------:R-:W-:Y:S01]  /*30d0*/  @!P3 IMAD.IADD R43, R43, 0x1, -R2.reuse ;  /* 0x000000012b2bb824 */ /* 0x100fe200078e0a02 */
[----:B------:R-:W-:Y:S01]  /*30e0*/  ISETP.GT.U32.AND P3, PT, R2, R41, PT ;  /* 0x000000290200720c */ /* 0x000fe20003f64070 */
[----:B------:R-:W-:Y:S01]  /*30f0*/  @!P2 IMAD.IADD R38, R38, 0x1, -R2 ;  /* 0x000000012626a824 */ /* 0x000fe200078e0a02 */
[----:B------:R-:W-:Y:S01]  /*3100*/  ISETP.GT.U32.AND P1, PT, R2, R45, PT ;  /* 0x0000002d0200720c */ /* 0x000fe20003f24070 */
[----:B------:R-:W-:Y:S01]  /*3110*/  IMAD.HI.U32 R47, R250, R55, RZ ;  /* 0x00000037fa2f7227 */ /* 0x000fe200078e00ff */
[----:B------:R-:W-:-:S02]  /*3120*/  ISETP.GE.AND P2, PT, R46, RZ, PT ;  /* 0x000000ff2e00720c */ /* 0x000fc40003f46270 */
[----:B------:R-:W-:Y:S01]  /*3130*/  IABS R183, R182 ;  /* 0x000000b600b77213 */ /* 0x000fe20000000000 */
[----:B------:R-:W-:Y:S01]  /*3140*/  @!P6 IMAD.IADD R44, R44, 0x1, -R2 ;  /* 0x000000012c2ce824 */ /* 0x000fe200078e0a02 */
[----:B------:R-:W-:Y:S01]  /*3150*/  ISETP.GT.U32.AND P6, PT, R2, R43, PT ;  /* 0x0000002b0200720c */ /* 0x000fe20003fc4070 */
[----:B------:R-:W-:Y:S01]  /*3160*/  IMAD.HI.U32 R46, R250, R53, RZ ;  /* 0x00000035fa2e7227 */ /* 0x000fe200078e00ff */
[C---:B------:R-:W-:Y:S02]  /*3170*/  LOP3.LUT R184, R247.reuse, 0x16e, RZ, 0xfc, !PT ;  /* 0x0000016ef7b87812 */ /* 0x040fe400078efcff */
[C---:B------:R-:W-:Y:S01]  /*3180*/  LOP3.LUT R189, R247.reuse, 0x174, RZ, 0xfc, !PT ;  /* 0x00000174f7bd7812 */ /* 0x040fe200078efcff */
[----:B------:R-:W-:Y:S01]  /*3190*/  @!P0 IMAD.MOV R38, RZ, RZ, -R38 ;  /* 0x000000ffff268224 */ /* 0x000fe200078e0a26 */
[C---:B------:R-:W-:Y:S01]  /*31a0*/  ISETP.GT.U32.AND P0, PT, R2.reuse, R42, PT ;  /* 0x0000002a0200720c */ /* 0x040fe20003f04070 */
[----:B------:R-:W-:Y:S01]  /*31b0*/  IMAD.MOV R46, RZ, RZ, -R46 ;  /* 0x000000ffff2e7224 */ /* 0x000fe200078e0a2e */
[----:B------:R-:W-:Y:S01]  /*31c0*/  LOP3.LUT R188, R247, 0x172, RZ, 0xfc, !PT ;  /* 0x00000172f7bc7812 */ /* 0x000fe200078efcff */
[----:B------:R-:W-:Y:S01]  /*31d0*/  IMAD.MOV R47, RZ, RZ, -R47 ;  /* 0x000000ffff2f7224 */ /* 0x000fe200078e0a2f */
[----:B------:R-:W-:Y:S01]  /*31e0*/  IABS R187, R189 ;  /* 0x000000bd00bb7213 */ /* 0x000fe20000000000 */
[----:B------:R-:W-:Y:S01]  /*31f0*/  @!P4 IMAD.MOV R39, RZ, RZ, -R39 ;  /* 0x000000ffff27c224 */ /* 0x000fe200078e0a27 */
[C---:B------:R-:W-:Y:S01]  /*3200*/  ISETP.GT.U32.AND P4, PT, R2.reuse, R44, PT ;  /* 0x0000002c0200720c */ /* 0x040fe20003f84070 */
[C---:B------:R-:W-:Y:S01]  /*3210*/  IMAD R46, R2.reuse, R46, R53 ;  /* 0x0000002e022e7224 */ /* 0x040fe200078e0235 */
[----:B------:R-:W-:Y:S01]  /*3220*/  IABS R53, R58 ;  /* 0x0000003a00357213 */ /* 0x000fe20000000000 */
[--C-:B------:R-:W-:Y:S01]  /*3230*/  @!P3 IMAD.IADD R41, R41, 0x1, -R2.reuse ;  /* 0x000000012929b824 */ /* 0x100fe200078e0a02 */
[----:B------:R-:W-:Y:S01]  /*3240*/  IABS R185, R188 ;  /* 0x000000bc00b97213 */ /* 0x000fe20000000000 */
[--C-:B------:R-:W-:Y:S01]  /*3250*/  @!P1 IMAD.IADD R45, R45, 0x1, -R2.reuse ;  /* 0x000000012d2d9824 */ /* 0x100fe200078e0a02 */
[C---:B------:R-:W-:Y:S01]  /*3260*/  ISETP.GT.U32.AND P3, PT, R2.reuse, R46, PT ;  /* 0x0000002e0200720c */ /* 0x040fe20003f64070 */
[----:B------:R-:W-:Y:S01]  /*3270*/  IMAD R47, R2, R47, R55 ;  /* 0x0000002f022f7224 */ /* 0x000fe200078e0237 */
[----:B------:R-:W-:Y:S01]  /*3280*/  ISETP.GE.AND P1, PT, R52, RZ, PT ;  /* 0x000000ff3400720c */ /* 0x000fe20003f26270 */
[----:B------:R-:W-:Y:S01]  /*3290*/  @!P5 IMAD.MOV R41, RZ, RZ, -R41 ;  /* 0x000000ffff29d224 */ /* 0x000fe200078e0a29 */
[C---:B------:R-:W-:Y:S01]  /*32a0*/  ISETP.GT.U32.AND P5, PT, R2.reuse, R45, PT ;  /* 0x0000002d0200720c */ /* 0x040fe20003fa4070 */
[----:B------:R-:W-:Y:S01]  /*32b0*/  @!P6 IMAD.IADD R43, R43, 0x1, -R2 ;  /* 0x000000012b2be824 */ /* 0x000fe200078e0a02 */
[----:B------:R-:W-:Y:S01]  /*32c0*/  ISETP.GT.U32.AND P6, PT, R2, R47, PT ;  /* 0x0000002f0200720c */ /* 0x000fe20003fc4070 */
[----:B------:R-:W-:Y:S01]  /*32d0*/  IMAD.HI.U32 R49, R250, R53, RZ ;  /* 0x00000035fa317227 */ /* 0x000fe200078e00ff */
[----:B------:R-:W-:-:S02]  /*32e0*/  LOP3.LUT R52, R247, 0x6e, RZ, 0xfc, !PT ;  /* 0x0000006ef7347812 */ /* 0x000fc400078efcff */
[C---:B------:R-:W-:Y:S01]  /*32f0*/  LOP3.LUT R190, R247.reuse, 0x176, RZ, 0xfc, !PT ;  /* 0x00000176f7be7812 */ /* 0x040fe200078efcff */
[--C-:B------:R-:W-:Y:S01]  /*3300*/  @!P0 IMAD.IADD R42, R42, 0x1, -R2.reuse ;  /* 0x000000012a2a8824 */ /* 0x100fe200078e0a02 */
[----:B------:R-:W-:Y:S01]  /*3310*/  ISETP.GE.AND P0, PT, R48, RZ, PT ;  /* 0x000000ff3000720c */ /* 0x000fe20003f06270 */
[----:B------:R-:W-:Y:S01]  /*3320*/  IMAD.HI.U32 R48, R250, R51, RZ ;  /* 0x00000033fa307227 */ /* 0x000fe200078e00ff */
[----:B------:R-:W-:Y:S02]  /*3330*/  IABS R55, R52 ;  /* 0x0000003400377213 */ /* 0x000fe40000000000 */
[C---:B------:R-:W-:Y:S01]  /*3340*/  LOP3.LUT R192, R247.reuse, 0x182, RZ, 0xfc, !PT ;  /* 0x00000182f7c07812 */ /* 0x040fe200078efcff */
[----:B------:R-:W-:Y:S01]  /*3350*/  IMAD.MOV R49, RZ, RZ, -R49 ;  /* 0x000000ffff317224 */ /* 0x000fe200078e0a31 */
[C---:B------:R-:W-:Y:S01]  /*3360*/  LOP3.LUT R194, R247.reuse, 0x184, RZ, 0xfc, !PT ;  /* 0x00000184f7c27812 */ /* 0x040fe200078efcff */
[----:B------:R-:W-:Y:S01]  /*3370*/  @!P4 IMAD.IADD R44, R44, 0x1, -R2 ;  /* 0x000000012c2cc824 */ /* 0x000fe200078e0a02 */
[----:B------:R-:W-:Y:S01]  /*3380*/  ISETP.GE.AND P4, PT, R50, RZ, PT ;  /* 0x000000ff3200720c */ /* 0x000fe20003f86270 */
[----:B------:R-:W-:Y:S01]  /*3390*/  IMAD.MOV R48, RZ, RZ, -R48 ;  /* 0x000000ffff307224 */ /* 0x000fe200078e0a30 */
[----:B------:R-:W-:Y:S01]  /*33a0*/  IABS R193, R192 ;  /* 0x000000c000c17213 */ /* 0x000fe20000000000 */
[C---:B------:R-:W-:Y:S01]  /*33b0*/  IMAD R49, R2.reuse, R49, R53 ;  /* 0x0000003102317224 */ /* 0x040fe200078e0235 */
[----:B------:R-:W-:Y:S01]  /*33c0*/  IABS R195, R194 ;  /* 0x000000c200c37213 */ /* 0x000fe20000000000 */
[C---:B------:R-:W-:Y:S01]  /*33d0*/  IMAD R48, R2.reuse, R48, R51 ;  /* 0x0000003002307224 */ /* 0x040fe200078e0233 */
[----:B------:R-:W-:Y:S01]  /*33e0*/  LOP3.LUT R51, R247, 0x6c, RZ, 0xfc, !PT ;  /* 0x0000006cf7337812 */ /* 0x000fe200078efcff */
[--C-:B------:R-:W-:Y:S01]  /*33f0*/  @!P5 IMAD.IADD R45, R45, 0x1, -R2.reuse ;  /* 0x000000012d2dd824 */ /* 0x100fe200078e0a02 */
[C---:B------:R-:W-:Y:S01]  /*3400*/  ISETP.GT.U32.AND P5, PT, R2.reuse, R49, PT ;  /* 0x000000310200720c */ /* 0x040fe20003fa4070 */
[----:B------:R-:W-:Y:S01]  /*3410*/  @!P6 IMAD.IADD R47, R47, 0x1, -R2 ;  /* 0x000000012f2fe824 */ /* 0x000fe200078e0a02 */
[----:B------:R-:W-:Y:S01]  /*3420*/  IABS R53, R51 ;  /* 0x0000003300357213 */ /* 0x000fe20000000000 */
[----:B------:R-:W-:Y:S01]  /*3430*/  @!P0 IMAD.MOV R43, RZ, RZ, -R43 ;  /* 0x000000ffff2b8224 */ /* 0x000fe200078e0a2b */
[C---:B------:R-:W-:Y:S01]  /*3440*/  ISETP.GT.U32.AND P0, PT, R2.reuse, R48, PT ;  /* 0x000000300200720c */ /* 0x040fe20003f04070 */
[----:B------:R-:W-:Y:S01]  /*3450*/  @!P4 IMAD.MOV R44, RZ, RZ, -R44 ;  /* 0x000000ffff2cc224 */ /* 0x000fe200078e0a2c */
[----:B------:R-:W-:Y:S01]  /*3460*/  ISETP.GT.U32.AND P6, PT, R2, R47, PT ;  /* 0x0000002f0200720c */ /* 0x000fe20003fc4070 */
[----:B------:R-:W-:Y:S01]  /*3470*/  @!P3 IMAD.IADD R46, R46, 0x1, -R2 ;  /* 0x000000012e2eb824 */ /* 0x000fe200078e0a02 */
[----:B------:R-:W-:Y:S01]  /*3480*/  ISETP.GE.AND P4, PT, R56, RZ, PT ;  /* 0x000000ff3800720c */ /* 0x000fe20003f86270 */
[----:B------:R-:W-:Y:S01]  /*3490*/  IMAD.HI.U32 R50, R250, R53, RZ ;  /* 0x00000035fa327227 */ /* 0x000fe200078e00ff */
[----:B------:R-:W-:-:S02]  /*34a0*/  ISETP.GE.AND P3, PT, R54, RZ, PT ;  /* 0x000000ff3600720c */ /* 0x000fc40003f66270 */
[----:B------:R-:W-:Y:S01]  /*34b0*/  LOP3.LUT R56, R247, 0x74, RZ, 0xfc, !PT ;  /* 0x00000074f7387812 */ /* 0x000fe200078efcff */
[----:B------:R-:W-:Y:S01]  /*34c0*/  @!P2 IMAD.MOV R42, RZ, RZ, -R42 ;  /* 0x000000ffff2aa224 */ /* 0x000fe200078e0a2a */
[----:B------:R-:W-:Y:S01]  /*34d0*/  ISETP.GT.U32.AND P2, PT, R2, R46, PT ;  /* 0x0000002e0200720c */ /* 0x000fe20003f44070 */
[----:B------:R-:W-:Y:S01]  /*34e0*/  @!P5 IMAD.IADD R49, R49, 0x1, -R2 ;  /* 0x000000013131d824 */ /* 0x000fe200078e0a02 */
[----:B------:R-:W-:Y:S01]  /*34f0*/  IABS R59, R56 ;  /* 0x00000038003b7213 */ /* 0x000fe20000000000 */
[----:B------:R-:W-:Y:S01]  /*3500*/  IMAD.MOV R50, RZ, RZ, -R50 ;  /* 0x000000ffff327224 */ /* 0x000fe200078e0a32 */
[----:B------:R-:W-:Y:S01]  /*3510*/  LOP3.LUT R196, R247, 0x18a, RZ, 0xfc, !PT ;  /* 0x0000018af7c47812 */ /* 0x000fe200078efcff */
[--C-:B------:R-:W-:Y:S01]  /*3520*/  @!P0 IMAD.IADD R48, R48, 0x1, -R2.reuse ;  /* 0x0000000130308824 */ /* 0x100fe200078e0a02 */
[----:B------:R-:W-:Y:S01]  /*3530*/  ISETP.GE.AND P0, PT, R51, RZ, PT ;  /* 0x000000ff3300720c */ /* 0x000fe20003f06270 */
[----:B------:R-:W-:Y:S01]  /*3540*/  @!P6 IMAD.IADD R47, R47, 0x1, -R2 ;  /* 0x000000012f2fe824 */ /* 0x000fe200078e0a02 */
[C---:B------:R-:W-:Y:S01]  /*3550*/  ISETP.GT.U32.AND P5, PT, R2.reuse, R49, PT ;  /* 0x000000310200720c */ /* 0x040fe20003fa4070 */
[----:B------:R-:W-:Y:S01]  /*3560*/  IMAD R50, R2, R50, R53 ;  /* 0x0000003202327224 */ /* 0x000fe200078e0235 */
[----:B------:R-:W-:Y:S01]  /*3570*/  LOP3.LUT R53, R247, 0x72, RZ, 0xfc, !PT ;  /* 0x00000072f7357812 */ /* 0x000fe200078efcff */
[----:B------:R-:W-:Y:S01]  /*3580*/  IMAD.HI.U32 R51, R250, R55, RZ ;  /* 0x00000037fa337227 */ /* 0x000fe200078e00ff */
[----:B------:R-:W-:-:S02]  /*3590*/  ISETP.GE.AND P6, PT, R58, RZ, PT ;  /* 0x000000ff3a00720c */ /* 0x000fc40003fc6270 */
[----:B------:R-:W-:Y:S01]  /*35a0*/  LOP3.LUT R198, R247, 0x18c, RZ, 0xfc, !PT ;  /* 0x0000018cf7c67812 */ /* 0x000fe200078efcff */
[----:B------:R-:W-:Y:S01]  /*35b0*/  @!P4 IMAD.MOV R47, RZ, RZ, -R47 ;  /* 0x000000ffff2fc224 */ /* 0x000fe200078e0a2f */
[C---:B------:R-:W-:Y:S01]  /*35c0*/  ISETP.GT.U32.AND P4, PT, R2.reuse, R50, PT ;  /* 0x000000320200720c */ /* 0x040fe20003f84070 */
[----:B------:R-:W-:Y:S01]  /*35d0*/  IMAD.MOV R51, RZ, RZ, -R51 ;  /* 0x000000ffff337224 */ /* 0x000fe200078e0a33 */
[----:B------:R-:W-:Y:S01]  /*35e0*/  IABS R197, R196 ;  /* 0x000000c400c57213 */ /* 0x000fe20000000000 */
[----:B------:R-:W-:Y:S01]  /*35f0*/  @!P1 IMAD.MOV R45, RZ, RZ, -R45 ;  /* 0x000000ffff2d9224 */ /* 0x000fe200078e0a2d */
[----:B------:R-:W-:Y:S01]  /*3600*/  ISETP.GT.U32.AND P1, PT, R2, R48, PT ;  /* 0x000000300200720c */ /* 0x000fe20003f24070 */
[----:B------:R-:W-:Y:S01]  /*3610*/  @!P2 IMAD.IADD R46, R46, 0x1, -R2 ;  /* 0x000000012e2ea824 */ /* 0x000fe200078e0a02 */
[----:B------:R-:W-:Y:S01]  /*3620*/  ISETP.GE.AND P2, PT, R57, RZ, PT ;  /* 0x000000ff3900720c */ /* 0x000fe20003f46270 */
[----:B------:R-:W-:Y:S01]  /*3630*/  IMAD R51, R2, R51, R55 ;  /* 0x0000003302337224 */ /* 0x000fe200078e0237 */
[----:B------:R-:W-:Y:S01]  /*3640*/  IABS R57, R53 ;  /* 0x0000003500397213 */ /* 0x000fe20000000000 */
[----:B------:R-:W-:Y:S01]  /*3650*/  @!P3 IMAD.MOV R46, RZ, RZ, -R46 ;  /* 0x000000ffff2eb224 */ /* 0x000fe200078e0a2e */
[----:B------:R-:W-:Y:S01]  /*3660*/  ISETP.GE.AND P3, PT, R52, RZ, PT ;  /* 0x000000ff3400720c */ /* 0x000fe20003f66270 */
[--C-:B------:R-:W-:Y:S01]  /*3670*/  @!P5 IMAD.IADD R49, R49, 0x1, -R2.reuse ;  /* 0x000000013131d824 */ /* 0x100fe200078e0a02 */
[----:B------:R-:W-:Y:S01]  /*3680*/  ISETP.GT.U32.AND P5, PT, R2, R51, PT ;  /* 0x000000330200720c */ /* 0x000fe20003fa4070 */
[----:B------:R-:W-:Y:S01]  /*3690*/  @!P4 IMAD.IADD R50, R50, 0x1, -R2 ;  /* 0x000000013232c824 */ /* 0x000fe200078e0a02 */
[----:B------:R-:W-:Y:S01]  /*36a0*/  LOP3.LUT R52, R247, 0x70, RZ, 0xfc, !PT ;  /* 0x00000070f7347812 */ /* 0x000fe200078efcff */
[----:B------:R-:W-:Y:S01]  /*36b0*/  IMAD.HI.U32 R54, R250, R59, RZ ;  /* 0x0000003bfa367227 */ /* 0x000fe200078e00ff */
[----:B------:R-:W-:-:S02]  /*36c0*/  IABS R199, R198 ;  /* 0x000000c600c77213 */ /* 0x000fc40000000000 */
[----:B------:R-:W-:Y:S01]  /*36d0*/  IABS R55, R52 ;  /* 0x0000003400377213 */ /* 0x000fe20000000000 */
[----:B------:R-:W-:Y:S01]  /*36e0*/  @!P1 IMAD.IADD R48, R48, 0x1, -R2 ;  /* 0x0000000130309824 */ /* 0x000fe200078e0a02 */
[----:B------:R-:W-:Y:S01]  /*36f0*/  ISETP.GE.AND P1, PT, R52, RZ, PT ;  /* 0x000000ff3400720c */ /* 0x000fe20003f26270 */
[----:B------:R-:W-:Y:S01]  /*3700*/  IMAD.MOV R54, RZ, RZ, -R54 ;  /* 0x000000ffff367224 */ /* 0x000fe200078e0a36 */
[----:B------:R-:W-:Y:S01]  /*3710*/  ISETP.GT.U32.AND P4, PT, R2, R50, PT ;  /* 0x000000320200720c */ /* 0x000fe20003f84070 */
[----:B------:R-:W-:Y:S01]  /*3720*/  IMAD.HI.U32 R52, R250, R55, RZ ;  /* 0x00000037fa347227 */ /* 0x000fe200078e00ff */
[C---:B------:R-:W-:Y:S02]  /*3730*/  LOP3.LUT R200, R247.reuse, 0x18e, RZ, 0xfc, !PT ;  /* 0x0000018ef7c87812 */ /* 0x040fe400078efcff */
[----:B------:R-:W-:Y:S01]  /*3740*/  LOP3.LUT R202, R247, 0x194, RZ, 0xfc, !PT ;  /* 0x00000194f7ca7812 */ /* 0x000fe200078efcff */
[----:B------:R-:W-:Y:S01]  /*3750*/  @!P5 IMAD.IADD R51, R51, 0x1, -R2 ;  /* 0x000000013333d824 */ /* 0x000fe200078e0a02 */
[----:B------:R-:W-:Y:S01]  /*3760*/  IABS R201, R200 ;  /* 0x000000c800c97213 */ /* 0x000fe20000000000 */
[----:B------:R-:W-:Y:S01]  /*3770*/  IMAD.MOV R52, RZ, RZ, -R52 ;  /* 0x000000ffff347224 */ /* 0x000fe200078e0a34 */
[----:B------:R-:W-:Y:S01]  /*3780*/  IABS R203, R202 ;  /* 0x000000ca00cb7213 */ /* 0x000fe20000000000 */
[----:B------:R-:W-:Y:S01]  /*3790*/  @!P2 IMAD.MOV R48, RZ, RZ, -R48 ;  /* 0x000000ffff30a224 */ /* 0x000fe200078e0a30 */
[----:B------:R-:W-:Y:S01]  /*37a0*/  ISETP.GE.AND P2, PT, R53, RZ, PT ;  /* 0x000000ff3500720c */ /* 0x000fe20003f46270 */
[C---:B------:R-:W-:Y:S01]  /*37b0*/  IMAD R52, R2.reuse, R52, R55 ;  /* 0x0000003402347224 */ /* 0x040fe200078e0237 */
[----:B------:R-:W-:Y:S01]  /*37c0*/  ISETP.GT.U32.AND P5, PT, R2, R51, PT ;  /* 0x000000330200720c */ /* 0x000fe20003fa4070 */
[----:B------:R-:W-:Y:S01]  /*37d0*/  IMAD.HI.U32 R53, R250, R57, RZ ;  /* 0x00000039fa357227 */ /* 0x000fe200078e00ff */
[----:B------:R-:W-:-:S02]  /*37e0*/  LOP3.LUT R211, R247, 0x198, RZ, 0xfc, !PT ;  /* 0x00000198f7d37812 */ /* 0x000fc400078efcff */
[C---:B------:R-:W-:Y:S01]  /*37f0*/  LOP3.LUT R208, R247.reuse, 0x19a, RZ, 0xfc, !PT ;  /* 0x0000019af7d07812 */ /* 0x040fe200078efcff */
[----:B------:R-:W-:Y:S01]  /*3800*/  @!P4 IMAD.IADD R50, R50, 0x1, -R2 ;  /* 0x000000013232c824 */ /* 0x000fe200078e0a02 */
[C---:B------:R-:W-:Y:S01]  /*3810*/  ISETP.GT.U32.AND P4, PT, R2.reuse, R52, PT ;  /* 0x000000340200720c */ /* 0x040fe20003f84070 */
[----:B------:R-:W-:Y:S01]  /*3820*/  IMAD R54, R2, R54, R59 ;  /* 0x0000003602367224 */ /* 0x000fe200078e023b */
[----:B------:R-:W-:Y:S01]  /*3830*/  IABS R59, R60 ;  /* 0x0000003c003b7213 */ /* 0x000fe20000000000 */
[----:B------:R-:W-:Y:S01]  /*3840*/  IMAD.MOV R53, RZ, RZ, -R53 ;  /* 0x000000ffff357224 */ /* 0x000fe200078e0a35 */
[----:B------:R-:W-:Y:S01]  /*3850*/  IABS R205, R208 ;  /* 0x000000d000cd7213 */ /* 0x000fe20000000000 */
[----:B------:R-:W-:Y:S01]  /*3860*/  @!P6 IMAD.MOV R49, RZ, RZ, -R49 ;  /* 0x000000ffff31e224 */ /* 0x000fe200078e0a31 */
[----:B------:R-:W-:Y:S01]  /*3870*/  ISETP.GE.AND P6, PT, R56, RZ, PT ;  /* 0x000000ff3800720c */ /* 0x000fe20003fc6270 */
[----:B------:R-:W-:Y:S01]  /*3880*/  @!P0 IMAD.MOV R50, RZ, RZ, -R50 ;  /* 0x000000ffff328224 */ /* 0x000fe200078e0a32 */
[C---:B------:R-:W-:Y:S01]  /*3890*/  ISETP.GT.U32.AND P0, PT, R2.reuse, R54, PT ;  /* 0x000000360200720c */ /* 0x040fe20003f04070 */
[----:B------:R-:W-:Y:S01]  /*38a0*/  IMAD R53, R2, R53, R57 ;  /* 0x0000003502357224 */ /* 0x000fe200078e0239 */
[----:B------:R-:W-:Y:S01]  /*38b0*/  LOP3.LUT R56, R247, 0x76, RZ, 0xfc, !PT ;  /* 0x00000076f7387812 */ /* 0x000fe200078efcff */
[--C-:B------:R-:W-:Y:S01]  /*38c0*/  @!P5 IMAD.IADD R51, R51, 0x1, -R2.reuse ;  /* 0x000000013333d824 */ /* 0x100fe200078e0a02 */
[----:B------:R-:W-:Y:S01]  /*38d0*/  LOP3.LUT R213, R247, 0x1a0, RZ, 0xfc, !PT ;  /* 0x000001a0f7d57812 */ /* 0x000fe200078efcff */
[----:B------:R-:W-:Y:S01]  /*38e0*/  @!P4 IMAD.IADD R52, R52, 0x1, -R2 ;  /* 0x000000013434c824 */ /* 0x000fe200078e0a02 */
[----:B------:R-:W-:Y:S01]  /*38f0*/  IABS R57, R56 ;  /* 0x0000003800397213 */ /* 0x000fe20000000000 */
[----:B------:R-:W-:Y:S01]  /*3900*/  @!P3 IMAD.MOV R51, RZ, RZ, -R51 ;  /* 0x000000ffff33b224 */ /* 0x000fe200078e0a33 */
[----:B------:R-:W-:Y:S01]  /*3910*/  ISETP.GT.U32.AND P5, PT, R2, R53, PT ;  /* 0x000000350200720c */ /* 0x000fe20003fa4070 */
[----:B------:R-:W-:Y:S01]  /*3920*/  IMAD.HI.U32 R58, R250, R63, RZ ;  /* 0x0000003ffa3a7227 */ /* 0x000fe200078e00ff */
[----:B------:R-:W-:-:S02]  /*3930*/  ISETP.GT.U32.AND P4, PT, R2, R52, PT ;  /* 0x000000340200720c */ /* 0x000fc40003f84070 */
[----:B------:R-:W-:Y:S01]  /*3940*/  ISETP.GE.AND P3, PT, R56, RZ, PT ;  /* 0x000000ff3800720c */ /* 0x000fe20003f66270 */
[----:B------:R-:W-:Y:S01]  /*3950*/  IMAD.HI.U32 R55, R250, R57, RZ ;  /* 0x00000039fa377227 */ /* 0x000fe200078e00ff */
[C---:B------:R-:W-:Y:S02]  /*3960*/  LOP3.LUT R206, R247.reuse, 0x19c, RZ, 0xfc, !PT ;  /* 0x0000019cf7ce7812 */ /* 0x040fe400078efcff */
[----:B------:R-:W-:Y:S01]  /*3970*/  LOP3.LUT R212, R247, 0x19e, RZ, 0xfc, !PT ;  /* 0x0000019ef7d47812 */ /* 0x000fe200078efcff */
[--C-:B------:R-:W-:Y:S01]  /*3980*/  @!P0 IMAD.IADD R54, R54, 0x1, -R2.reuse ;  /* 0x0000000136368824 */ /* 0x100fe200078e0a02 */
[----:B------:R-:W-:Y:S01]  /*3990*/  IABS R207, R206 ;  /* 0x000000ce00cf7213 */ /* 0x000fe20000000000 */
        /* <DEDUP_REMOVED lines=9> */
[----:B------:R-:W-:Y:S01]  /*3a30*/  IMAD.HI.U32 R56, R250, R59, RZ ;  /* 0x0000003bfa387227 */ /* 0x000fe200078e00ff */
[C---:B------:R-:W-:Y:S02]  /*3a40*/  LOP3.LUT R218, R247.reuse, 0x1aa, RZ, 0xfc, !PT ;  /* 0x000001aaf7da7812 */ /* 0x040fe400078efcff */
[C---:B------:R-:W-:Y:S01]  /*3a50*/  LOP3.LUT R219, R247.reuse, 0x1ac, RZ, 0xfc, !PT ;  /* 0x000001acf7db7812 */ /* 0x040fe200078efcff */
[----:B------:R-:W-:Y:S01]  /*3a60*/  IMAD.MOV R57, RZ, RZ, -R57 ;  /* 0x000000ffff397224 */ /* 0x000fe200078e0a39 */
[C---:B------:R-:W-:Y:S01]  /*3a70*/  LOP3.LUT R216, R247.reuse, 0x1ae, RZ, 0xfc, !PT ;  /* 0x000001aef7d87812 */ /* 0x040fe200078efcff */
[----:B------:R-:W-:Y:S01]  /*3a80*/  @!P4 IMAD.IADD R52, R52, 0x1, -R2 ;  /* 0x000000013434c824 */ /* 0x000fe200078e0a02 */
[C---:B------:R-:W-:Y:S01]  /*3a90*/  ISETP.GT.U32.AND P4, PT, R2.reuse, R55, PT ;  /* 0x000000370200720c */ /* 0x040fe20003f84070 */
[----:B------:R-:W-:Y:S01]  /*3aa0*/  IMAD.MOV R56, RZ, RZ, -R56 ;  /* 0x000000ffff387224 */ /* 0x000fe200078e0a38 */
[----:B------:R-:W-:Y:S01]  /*3ab0*/  IABS R215, R219 ;  /* 0x000000db00d77213 */ /* 0x000fe20000000000 */
[----:B------:R-:W-:Y:S01]  /*3ac0*/  IMAD.MOV R58, RZ, RZ, -R58 ;  /* 0x000000ffff3a7224 */ /* 0x000fe200078e0a3a */
[----:B------:R-:W-:Y:S01]  /*3ad0*/  IABS R217, R216 ;  /* 0x000000d800d97213 */ /* 0x000fe20000000000 */
[C---:B------:R-:W-:Y:S01]  /*3ae0*/  IMAD R57, R2.reuse, R57, R61 ;  /* 0x0000003902397224 */ /* 0x040fe200078e023d */
[C---:B------:R-:W-:Y:S01]  /*3af0*/  LOP3.LUT R220, R247.reuse, 0x1b6, RZ, 0xfc, !PT ;  /* 0x000001b6f7dc7812 */ /* 0x040fe200078efcff */
[C---:B------:R-:W-:Y:S01]  /*3b00*/  IMAD R56, R2.reuse, R56, R59 ;  /* 0x0000003802387224 */ /* 0x040fe200078e023b */
[C---:B------:R-:W-:Y:S01]  /*3b10*/  LOP3.LUT R222, R247.reuse, 0x1ba, RZ, 0xfc, !PT ;  /* 0x000001baf7de7812 */ /* 0x040fe200078efcff */
[----:B------:R-:W-:Y:S01]  /*3b20*/  IMAD R58, R2, R58, R63 ;  /* 0x0000003a023a7224 */ /* 0x000fe200078e023f */
[----:B------:R-:W-:Y:S01]  /*3b30*/  LOP3.LUT R226, R247, 0x1be, RZ, 0xfc, !PT ;  /* 0x000001bef7e27812 */ /* 0x000fe200078efcff */
[----:B------:R-:W-:Y:S01]  /*3b40*/  @!P0 IMAD.IADD R54, R54, 0x1, -R2 ;  /* 0x0000000136368824 */ /* 0x000fe200078e0a02 */
[C---:B------:R-:W-:Y:S01]  /*3b50*/  ISETP.GT.U32.AND P0, PT, R2.reuse, R57, PT ;  /* 0x000000390200720c */ /* 0x040fe20003f04070 */
[----:B------:R-:W-:Y:S01]  /*3b60*/  @!P1 IMAD.MOV R52, RZ, RZ, -R52 ;  /* 0x000000ffff349224 */ /* 0x000fe200078e0a34 */
[C---:B------:R-:W-:Y:S01]  /*3b70*/  ISETP.GT.U32.AND P1, PT, R2.reuse, R56, PT ;  /* 0x000000380200720c */ /* 0x040fe20003f24070 */
[----:B------:R-:W-:Y:S01]  /*3b80*/  @!P6 IMAD.MOV R54, RZ, RZ, -R54 ;  /* 0x000000ffff36e224 */ /* 0x000fe200078e0a36 */
[----:B------:R-:W-:Y:S01]  /*3b90*/  ISETP.GT.U32.AND P6, PT, R2, R58, PT ;  /* 0x0000003a0200720c */ /* 0x000fe20003fc4070 */
[--C-:B------:R-:W-:Y:S01]  /*3ba0*/  @!P5 IMAD.IADD R53, R53, 0x1, -R2.reuse ;  /* 0x000000013535d824 */ /* 0x100fe200078e0a02 */
[----:B------:R-:W-:Y:S01]  /*3bb0*/  ISETP.GE.AND P5, PT, R60, RZ, PT ;  /* 0x000000ff3c00720c */ /* 0x000fe20003fa6270 */
[----:B------:R-:W-:Y:S01]  /*3bc0*/  @!P4 IMAD.IADD R55, R55, 0x1, -R2 ;  /* 0x000000013737c824 */ /* 0x000fe200078e0a02 */
[C---:B------:R-:W-:Y:S01]  /*3bd0*/  LOP3.LUT R60, R247.reuse, 0x7e, RZ, 0xfc, !PT ;  /* 0x0000007ef73c7812 */ /* 0x040fe200078efcff */
[----:B------:R-:W-:Y:S01]  /*3be0*/  @!P2 IMAD.MOV R53, RZ, RZ, -R53 ;  /* 0x000000ffff35a224 */ /* 0x000fe200078e0a35 */
[----:B------:R-:W-:Y:S01]  /*3bf0*/  ISETP.GE.AND P2, PT, R62, RZ, PT ;  /* 0x000000ff3e00720c */ /* 0x000fe20003f46270 */
[----:B------:R-:W-:Y:S01]  /*3c00*/  IMAD.HI.U32 R120, R250, R125, RZ ;  /* 0x0000007dfa787227 */ /* 0x000fe200078e00ff */
[----:B------:R-:W-:-:S02]  /*3c10*/  LOP3.LUT R62, R247, 0x80, RZ, 0xfc, !PT ;  /* 0x00000080f73e7812 */ /* 0x000fc400078efcff */
[----:B------:R-:W-:Y:S01]  /*3c20*/  ISETP.GT.U32.AND P4, PT, R2, R55, PT ;  /* 0x000000370200720c */ /* 0x000fe20003f84070 */
[--C-:B------:R-:W-:Y:S01]  /*3c30*/  @!P0 IMAD.IADD R57, R57, 0x1, -R2.reuse ;  /* 0x0000000139398824 */ /* 0x100fe200078e0a02 */
[----:B------:R-:W-:Y:S01]  /*3c40*/  IABS R63, R62 ;  /* 0x0000003e003f7213 */ /* 0x000fe20000000000 */
[--C-:B------:R-:W-:Y:S01]  /*3c50*/  @!P1 IMAD.IADD R56, R56, 0x1, -R2.reuse ;  /* 0x0000000138389824 */ /* 0x100fe200078e0a02 */
[----:B------:R-:W-:Y:S01]  /*3c60*/  IABS R61, R60 ;  /* 0x0000003c003d7213 */ /* 0x000fe20000000000 */
[----:B------:R-:W-:Y:S01]  /*3c70*/  @!P6 IMAD.IADD R58, R58, 0x1, -R2 ;  /* 0x000000013a3ae824 */ /* 0x000fe200078e0a02 */
[----:B------:R-:W-:Y:S01]  /*3c80*/  ISETP.GE.AND P1, PT, R60, RZ, PT ;  /* 0x000000ff3c00720c */ /* 0x000fe20003f26270 */
[----:B------:R-:W-:Y:S01]  /*3c90*/  IMAD.HI.U32 R60, R250, R63, RZ ;  /* 0x0000003ffa3c7227 */ /* 0x000fe200078e00ff */
[C---:B------:R-:W-:Y:S02]  /*3ca0*/  ISETP.GT.U32.AND P6, PT, R2.reuse, R57, PT ;  /* 0x000000390200720c */ /* 0x040fe40003fc4070 */
[----:B------:R-:W-:Y:S01]  /*3cb0*/  ISETP.GT.U32.AND P0, PT, R2, R56, PT ;  /* 0x000000380200720c */ /* 0x000fe20003f04070 */
[----:B------:R-:W-:Y:S01]  /*3cc0*/  IMAD.MOV R60, RZ, RZ, -R60 ;  /* 0x000000ffff3c7224 */ /* 0x000fe200078e0a3c */
[----:B------:R-:W-:Y:S01]  /*3cd0*/  IABS R223, R222 ;  /* 0x000000de00df7213 */ /* 0x000fe20000000000 */
[----:B------:R-:W-:Y:S01]  /*3ce0*/  @!P4 IMAD.IADD R55, R55, 0x1, -R2 ;  /* 0x000000013737c824 */ /* 0x000fe200078e0a02 */
[----:B------:R-:W-:Y:S01]  /*3cf0*/  ISETP.GE.AND P4, PT, R64, RZ, PT ;  /* 0x000000ff4000720c */ /* 0x000fe20003f86270 */
[C---:B------:R-:W-:Y:S01]  /*3d00*/  IMAD R60, R2.reuse, R60, R63 ;  /* 0x0000003c023c7224 */ /* 0x040fe200078e023f */
[----:B------:R-:W-:Y:S01]  /*3d10*/  LOP3.LUT R64, R247, 0x82, RZ, 0xfc, !PT ;  /* 0x00000082f7407812 */ /* 0x000fe200078efcff */
[----:B------:R-:W-:Y:S01]  /*3d20*/  @!P3 IMAD.MOV R55, RZ, RZ, -R55 ;  /* 0x000000ffff37b224 */ /* 0x000fe200078e0a37 */
[----:B------:R-:W-:Y:S01]  /*3d30*/  ISETP.GT.U32.AND P3, PT, R2, R58, PT ;  /* 0x0000003a0200720c */ /* 0x000fe20003f64070 */
[----:B------:R-:W-:Y:S01]  /*3d40*/  IMAD.HI.U32 R59, R250, R61, RZ ;  /* 0x0000003dfa3b7227 */ /* 0x000fe200078e00ff */
[----:B------:R-:W-:-:S02]  /*3d50*/  IABS R65, R64 ;  /* 0x0000004000417213 */ /* 0x000fc40000000000 */
[----:B------:R-:W-:Y:S01]  /*3d60*/  LOP3.LUT R224, R247, 0x1c2, RZ, 0xfc, !PT ;  /* 0x000001c2f7e07812 */ /* 0x000fe200078efcff */
[----:B------:R-:W-:Y:S01]  /*3d70*/  @!P6 IMAD.IADD R57, R57, 0x1, -R2 ;  /* 0x000000013939e824 */ /* 0x000fe200078e0a02 */
[----:B------:R-:W-:Y:S01]  /*3d80*/  ISETP.GT.U32.AND P6, PT, R2, R60, PT ;  /* 0x0000003c0200720c */ /* 0x000fe20003fc4070 */
[----:B------:R-:W-:Y:S01]  /*3d90*/  IMAD.MOV R59, RZ, RZ, -R59 ;  /* 0x000000ffff3b7224 */ /* 0x000fe200078e0a3b */
[----:B------:R-:W-:Y:S01]  /*3da0*/  IABS R227, R224 ;  /* 0x000000e000e37213 */ /* 0x000fe20000000000 */
[----:B------:R-:W-:Y:S01]  /*3db0*/  IMAD.HI.U32 R63, R250, R69, RZ ;  /* 0x00000045fa3f7227 */ /* 0x000fe200078e00ff */
[C---:B------:R-:W-:Y:S02]  /*3dc0*/  LOP3.LUT R229, R247.reuse, 0x1c6, RZ, 0xfc, !PT ;  /* 0x000001c6f7e57812 */ /* 0x040fe400078efcff */
[C---:B------:R-:W-:Y:S01]  /*3dd0*/  LOP3.LUT R228, R247.reuse, 0x1c8, RZ, 0xfc, !PT ;  /* 0x000001c8f7e47812 */ /* 0x040fe200078efcff */
[----:B------:R-:W-:Y:S01]  /*3de0*/  IMAD R59, R2, R59, R61 ;  /* 0x0000003b023b7224 */ /* 0x000fe200078e023d */
[C---:B------:R-:W-:Y:S01]  /*3df0*/  LOP3.LUT R230, R247.reuse, 0x1d0, RZ, 0xfc, !PT ;  /* 0x000001d0f7e67812 */ /* 0x040fe200078efcff */
[----:B------:R-:W-:Y:S01]  /*3e00*/  IMAD.HI.U32 R61, R250, R65, RZ ;  /* 0x00000041fa3d7227 */ /* 0x000fe200078e00ff */
[----:B------:R-:W-:-:S02]  /*3e10*/  LOP3.LUT R235, R247, 0x1d2, RZ, 0xfc, !PT ;  /* 0x000001d2f7eb7812 */ /* 0x000fc400078efcff */
[----:B------:R-:W-:Y:S01]  /*3e20*/  IABS R231, R230 ;  /* 0x000000e600e77213 */ /* 0x000fe20000000000 */
[--C-:B------:R-:W-:Y:S01]  /*3e30*/  @!P3 IMAD.IADD R58, R58, 0x1, -R2.reuse ;  /* 0x000000013a3ab824 */ /* 0x100fe200078e0a02 */
[----:B------:R-:W-:Y:S01]  /*3e40*/  ISETP.GE.AND P3, PT, R62, RZ, PT ;  /* 0x000000ff3e00720c */ /* 0x000fe20003f66270 */
[----:B------:R-:W-:Y:S01]  /*3e50*/  @!P6 IMAD.IADD R60, R60, 0x1, -R2 ;  /* 0x000000013c3ce824 */ /* 0x000fe200078e0a02 */
[C---:B------:R-:W-:Y:S01]  /*3e60*/  LOP3.LUT R236, R247.reuse, 0x1d4, RZ, 0xfc, !PT ;  /* 0x000001d4f7ec7812 */ /* 0x040fe200078efcff */
[----:B------:R-:W-:Y:S01]  /*3e70*/  IMAD.HI.U32 R62, R250, R67, RZ ;  /* 0x00000043fa3e7227 */ /* 0x000fe200078e00ff */
[C---:B------:R-:W-:Y:S02]  /*3e80*/  LOP3.LUT R232, R247.reuse, 0x1d6, RZ, 0xfc, !PT ;  /* 0x000001d6f7e87812 */ /* 0x040fe400078efcff */
[C---:B------:R-:W-:Y:S01]  /*3e90*/  ISETP.GT.U32.AND P6, PT, R2.reuse, R60, PT ;  /* 0x0000003c0200720c */ /* 0x040fe20003fc4070 */
[----:B------:R-:W-:Y:S01]  /*3ea0*/  IMAD.MOV R61, RZ, RZ, -R61 ;  /* 0x000000ffff3d7224 */ /* 0x000fe200078e0a3d */
[----:B------:R-:W-:Y:S01]  /*3eb0*/  IABS R233, R236 ;  /* 0x000000ec00e97213 */ /* 0x000fe20000000000 */
[----:B------:R-:W-:Y:S01]  /*3ec0*/  IMAD.MOV R62, RZ, RZ, -R62 ;  /* 0x000000ffff3e7224 */ /* 0x000fe200078e0a3e */
[C---:B------:R-:W-:Y:S01]  /*3ed0*/  LOP3.LUT R238, R247.reuse, 0x1de, RZ, 0xfc, !PT ;  /* 0x000001def7ee7812 */ /* 0x040fe200078efcff */
[C---:B------:R-:W-:Y:S01]  /*3ee0*/  IMAD R61, R2.reuse, R61, R65 ;  /* 0x0000003d023d7224 */ /* 0x040fe200078e0241 */
[C---:B------:R-:W-:Y:S01]  /*3ef0*/  LOP3.LUT R248, R247.reuse, 0x1e8, RZ, 0xfc, !PT ;  /* 0x000001e8f7f87812 */ /* 0x040fe200078efcff */
[----:B------:R-:W-:Y:S01]  /*3f00*/  IMAD.MOV R63, RZ, RZ, -R63 ;  /* 0x000000ffff3f7224 */ /* 0x000fe200078e0a3f */
[----:B------:R-:W-:Y:S01]  /*3f10*/  LOP3.LUT R3, R247, 0x1ea, RZ, 0xfc, !PT ;  /* 0x000001eaf7037812 */ /* 0x000fe200078efcff */
[C---:B------:R-:W-:Y:S01]  /*3f20*/  IMAD R62, R2.reuse, R62, R67 ;  /* 0x0000003e023e7224 */ /* 0x040fe200078e0243 */
[----:B------:R-:W-:Y:S01]  /*3f30*/  IABS R67, R70 ;  /* 0x0000004600437213 */ /* 0x000fe20000000000 */
[----:B------:R-:W-:Y:S01]  /*3f40*/  @!P2 IMAD.MOV R57, RZ, RZ, -R57 ;  /* 0x000000ffff39a224 */ /* 0x000fe200078e0a39 */
[----:B------:R-:W-:Y:S01]  /*3f50*/  ISETP.GT.U32.AND P2, PT, R2, R61, PT ;  /* 0x0000003d0200720c */ /* 0x000fe20003f44070 */
[----:B------:R-:W-:Y:S01]  /*3f60*/  @!P0 IMAD.IADD R56, R56, 0x1, -R2 ;  /* 0x0000000138388824 */ /* 0x000fe200078e0a02 */
[C---:B------:R-:W-:Y:S01]  /*3f70*/  ISETP.GT.U32.AND P0, PT, R2.reuse, R59, PT ;  /* 0x0000003b0200720c */ /* 0x040fe20003f04070 */
[C---:B------:R-:W-:Y:S01]  /*3f80*/  IMAD R63, R2.reuse, R63, R69 ;  /* 0x0000003f023f7224 */ /* 0x040fe200078e0245 */
[----:B------:R-:W-:Y:S01]  /*3f90*/  IABS R69, R72 ;  /* 0x0000004800457213 */ /* 0x000fe20000000000 */
[----:B------:R-:W-:Y:S01]  /*3fa0*/  @!P4 IMAD.MOV R58, RZ, RZ, -R58 ;  /* 0x000000ffff3ac224 */ /* 0x000fe200078e0a3a */
[----:B------:R-:W-:Y:S01]  /*3fb0*/  ISETP.GT.U32.AND P4, PT, R2, R62, PT ;  /* 0x0000003e0200720c */ /* 0x000fe20003f84070 */
[----:B------:R-:W-:Y:S01]  /*3fc0*/  @!P6 IMAD.IADD R60, R60, 0x1, -R2 ;  /* 0x000000013c3ce824 */ /* 0x000fe200078e0a02 */
[----:B------:R-:W-:Y:S01]  /*3fd0*/  ISETP.GT.U32.AND P6, PT, R2, R63, PT ;  /* 0x0000003f0200720c */ /* 0x000fe20003fc4070 */
[----:B------:R-:W-:Y:S01]  /*3fe0*/  IMAD.HI.U32 R65, R250, R69, RZ ;  /* 0x00000045fa417227 */ /* 0x000fe200078e00ff */
[----:B------:R-:W-:-:S02]  /*3ff0*/  IABS R244, R3 ;  /* 0x0000000300f47213 */ /* 0x000fc40000000000 */
[----:B------:R-:W-:Y:S01]  /*4000*/  LOP3.LUT R249, R247, 0x1ec, RZ, 0xfc, !PT ;  /* 0x000001ecf7f97812 */ /* 0x000fe200078efcff */
[--C-:B------:R-:W-:Y:S01]  /*4010*/  @!P2 IMAD.IADD R61, R61, 0x1, -R2.reuse ;  /* 0x000000013d3da824 */ /* 0x100fe200078e0a02 */
[----:B------:R-:W-:Y:S01]  /*4020*/  ISETP.GE.AND P2, PT, R68, RZ, PT ;  /* 0x000000ff4400720c */ /* 0x000fe20003f46270 */
[--C-:B------:R-:W-:Y:S01]  /*4030*/  @!P0 IMAD.IADD R59, R59, 0x1, -R2.reuse ;  /* 0x000000013b3b8824 */ /* 0x100fe200078e0a02 */
[----:B------:R-:W-:Y:S01]  /*4040*/  ISETP.GE.AND P0, PT, R64, RZ, PT ;  /* 0x000000ff4000720c */ /* 0x000fe20003f06270 */
[----:B------:R-:W-:Y:S01]  /*4050*/  IMAD.HI.U32 R64, R250, R67, RZ ;  /* 0x00000043fa407227 */ /* 0x000fe200078e00ff */
[----:B------:R-:W-:Y:S01]  /*4060*/  IABS R68, R75 ;  /* 0x0000004b00447213 */ /* 0x000fe20000000000 */
[----:B------:R3:W-:Y:S01]  /*4070*/  STL [R1+0x40], R249 ;  /* 0x000040f901007387 */ /* 0x0007e20000100800 */
[----:B------:R-:W-:Y:S01]  /*4080*/  LOP3.LUT R246, R247, 0x1ee, RZ, 0xfc, !PT ;  /* 0x000001eef7f67812 */ /* 0x000fe200078efcff */
[--C-:B------:R-:W-:Y:S01]  /*4090*/  @!P4 IMAD.IADD R62, R62, 0x1, -R2.reuse ;  /* 0x000000013e3ec824 */ /* 0x100fe200078e0a02 */
[C---:B------:R-:W-:Y:S01]  /*40a0*/  ISETP.GT.U32.AND P4, PT, R2.reuse, R61, PT ;  /* 0x0000003d0200720c */ /* 0x040fe20003f84070 */
[----:B------:R-:W-:Y:S01]  /*40b0*/  @!P6 IMAD.IADD R63, R63, 0x1, -R2 ;  /* 0x000000013f3fe824 */ /* 0x000fe200078e0a02 */
[C---:B------:R-:W-:Y:S01]  /*40c0*/  LOP3.LUT R245, R247.reuse, 0x1f0, RZ, 0xfc, !PT ;  /* 0x000001f0f7f57812 */ /* 0x040fe200078efcff */
[----:B------:R-:W-:Y:S01]  /*40d0*/  IMAD.MOV R64, RZ, RZ, -R64 ;  /* 0x000000ffff407224 */ /* 0x000fe200078e0a40 */
[C---:B------:R-:W-:Y:S01]  /*40e0*/  ISETP.GT.U32.AND P6, PT, R2.reuse, R62, PT ;  /* 0x0000003e0200720c */ /* 0x040fe20003fc4070 */
[----:B------:R-:W-:Y:S01]  /*40f0*/  IMAD.MOV R65, RZ, RZ, -R65 ;  /* 0x000000ffff417224 */ /* 0x000fe200078e0a41 */
[----:B------:R4:W-:Y:S01]  /*4100*/  STL [R1+0x44], R246 ;  /* 0x000044f601007387 */ /* 0x0009e20000100800 */
[C---:B------:R-:W-:Y:S01]  /*4110*/  IMAD R64, R2.reuse, R64, R67 ;  /* 0x0000004002407224 */ /* 0x040fe200078e0243 */
[----:B-1----:R-:W-:Y:S01]  /*4120*/  LOP3.LUT R5, R247, 0x1f2, RZ, 0xfc, !PT ;  /* 0x000001f2f7057812 */ /* 0x002fe200078efcff */
[----:B------:R-:W-:Y:S01]  /*4130*/  @!P5 IMAD.MOV R56, RZ, RZ, -R56 ;  /* 0x000000ffff38d224 */ /* 0x000fe200078e0a38 */
[C---:B------:R-:W-:Y:S01]  /*4140*/  ISETP.GT.U32.AND P5, PT, R2.reuse, R59, PT ;  /* 0x0000003b0200720c */ /* 0x040fe20003fa4070 */
[C---:B------:R-:W-:Y:S01]  /*4150*/  IMAD R65, R2.reuse, R65, R69 ;  /* 0x0000004102417224 */ /* 0x040fe200078e0245 */
[----:B------:R-:W-:Y:S01]  /*4160*/  IABS R69, R74 ;  /* 0x0000004a00457213 */ /* 0x000fe20000000000 */
[----:B------:R-:W-:Y:S01]  /*4170*/  @!P4 IMAD.IADD R61, R61, 0x1, -R2 ;  /* 0x000000013d3dc824 */ /* 0x000fe200078e0a02 */
[----:B------:R-:W-:Y:S01]  /*4180*/  ISETP.GT.U32.AND P4, PT, R2, R64, PT ;  /* 0x000000400200720c */ /* 0x000fe20003f84070 */
[----:B------:R-:W-:Y:S01]  /*4190*/  @!P3 IMAD.MOV R60, RZ, RZ, -R60 ;  /* 0x000000ffff3cb224 */ /* 0x000fe200078e0a3c */
[----:B------:R1:W-:Y:S01]  /*41a0*/  STL [R1+0x48], R245 ;  /* 0x000048f501007387 */ /* 0x0003e20000100800 */
[----:B------:R-:W-:Y:S01]  /*41b0*/  @!P6 IMAD.IADD R62, R62, 0x1, -R2 ;  /* 0x000000013e3ee824 */ /* 0x000fe200078e0a02 */
[----:B------:R-:W-:Y:S01]  /*41c0*/  ISETP.GT.U32.AND P6, PT, R2, R65, PT ;  /* 0x000000410200720c */ /* 0x000fe20003fc4070 */
[----:B------:R-:W-:Y:S01]  /*41d0*/  IMAD.HI.U32 R67, R250, R69, RZ ;  /* 0x00000045fa437227 */ /* 0x000fe200078e00ff */
[----:B------:R-:W-:-:S02]  /*41e0*/  LOP3.LUT R4, R247, 0x1f4, RZ, 0xfc, !PT ;  /* 0x000001f4f7047812 */ /* 0x000fc400078efcff */
[----:B------:R-:W-:Y:S01]  /*41f0*/  LOP3.LUT R252, R247, 0x1f6, RZ, 0xfc, !PT ;  /* 0x000001f6f7fc7812 */ /* 0x000fe200078efcff */
[--C-:B------:R-:W-:Y:S01]  /*4200*/  @!P5 IMAD.IADD R59, R59, 0x1, -R2.reuse ;  /* 0x000000013b3bd824 */ /* 0x100fe200078e0a02 */
[----:B------:R-:W-:Y:S01]  /*4210*/  ISETP.GE.AND P5, PT, R66, RZ, PT ;  /* 0x000000ff4200720c */ /* 0x000fe20003fa6270 */
[----:B------:R-:W-:Y:S01]  /*4220*/  IMAD.HI.U32 R66, R250, R71, RZ ;  /* 0x00000047fa427227 */ /* 0x000fe200078e00ff */
[----:B--2---:R-:W-:Y:S02]  /*4230*/  IABS R7, R4 ;  /* 0x0000000400077213 */ /* 0x004fe40000000000 */
[----:B------:R-:W-:Y:S01]  /*4240*/  LOP3.LUT R0, R247, 0x1f8, RZ, 0xfc, !PT ;  /* 0x000001f8f7007812 */ /* 0x000fe200078efcff */
[--C-:B------:R-:W-:Y:S01]  /*4250*/  @!P4 IMAD.IADD R64, R64, 0x1, -R2.reuse ;  /* 0x000000014040c824 */ /* 0x100fe200078e0a02 */
[----:B------:R-:W-:Y:S01]  /*4260*/  ISETP.GE.AND P4, PT, R72, RZ, PT ;  /* 0x000000ff4800720c */ /* 0x000fe20003f86270 */
[----:B------:R-:W-:Y:S01]  /*4270*/  @!P6 IMAD.IADD R65, R65, 0x1, -R2 ;  /* 0x000000014141e824 */ /* 0x000fe200078e0a02 */
[----:B------:R-:W-:Y:S01]  /*4280*/  LOP3.LUT R72, R247, 0x94, RZ, 0xfc, !PT ;  /* 0x00000094f7487812 */ /* 0x000fe200078efcff */
[----:B------:R-:W-:Y:S01]  /*4290*/  @!P1 IMAD.MOV R59, RZ, RZ, -R59 ;  /* 0x000000ffff3b9224 */ /* 0x000fe200078e0a3b */
[C---:B------:R-:W-:Y:S01]  /*42a0*/  ISETP.GT.U32.AND P6, PT, R2.reuse, R64, PT ;  /* 0x000000400200720c */ /* 0x040fe20003fc4070 */
[----:B------:R-:W-:Y:S01]  /*42b0*/  IMAD.MOV R66, RZ, RZ, -R66 ;  /* 0x000000ffff427224 */ /* 0x000fe200078e0a42 */
[C---:B------:R-:W-:Y:S01]  /*42c0*/  ISETP.GT.U32.AND P1, PT, R2.reuse, R63, PT ;  /* 0x0000003f0200720c */ /* 0x040fe20003f24070 */
[----:B------:R-:W-:Y:S01]  /*42d0*/  IMAD.MOV R67, RZ, RZ, -R67 ;  /* 0x000000ffff437224 */ /* 0x000fe200078e0a43 */
[----:B------:R-:W-:Y:S01]  /*42e0*/  IABS R6, R0 ;  /* 0x0000000000067213 */ /* 0x000fe20000000000 */
[----:B------:R-:W-:-:S02]  /*42f0*/  IMAD R66, R2, R66, R71 ;  /* 0x0000004202427224 */ /* 0x000fc400078e0247 */
[----:B------:R-:W-:Y:S01]  /*4300*/  @!P0 IMAD.MOV R61, RZ, RZ, -R61 ;  /* 0x000000ffff3d8224 */ /* 0x000fe200078e0a3d */
[C---:B------:R-:W-:Y:S01]  /*4310*/  ISETP.GT.U32.AND P0, PT, R2.reuse, R65, PT ;  /* 0x000000410200720c */ /* 0x040fe20003f04070 */
[C---:B------:R-:W-:Y:S01]  /*4320*/  IMAD R67, R2.reuse, R67, R69 ;  /* 0x0000004302437224 */ /* 0x040fe200078e0245 */
[----:B------:R-:W-:Y:S01]  /*4330*/  ISETP.GT.U32.AND P3, PT, R2, R66, PT ;  /* 0x000000420200720c */ /* 0x000fe20003f64070 */
[----:B------:R-:W-:Y:S02]  /*4340*/  IMAD.MOV.U32 R71, RZ, RZ, R68 ;  /* 0x000000ffff477224 */ /* 0x000fe400078e0044 */
[--C-:B------:R-:W-:Y:S01]  /*4350*/  @!P6 IMAD.IADD R64, R64, 0x1, -R2.reuse ;  /* 0x000000014040e824 */ /* 0x100fe200078e0a02 */
[----:B------:R-:W-:Y:S01]  /*4360*/  ISETP.GT.U32.AND P6, PT, R2, R67, PT ;  /* 0x000000430200720c */ /* 0x000fe20003fc4070 */
[----:B------:R-:W-:Y:S01]  /*4370*/  @!P1 IMAD.IADD R63, R63, 0x1, -R2 ;  /* 0x000000013f3f9824 */ /* 0x000fe200078e0a02 */
[----:B------:R-:W-:Y:S01]  /*4380*/  ISETP.GE.AND P1, PT, R70, RZ, PT ;  /* 0x000000ff4600720c */ /* 0x000fe20003f26270 */
[----:B------:R-:W-:Y:S01]  /*4390*/  IMAD.HI.U32 R68, R250, R71, RZ ;  /* 0x00000047fa447227 */ /* 0x000fe200078e00ff */
[----:B------:R-:W-:-:S03]  /*43a0*/  LOP3.LUT R70, R247, 0x92, RZ, 0xfc, !PT ;  /* 0x00000092f7467812 */ /* 0x000fc600078efcff */
[----:B------:R-:W-:Y:S01]  /*43b0*/  IMAD.MOV R68, RZ, RZ, -R68 ;  /* 0x000000ffff447224 */ /* 0x000fe200078e0a44 */
[----:B------:R-:W-:Y:S01]  /*43c0*/  IABS R69, R70 ;  /* 0x0000004600457213 */ /* 0x000fe20000000000 */
[--C-:B------:R-:W-:Y:S01]  /*43d0*/  @!P0 IMAD.IADD R65, R65, 0x1, -R2.reuse ;  /* 0x0000000141418824 */ /* 0x100fe200078e0a02 */
[----:B------:R-:W-:Y:S01]  /*43e0*/  ISETP.GE.AND P0, PT, R75, RZ, PT ;  /* 0x000000ff4b00720c */ /* 0x000fe20003f06270 */
[--C-:B------:R-:W-:Y:S01]  /*43f0*/  @!P3 IMAD.IADD R66, R66, 0x1, -R2.reuse ;  /* 0x000000014242b824 */ /* 0x100fe200078e0a02 */
[----:B------:R-:W-:Y:S01]  /*4400*/  ISETP.GE.AND P3, PT, R70, RZ, PT ;  /* 0x000000ff4600720c */ /* 0x000fe20003f66270 */
[C---:B------:R-:W-:Y:S02]  /*4410*/  IMAD R68, R2.reuse, R68, R71 ;  /* 0x0000004402447224 */ /* 0x040fe400078e0247 */
[----:B------:R-:W-:Y:S02]  /*4420*/  IMAD.MOV.U32 R71, RZ, RZ, R69 ;  /* 0x000000ffff477224 */ /* 0x000fe400078e0045 */
[----:B------:R-:W-:Y:S01]  /*4430*/  @!P6 IMAD.IADD R67, R67, 0x1, -R2 ;  /* 0x000000014343e824 */ /* 0x000fe200078e0a02 */
[C---:B------:R-:W-:Y:S01]  /*4440*/  ISETP.GT.U32.AND P6, PT, R2.reuse, R66, PT ;  /* 0x000000420200720c */ /* 0x040fe20003fc4070 */
[----:B------:R-:W-:Y:S01]  /*4450*/  @!P4 IMAD.MOV R65, RZ, RZ, -R65 ;  /* 0x000000ffff41c224 */ /* 0x000fe200078e0a41 */
[----:B------:R-:W-:Y:S01]  /*4460*/  ISETP.GT.U32.AND P4, PT, R2, R68, PT ;  /* 0x000000440200720c */ /* 0x000fe20003f84070 */
[----:B------:R-:W-:-:S04]  /*4470*/  IMAD.HI.U32 R69, R250, R71, RZ ;  /* 0x00000047fa457227 */ /* 0x000fc800078e00ff */
[----:B------:R-:W-:Y:S01]  /*4480*/  @!P5 IMAD.MOV R62, RZ, RZ, -R62 ;  /* 0x000000ffff3ed224 */ /* 0x000fe200078e0a3e */
[----:B------:R-:W-:Y:S01]  /*4490*/  ISETP.GE.AND P5, PT, R73, RZ, PT ;  /* 0x000000ff4900720c */ /* 0x000fe20003fa6270 */
[----:B------:R-:W-:Y:S01]  /*44a0*/  IMAD.MOV R69, RZ, RZ, -R69 ;  /* 0x000000ffff457224 */ /* 0x000fe200078e0a45 */
[----:B------:R-:W-:Y:S01]  /*44b0*/  IABS R73, R72 ;  /* 0x0000004800497213 */ /* 0x000fe20000000000 */
[----:B------:R-:W-:Y:S01]  /*44c0*/  @!P2 IMAD.MOV R63, RZ, RZ, -R63 ;  /* 0x000000ffff3fa224 */ /* 0x000fe200078e0a3f */
[----:B------:R-:W-:Y:S01]  /*44d0*/  ISETP.GE.AND P2, PT, R74, RZ, PT ;  /* 0x000000ff4a00720c */ /* 0x000fe20003f46270 */
[----:B------:R-:W-:Y:S01]  /*44e0*/  @!P1 IMAD.MOV R64, RZ, RZ, -R64 ;  /* 0x000000ffff409224 */ /* 0x000fe200078e0a40 */
[----:B------:R-:W-:Y:S01]  /*44f0*/  LOP3.LUT R74, R247, 0x96, RZ, 0xfc, !PT ;  /* 0x00000096f74a7812 */ /* 0x000fe200078efcff */
[C---:B------:R-:W-:Y:S01]  /*4500*/  IMAD R69, R2.reuse, R69, R71 ;  /* 0x0000004502457224 */ /* 0x040fe200078e0247 */
[----:B------:R-:W-:Y:S01]  /*4510*/  ISETP.GT.U32.AND P1, PT, R2, R67, PT ;  /* 0x000000430200720c */ /* 0x000fe20003f24070 */
[--C-:B------:R-:W-:Y:S01]  /*4520*/  @!P6 IMAD.IADD R66, R66, 0x1, -R2.reuse ;  /* 0x000000014242e824 */ /* 0x100fe200078e0a02 */
[----:B------:R-:W-:Y:S01]  /*4530*/  IABS R75, R74 ;  /* 0x0000004a004b7213 */ /* 0x000fe20000000000 */
[----:B------:R-:W-:Y:S01]  /*4540*/  @!P4 IMAD.IADD R68, R68, 0x1, -R2 ;  /* 0x000000014444c824 */ /* 0x000fe200078e0a02 */
[----:B------:R-:W-:Y:S01]  /*4550*/  ISETP.GT.U32.AND P6, PT, R2, R69, PT ;  /* 0x000000450200720c */ /* 0x000fe20003fc4070 */
[----:B------:R-:W-:Y:S01]  /*4560*/  IMAD.HI.U32 R70, R250, R73, RZ ;  /* 0x00000049fa467227 */ /* 0x000fe200078e00ff */
[----:B------:R-:W-:-:S03]  /*4570*/  ISETP.GE.AND P4, PT, R74, RZ, PT ;  /* 0x000000ff4a00720c */ /* 0x000fc60003f86270 */
[----:B------:R-:W-:Y:S01]  /*4580*/  @!P5 IMAD.MOV R66, RZ, RZ, -R66 ;  /* 0x000000ffff42d224 */ /* 0x000fe200078e0a42 */
[----:B------:R-:W-:Y:S01]  /*4590*/  ISETP.GT.U32.AND P5, PT, R2, R68, PT ;  /* 0x000000440200720c */ /* 0x000fe20003fa4070 */
[----:B------:R-:W-:-:S04]  /*45a0*/  IMAD.HI.U32 R71, R250, R75, RZ ;  /* 0x0000004bfa477227 */ /* 0x000fc800078e00ff */
[----:B------:R-:W-:Y:S02]  /*45b0*/  IMAD.MOV R70, RZ, RZ, -R70 ;  /* 0x000000ffff467224 */ /* 0x000fe400078e0a46 */
[--C-:B------:R-:W-:Y:S01]  /*45c0*/  @!P1 IMAD.IADD R67, R67, 0x1, -R2.reuse ;  /* 0x0000000143439824 */ /* 0x100fe200078e0a02 */
[----:B------:R-:W-:Y:S01]  /*45d0*/  ISETP.GE.AND P1, PT, R72, RZ, PT ;  /* 0x000000ff4800720c */ /* 0x000fe20003f26270 */
[----:B------:R-:W-:Y:S02]  /*45e0*/  IMAD.MOV R71, RZ, RZ, -R71 ;  /* 0x000000ffff477224 */ /* 0x000fe400078e0a47 */
[C---:B------:R-:W-:Y:S02]  /*45f0*/  IMAD R70, R2.reuse, R70, R73 ;  /* 0x0000004602467224 */ /* 0x040fe400078e0249 */
[----:B------:R-:W-:Y:S01]  /*4600*/  IMAD R71, R2, R71, R75 ;  /* 0x0000004702477224 */ /* 0x000fe200078e024b */
[----:B------:R-:W-:Y:S01]  /*4610*/  IABS R75, R78 ;  /* 0x0000004e004b7213 */ /* 0x000fe20000000000 */
[----:B------:R-:W-:-:S02]  /*4620*/  @!P6 IMAD.IADD R69, R69, 0x1, -R2 ;  /* 0x000000014545e824 */ /* 0x000fc400078e0a02 */
[----:B------:R-:W-:Y:S01]  /*4630*/  @!P2 IMAD.MOV R67, RZ, RZ, -R67 ;  /* 0x000000ffff43a224 */ /* 0x000fe200078e0a43 */
[----:B------:R-:W-:Y:S01]  /*4640*/  ISETP.GT.U32.AND P2, PT, R2, R70, PT ;  /* 0x000000460200720c */ /* 0x000fe20003f44070 */
[----:B------:R-:W-:Y:S01]  /*4650*/  @!P5 IMAD.IADD R68, R68, 0x1, -R2 ;  /* 0x000000014444d824 */ /* 0x000fe200078e0a02 */
[----:B------:R-:W-:Y:S01]  /*4660*/  ISETP.GT.U32.AND P6, PT, R2, R69, PT ;  /* 0x000000450200720c */ /* 0x000fe20003fc4070 */
[----:B------:R-:W-:Y:S01]  /*4670*/  IMAD.HI.U32 R72, R250, R77, RZ ;  /* 0x0000004dfa487227 */ /* 0x000fe200078e00ff */
[----:B------:R-:W-:-:S03]  /*4680*/  ISETP.GT.U32.AND P5, PT, R2, R71, PT ;  /* 0x000000470200720c */ /* 0x000fc60003fa4070 */
[----:B------:R-:W-:Y:S02]  /*4690*/  IMAD.MOV R72, RZ, RZ, -R72 ;  /* 0x000000ffff487224 */ /* 0x000fe400078e0a48 */
[----:B------:R-:W-:-:S04]  /*46a0*/  IMAD.HI.U32 R73, R250, R75, RZ ;  /* 0x0000004bfa497227 */ /* 0x000fc800078e00ff */
[----:B------:R-:W-:Y:S01]  /*46b0*/  IMAD R72, R2, R72, R77 ;  /* 0x0000004802487224 */ /* 0x000fe200078e024d */
[----:B------:R-:W-:Y:S01]  /*46c0*/  IABS R77, R80 ;  /* 0x00000050004d7213 */ /* 0x000fe20000000000 */
[--C-:B------:R-:W-:Y:S01]  /*46d0*/  @!P2 IMAD.IADD R70, R70, 0x1, -R2.reuse ;  /* 0x000000014646a824 */ /* 0x100fe200078e0a02 */
[----:B------:R-:W-:Y:S01]  /*46e0*/  ISETP.GE.AND P2, PT, R76, RZ, PT ;  /* 0x000000ff4c00720c */ /* 0x000fe20003f46270 */
[--C-:B------:R-:W-:Y:S01]  /*46f0*/  @!P6 IMAD.IADD R69, R69, 0x1, -R2.reuse ;  /* 0x000000014545e824 */ /* 0x100fe200078e0a02 */
[C---:B------:R-:W-:Y:S01]  /*4700*/  ISETP.GT.U32.AND P6, PT, R2.reuse, R72, PT ;  /* 0x000000480200720c */ /* 0x040fe20003fc4070 */
[----:B------:R-:W-:Y:S01]  /*4710*/  @!P5 IMAD.IADD R71, R71, 0x1, -R2 ;  /* 0x000000014747d824 */ /* 0x000fe200078e0a02 */
[----:B------:R-:W-:Y:S01]  /*4720*/  ISETP.GT.U32.AND P5, PT, R2, R70, PT ;  /* 0x000000460200720c */ /* 0x000fe20003fa4070 */
[----:B------:R-:W-:Y:S02]  /*4730*/  IMAD.MOV R73, RZ, RZ, -R73 ;  /* 0x000000ffff497224 */ /* 0x000fe400078e0a49 */
[----:B------:R-:W-:-:S04]  /*4740*/  IMAD.HI.U32 R74, R250, R77, RZ ;  /* 0x0000004dfa4a7227 */ /* 0x000fc800078e00ff */
[----:B------:R-:W-:Y:S02]  /*4750*/  IMAD R73, R2, R73, R75 ;  /* 0x0000004902497224 */ /* 0x000fe400078e024b */
[----:B------:R-:W-:Y:S02]  /*4760*/  IMAD.MOV R74, RZ, RZ, -R74 ;  /* 0x000000ffff4a7224 */ /* 0x000fe400078e0a4a */
[--C-:B------:R-:W-:Y:S01]  /*4770*/  @!P6 IMAD.IADD R72, R72, 0x1, -R2.reuse ;  /* 0x000000014848e824 */ /* 0x100fe200078e0a02 */
[----:B------:R-:W-:Y:S01]  /*4780*/  ISETP.GT.U32.AND P6, PT, R2, R71, PT ;  /* 0x000000470200720c */ /* 0x000fe20003fc4070 */
[----:B------:R-:W-:Y:S01]  /*4790*/  @!P5 IMAD.IADD R70, R70, 0x1, -R2 ;  /* 0x000000014646d824 */ /* 0x000fe200078e0a02 */
[----:B------:R-:W-:Y:S01]  /*47a0*/  ISETP.GT.U32.AND P5, PT, R2, R73, PT ;  /* 0x000000490200720c */ /* 0x000fe20003fa4070 */
[----:B------:R-:W-:-:S04]  /*47b0*/  IMAD.HI.U32 R76, R250, R81, RZ ;  /* 0x00000051fa4c7227 */ /* 0x000fc800078e00ff */
[C---:B------:R-:W-:Y:S01]  /*47c0*/  IMAD R74, R2.reuse, R74, R77 ;  /* 0x0000004a024a7224 */ /* 0x040fe200078e024d */
[----:B------:R-:W-:Y:S01]  /*47d0*/  IABS R77, R84 ;  /* 0x00000054004d7213 */ /* 0x000fe20000000000 */
[----:B------:R-:W-:Y:S02]  /*47e0*/  IMAD.MOV R76, RZ, RZ, -R76 ;  /* 0x000000ffff4c7224 */ /* 0x000fe400078e0a4c */
[----:B------:R-:W-:Y:S01]  /*47f0*/  @!P0 IMAD.MOV R68, RZ, RZ, -R68 ;  /* 0x000000ffff448224 */ /* 0x000fe200078e0a44 */
[C---:B------:R-:W-:Y:S01]  /*4800*/  ISETP.GT.U32.AND P0, PT, R2.reuse, R72, PT ;  /* 0x000000480200720c */ /* 0x040fe20003f04070 */
[--C-:B------:R-:W-:Y:S01]  /*4810*/  @!P6 IMAD.IADD R71, R71, 0x1, -R2.reuse ;  /* 0x000000014747e824 */ /* 0x100fe200078e0a02 */
[C---:B------:R-:W-:Y:S01]  /*4820*/  ISETP.GT.U32.AND P6, PT, R2.reuse, R74, PT ;  /* 0x0000004a0200720c */ /* 0x040fe20003fc4070 */
[----:B------:R-:W-:Y:S02]  /*4830*/  IMAD R76, R2, R76, R81 ;  /* 0x0000004c024c7224 */ /* 0x000fe400078e0251 */
[----:B------:R-:W-:-:S02]  /*4840*/  @!P5 IMAD.IADD R73, R73, 0x1, -R2 ;  /* 0x000000014949d824 */ /* 0x000fc400078e0a02 */
[----:B------:R-:W-:Y:S02]  /*4850*/  @!P1 IMAD.MOV R70, RZ, RZ, -R70 ;  /* 0x000000ffff469224 */ /* 0x000fe400078e0a46 */
[----:B------:R-:W-:Y:S01]  /*4860*/  @!P4 IMAD.MOV R71, RZ, RZ, -R71 ;  /* 0x000000ffff47c224 */ /* 0x000fe200078e0a47 */
[----:B------:R-:W-:Y:S01]  /*4870*/  ISETP.GT.U32.AND P1, PT, R2, R73, PT ;  /* 0x000000490200720c */ /* 0x000fe20003f24070 */
[----:B------:R-:W-:Y:S01]  /*4880*/  IMAD.HI.U32 R75, R250, R79, RZ ;  /* 0x0000004ffa4b7227 */ /* 0x000fe200078e00ff */
[----:B------:R-:W-:-:S03]  /*4890*/  ISETP.GT.U32.AND P4, PT, R2, R76, PT ;  /* 0x0000004c0200720c */ /* 0x000fc60003f84070 */
[----:B------:R-:W-:Y:S01]  /*48a0*/  @!P3 IMAD.MOV R69, RZ, RZ, -R69 ;  /* 0x000000ffff45b224 */ /* 0x000fe200078e0a45 */
[----:B------:R-:W-:Y:S01]  /*48b0*/  ISETP.GE.AND P3, PT, R78, RZ, PT ;  /* 0x000000ff4e00720c */ /* 0x000fe20003f66270 */
[----:B------:R-:W-:Y:S02]  /*48c0*/  IMAD.MOV R75, RZ, RZ, -R75 ;  /* 0x000000ffff4b7224 */ /* 0x000fe400078e0a4b */
[--C-:B------:R-:W-:Y:S01]  /*48d0*/  @!P0 IMAD.IADD R72, R72, 0x1, -R2.reuse ;  /* 0x0000000148488824 */ /* 0x100fe200078e0a02 */
[----:B------:R-:W-:Y:S01]  /*48e0*/  ISETP.GE.AND P0, PT, R80, RZ, PT ;  /* 0x000000ff5000720c */ /* 0x000fe20003f06270 */
[--C-:B------:R-:W-:Y:S01]  /*48f0*/  @!P6 IMAD.IADD R74, R74, 0x1, -R2.reuse ;  /* 0x000000014a4ae824 */ /* 0x100fe200078e0a02 */
[----:B------:R-:W-:Y:S01]  /*4900*/  LOP3.LUT R80, R247, 0xa4, RZ, 0xfc, !PT ;  /* 0x000000a4f7507812 */ /* 0x000fe200078efcff */
[C---:B------:R-:W-:Y:S02]  /*4910*/  IMAD R75, R2.reuse, R75, R79 ;  /* 0x0000004b024b7224 */ /* 0x040fe400078e024f */
[----:B------:R-:W-:Y:S01]  /*4920*/  IMAD.MOV.U32 R79, RZ, RZ, R77 ;  /* 0x000000ffff4f7224 */ /* 0x000fe200078e004d */
[----:B------:R-:W-:Y:S01]  /*4930*/  IABS R81, R80 ;  /* 0x0000005000517213 */ /* 0x000fe20000000000 */
[--C-:B------:R-:W-:Y:S01]  /*4940*/  @!P1 IMAD.IADD R73, R73, 0x1, -R2.reuse ;  /* 0x0000000149499824 */ /* 0x100fe200078e0a02 */
[----:B------:R-:W-:Y:S01]  /*4950*/  ISETP.GT.U32.AND P6, PT, R2, R74, PT ;  /* 0x0000004a0200720c */ /* 0x000fe20003fc4070 */
[----:B------:R-:W-:Y:S01]  /*4960*/  @!P4 IMAD.IADD R76, R76, 0x1, -R2 ;  /* 0x000000014c4cc824 */ /* 0x000fe200078e0a02 */
[----:B------:R-:W-:Y:S01]  /*4970*/  ISETP.GT.U32.AND P5, PT, R2, R75, PT ;  /* 0x0000004b0200720c */ /* 0x000fe20003fa4070 */
[----:B------:R-:W-:Y:S01]  /*4980*/  IMAD.HI.U32 R77, R250, R79, RZ ;  /* 0x0000004ffa4d7227 */ /* 0x000fe200078e00ff */
[----:B------:R-:W-:-:S02]  /*4990*/  ISETP.GE.AND P1, PT, R83, RZ, PT ;  /* 0x000000ff5300720c */ /* 0x000fc40003f26270 */
[----:B------:R-:W-:Y:S01]  /*49a0*/  ISETP.GE.AND P4, PT, R84, RZ, PT ;  /* 0x000000ff5400720c */ /* 0x000fe20003f86270 */
[----:B------:R-:W-:Y:S01]  /*49b0*/  @!P3 IMAD.MOV R73, RZ, RZ, -R73 ;  /* 0x000000ffff49b224 */ /* 0x000fe200078e0a49 */
[----:B------:R-:W-:Y:S01]  /*49c0*/  ISETP.GT.U32.AND P3, PT, R2, R76, PT ;  /* 0x0000004c0200720c */ /* 0x000fe20003f64070 */
[----:B------:R-:W-:Y:S02]  /*49d0*/  IMAD.MOV R77, RZ, RZ, -R77 ;  /* 0x000000ffff4d7224 */ /* 0x000fe400078e0a4d */
[----:B------:R-:W-:-:S04]  /*49e0*/  IMAD.HI.U32 R78, R250, R81, RZ ;  /* 0x00000051fa4e7227 */ /* 0x000fc800078e00ff */
[----:B------:R-:W-:Y:S01]  /*49f0*/  IMAD R77, R2, R77, R79 ;  /* 0x0000004d024d7224 */ /* 0x000fe200078e024f */
[C---:B------:R-:W-:Y:S01]  /*4a00*/  LOP3.LUT R79, R247.reuse, 0xa6, RZ, 0xfc, !PT ;  /* 0x000000a6f74f7812 */ /* 0x040fe200078efcff */
[----:B------:R-:W-:Y:S02]  /*4a10*/  IMAD.MOV R78, RZ, RZ, -R78 ;  /* 0x000000ffff4e7224 */ /* 0x000fe400078e0a4e */
[--C-:B------:R-:W-:Y:S01]  /*4a20*/  @!P6 IMAD.IADD R74, R74, 0x1, -R2.reuse ;  /* 0x000000014a4ae824 */ /* 0x100fe200078e0a02 */
[C---:B------:R-:W-:Y:S01]  /*4a30*/  ISETP.GT.U32.AND P6, PT, R2.reuse, R77, PT ;  /* 0x0000004d0200720c */ /* 0x040fe20003fc4070 */
[----:B------:R-:W-:Y:S01]  /*4a40*/  IMAD R78, R2, R78, R81 ;  /* 0x0000004e024e7224 */ /* 0x000fe200078e0251 */
[----:B------:R-:W-:Y:S01]  /*4a50*/  LOP3.LUT R81, R247, 0xaa, RZ, 0xfc, !PT ;  /* 0x000000aaf7517812 */ /* 0x000fe200078efcff */
[--C-:B------:R-:W-:Y:S01]  /*4a60*/  @!P3 IMAD.IADD R76, R76, 0x1, -R2.reuse ;  /* 0x000000014c4cb824 */ /* 0x100fe200078e0a02 */
[----:B------:R-:W-:Y:S01]  /*4a70*/  IABS R83, R79 ;  /* 0x0000004f00537213 */ /* 0x000fe20000000000 */
[----:B------:R-:W-:Y:S01]  /*4a80*/  @!P5 IMAD.IADD R75, R75, 0x1, -R2 ;  /* 0x000000014b4bd824 */ /* 0x000fe200078e0a02 */
[----:B------:R-:W-:Y:S01]  /*4a90*/  ISETP.GT.U32.AND P3, PT, R2, R78, PT ;  /* 0x0000004e0200720c */ /* 0x000fe20003f64070 */
[----:B------:R-:W-:Y:S01]  /*4aa0*/  @!P0 IMAD.MOV R74, RZ, RZ, -R74 ;  /* 0x000000ffff4a8224 */ /* 0x000fe200078e0a4a */
[----:B------:R-:W-:Y:S01]  /*4ab0*/  ISETP.GE.AND P0, PT, R79, RZ, PT ;  /* 0x000000ff4f00720c */ /* 0x000fe20003f06270 */
[----:B------:R-:W-:Y:S01]  /*4ac0*/  IMAD.HI.U32 R79, R250, R83, RZ ;  /* 0x00000053fa4f7227 */ /* 0x000fe200078e00ff */
[----:B------:R-:W-:-:S02]  /*4ad0*/  ISETP.GT.U32.AND P5, PT, R2, R75, PT ;  /* 0x0000004b0200720c */ /* 0x000fc40003fa4070 */
[----:B------:R-:W-:Y:S01]  /*4ae0*/  IABS R87, R81 ;  /* 0x0000005100577213 */ /* 0x000fe20000000000 */
[----:B------:R-:W-:Y:S02]  /*4af0*/  @!P6 IMAD.IADD R77, R77, 0x1, -R2 ;  /* 0x000000014d4de824 */ /* 0x000fe400078e0a02 */
[----:B------:R-:W-:Y:S01]  /*4b00*/  @!P2 IMAD.MOV R72, RZ, RZ, -R72 ;  /* 0x000000ffff48a224 */ /* 0x000fe200078e0a48 */
[----:B------:R-:W-:Y:S01]  /*4b10*/  ISETP.GE.AND P2, PT, R82, RZ, PT ;  /* 0x000000ff5200720c */ /* 0x000fe20003f46270 */
[----:B------:R-:W-:Y:S01]  /*4b20*/  @!P1 IMAD.MOV R76, RZ, RZ, -R76 ;  /* 0x000000ffff4c9224 */ /* 0x000fe200078e0a4c */
[----:B------:R-:W-:Y:S01]  /*4b30*/  ISETP.GT.U32.AND P6, PT, R2, R77, PT ;  /* 0x0000004d0200720c */ /* 0x000fe20003fc4070 */
[--C-:B------:R-:W-:Y:S01]  /*4b40*/  @!P3 IMAD.IADD R78, R78, 0x1, -R2.reuse ;  /* 0x000000014e4eb824 */ /* 0x100fe200078e0a02 */
[----:B------:R-:W-:Y:S01]  /*4b50*/  ISETP.GE.AND P1, PT, R81, RZ, PT ;  /* 0x000000ff5100720c */ /* 0x000fe20003f26270 */
[----:B------:R-:W-:Y:S01]  /*4b60*/  IMAD.MOV R79, RZ, RZ, -R79 ;  /* 0x000000ffff4f7224 */ /* 0x000fe200078e0a4f */
[----:B------:R-:W-:Y:S01]  /*4b70*/  LOP3.LUT R82, R247, 0xac, RZ, 0xfc, !PT ;  /* 0x000000acf7527812 */ /* 0x000fe200078efcff */
[----:B------:R-:W-:Y:S01]  /*4b80*/  @!P5 IMAD.IADD R75, R75, 0x1, -R2 ;  /* 0x000000014b4bd824 */ /* 0x000fe200078e0a02 */
[----:B------:R-:W-:Y:S01]  /*4b90*/  ISETP.GT.U32.AND P3, PT, R2, R78, PT ;  /* 0x0000004e0200720c */ /* 0x000fe20003f64070 */
[----:B------:R-:W-:Y:S01]  /*4ba0*/  IMAD.HI.U32 R81, R250, R87, RZ ;  /* 0x00000057fa517227 */ /* 0x000fe200078e00ff */
[----:B------:R-:W-:-:S02]  /*4bb0*/  ISETP.GE.AND P5, PT, R80, RZ, PT ;  /* 0x000000ff5000720c */ /* 0x000fc40003fa6270 */
[----:B------:R-:W-:Y:S01]  /*4bc0*/  LOP3.LUT R80, R247, 0xa8, RZ, 0xfc, !PT ;  /* 0x000000a8f7507812 */ /* 0x000fe200078efcff */
[----:B------:R-:W-:Y:S01]  /*4bd0*/  IMAD R79, R2, R79, R83 ;  /* 0x0000004f024f7224 */ /* 0x000fe200078e0253 */
[----:B------:R-:W-:Y:S01]  /*4be0*/  IABS R89, R82 ;  /* 0x0000005200597213 */ /* 0x000fe20000000000 */
[--C-:B------:R-:W-:Y:S01]  /*4bf0*/  @!P6 IMAD.IADD R77, R77, 0x1, -R2.reuse ;  /* 0x000000014d4de824 */ /* 0x100fe200078e0a02 */
[----:B------:R-:W-:Y:S01]  /*4c00*/  IABS R85, R80 ;  /* 0x0000005000557213 */ /* 0x000fe20000000000 */
[----:B------:R-:W-:Y:S01]  /*4c10*/  IMAD.MOV R81, RZ, RZ, -R81 ;  /* 0x000000ffff517224 */ /* 0x000fe200078e0a51 */
[----:B------:R-:W-:Y:S01]  /*4c20*/  ISETP.GE.AND P6, PT, R82, RZ, PT ;  /* 0x000000ff5200720c */ /* 0x000fe20003fc6270 */
[----:B------:R-:W-:Y:S01]  /*4c30*/  @!P4 IMAD.MOV R77, RZ, RZ, -R77 ;  /* 0x000000ffff4dc224 */ /* 0x000fe200078e0a4d */
[----:B------:R-:W-:Y:S01]  /*4c40*/  ISETP.GT.U32.AND P4, PT, R2, R79, PT ;  /* 0x0000004f0200720c */ /* 0x000fe20003f84070 */
[----:B------:R-:W-:Y:S02]  /*4c50*/  @!P3 IMAD.IADD R78, R78, 0x1, -R2 ;  /* 0x000000014e4eb824 */ /* 0x000fe400078e0a02 */
[----:B------:R-:W-:Y:S01]  /*4c60*/  IMAD R81, R2, R81, R87 ;  /* 0x0000005102517224 */ /* 0x000fe200078e0257 */
[----:B------:R-:W-:Y:S01]  /*4c70*/  IABS R87, R90 ;  /* 0x0000005a00577213 */ /* 0x000fe20000000000 */
[----:B------:R-:W-:Y:S01]  /*4c80*/  @!P2 IMAD.MOV R75, RZ, RZ, -R75 ;  /* 0x000000ffff4ba224 */ /* 0x000fe200078e0a4b */
[----:B------:R-:W-:Y:S01]  /*4c90*/  ISETP.GE.AND P2, PT, R80, RZ, PT ;  /* 0x000000ff5000720c */ /* 0x000fe20003f46270 */
[----:B------:R-:W-:Y:S01]  /*4ca0*/  @!P5 IMAD.MOV R78, RZ, RZ, -R78 ;  /* 0x000000ffff4ed224 */ /* 0x000fe200078e0a4e */
[----:B------:R-:W-:Y:S01]  /*4cb0*/  ISETP.GT.U32.AND P5, PT, R2, R81, PT ;  /* 0x000000510200720c */ /* 0x000fe20003fa4070 */
[----:B------:R-:W-:-:S04]  /*4cc0*/  IMAD.HI.U32 R80, R250, R85, RZ ;  /* 0x00000055fa507227 */ /* 0x000fc800078e00ff */
[----:B------:R-:W-:Y:S02]  /*4cd0*/  IMAD.MOV R80, RZ, RZ, -R80 ;  /* 0x000000ffff507224 */ /* 0x000fe400078e0a50 */
[--C-:B------:R-:W-:Y:S02]  /*4ce0*/  @!P4 IMAD.IADD R79, R79, 0x1, -R2.reuse ;  /* 0x000000014f4fc824 */ /* 0x100fe400078e0a02 */
[----:B------:R-:W-:Y:S01]  /*4cf0*/  IMAD R80, R2, R80, R85 ;  /* 0x0000005002507224 */ /* 0x000fe200078e0255 */
[----:B------:R-:W-:Y:S01]  /*4d00*/  IABS R85, R88 ;  /* 0x0000005800557213 */ /* 0x000fe20000000000 */
[----:B------:R-:W-:Y:S01]  /*4d10*/  IMAD.HI.U32 R82, R250, R89, RZ ;  /* 0x00000059fa527227 */ /* 0x000fe200078e00ff */
[C---:B------:R-:W-:Y:S02]  /*4d20*/  ISETP.GT.U32.AND P4, PT, R2.reuse, R79, PT ;  /* 0x0000004f0200720c */ /* 0x040fe40003f84070 */
[----:B------:R-:W-:Y:S01]  /*4d30*/  ISETP.GT.U32.AND P3, PT, R2, R80, PT ;  /* 0x000000500200720c */ /* 0x000fe20003f64070 */
[----:B------:R-:W-:-:S02]  /*4d40*/  @!P5 IMAD.IADD R81, R81, 0x1, -R2 ;  /* 0x000000015151d824 */ /* 0x000fc400078e0a02 */
[----:B------:R-:W-:Y:S02]  /*4d50*/  IMAD.MOV R82, RZ, RZ, -R82 ;  /* 0x000000ffff527224 */ /* 0x000fe400078e0a52 */
[----:B------:R-:W-:Y:S01]  /*4d60*/  IMAD.HI.U32 R84, R250, R87, RZ ;  /* 0x00000057fa547227 */ /* 0x000fe200078e00ff */
[----:B------:R-:W-:-:S03]  /*4d70*/  ISETP.GT.U32.AND P5, PT, R2, R81, PT ;  /* 0x000000510200720c */ /* 0x000fc60003fa4070 */
[----:B------:R-:W-:Y:S01]  /*4d80*/  IMAD R82, R2, R82, R89 ;  /* 0x0000005202527224 */ /* 0x000fe200078e0259 */
[----:B------:R-:W-:Y:S01]  /*4d90*/  IABS R89, R93 ;  /* 0x0000005d00597213 */ /* 0x000fe20000000000 */
[----:B------:R-:W-:Y:S02]  /*4da0*/  IMAD.MOV R84, RZ, RZ, -R84 ;  /* 0x000000ffff547224 */ /* 0x000fe400078e0a54 */
[--C-:B------:R-:W-:Y:S02]  /*4db0*/  @!P3 IMAD.IADD R80, R80, 0x1, -R2.reuse ;  /* 0x000000015050b824 */ /* 0x100fe400078e0a02 */
[--C-:B------:R-:W-:Y:S01]  /*4dc0*/  @!P4 IMAD.IADD R79, R79, 0x1, -R2.reuse ;  /* 0x000000014f4fc824 */ /* 0x100fe200078e0a02 */
[C---:B------:R-:W-:Y:S01]  /*4dd0*/  ISETP.GT.U32.AND P4, PT, R2.reuse, R82, PT ;  /* 0x000000520200720c */ /* 0x040fe20003f84070 */
[C---:B------:R-:W-:Y:S01]  /*4de0*/  IMAD R84, R2.reuse, R84, R87 ;  /* 0x0000005402547224 */ /* 0x040fe200078e0257 */
[----:B------:R-:W-:Y:S01]  /*4df0*/  ISETP.GT.U32.AND P3, PT, R2, R80, PT ;  /* 0x000000500200720c */ /* 0x000fe20003f64070 */
[----:B------:R-:W-:-:S02]  /*4e00*/  @!P5 IMAD.IADD R81, R81, 0x1, -R2 ;  /* 0x000000015151d824 */ /* 0x000fc400078e0a02 */
[----:B------:R-:W-:Y:S01]  /*4e10*/  IMAD.HI.U32 R83, R250, R85, RZ ;  /* 0x00000055fa537227 */ /* 0x000fe200078e00ff */
[----:B------:R-:W-:-:S03]  /*4e20*/  ISETP.GT.U32.AND P5, PT, R2, R84, PT ;  /* 0x000000540200720c */ /* 0x000fc60003fa4070 */
[----:B------:R-:W-:Y:S02]  /*4e30*/  IMAD.MOV R83, RZ, RZ, -R83 ;  /* 0x000000ffff537224 */ /* 0x000fe400078e0a53 */
[----:B------:R-:W-:Y:S02]  /*4e40*/  IMAD.MOV.U32 R87, RZ, RZ, R86 ;  /* 0x000000ffff577224 */ /* 0x000fe400078e0056 */
[----:B------:R-:W-:Y:S02]  /*4e50*/  IMAD R83, R2, R83, R85 ;  /* 0x0000005302537224 */ /* 0x000fe400078e0255 */
[----:B------:R-:W-:Y:S01]  /*4e60*/  @!P4 IMAD.IADD R82, R82, 0x1, -R2 ;  /* 0x000000015252c824 */ /* 0x000fe200078e0a02 */
[----:B------:R-:W-:Y:S01]  /*4e70*/  ISETP.GE.AND P4, PT, R88, RZ, PT ;  /* 0x000000ff5800720c */ /* 0x000fe20003f86270 */
[----:B------:R-:W-:-:S04]  /*4e80*/  IMAD.HI.U32 R85, R250, R87, RZ ;  /* 0x00000057fa557227 */ /* 0x000fc800078e00ff */
[--C-:B------:R-:W-:Y:S01]  /*4e90*/  @!P3 IMAD.IADD R80, R80, 0x1, -R2.reuse ;  /* 0x000000015050b824 */ /* 0x100fe200078e0a02 */
[C---:B------:R-:W-:Y:S01]  /*4ea0*/  ISETP.GT.U32.AND P3, PT, R2.reuse, R83, PT ;  /* 0x000000530200720c */ /* 0x040fe20003f64070 */
[----:B------:R-:W-:Y:S01]  /*4eb0*/  @!P0 IMAD.MOV R79, RZ, RZ, -R79 ;  /* 0x000000ffff4f8224 */ /* 0x000fe200078e0a4f */
[----:B------:R-:W-:Y:S01]  /*4ec0*/  ISETP.GT.U32.AND P0, PT, R2, R82, PT ;  /* 0x000000520200720c */ /* 0x000fe20003f04070 */
[----:B------:R-:W-:Y:S02]  /*4ed0*/  @!P5 IMAD.IADD R84, R84, 0x1, -R2 ;  /* 0x000000015454d824 */ /* 0x000fe400078e0a02 */
[----:B------:R-:W-:Y:S02]  /*4ee0*/  IMAD.MOV R85, RZ, RZ, -R85 ;  /* 0x000000ffff557224 */ /* 0x000fe400078e0a55 */
[----:B------:R-:W-:Y:S01]  /*4ef0*/  IMAD.HI.U32 R86, R250, R89, RZ ;  /* 0x00000059fa567227 */ /* 0x000fe200078e00ff */
[----:B------:R-:W-:-:S03]  /*4f00*/  ISETP.GT.U32.AND P5, PT, R2, R84, PT ;  /* 0x000000540200720c */ /* 0x000fc60003fa4070 */
[----:B------:R-:W-:Y:S02]  /*4f10*/  IMAD R85, R2, R85, R87 ;  /* 0x0000005502557224 */ /* 0x000fe400078e0257 */
[----:B------:R-:W-:-:S04]  /*4f20*/  IMAD.HI.U32 R87, R250, R91, RZ ;  /* 0x0000005bfa577227 */ /* 0x000fc800078e00ff */
[----:B------:R-:W-:Y:S02]  /*4f30*/  IMAD.MOV R86, RZ, RZ, -R86 ;  /* 0x000000ffff567224 */ /* 0x000fe400078e0a56 */
[----:B------:R-:W-:Y:S02]  /*4f40*/  IMAD.MOV R87, RZ, RZ, -R87 ;  /* 0x000000ffff577224 */ /* 0x000fe400078e0a57 */
[--C-:B------:R-:W-:Y:S01]  /*4f50*/  @!P3 IMAD.IADD R83, R83, 0x1, -R2.reuse ;  /* 0x000000015353b824 */ /* 0x100fe200078e0a02 */
[----:B------:R-:W-:Y:S01]  /*4f60*/  ISETP.GE.AND P3, PT, R90, RZ, PT ;  /* 0x000000ff5a00720c */ /* 0x000fe20003f66270 */
[----:B------:R-:W-:Y:S01]  /*4f70*/  IMAD R86, R2, R86, R89 ;  /* 0x0000005602567224 */ /* 0x000fe200078e0259 */
[C---:B------:R-:W-:Y:S01]  /*4f80*/  LOP3.LUT R90, R247.reuse, 0xb8, RZ, 0xfc, !PT ;  /* 0x000000b8f75a7812 */ /* 0x040fe200078efcff */
[----:B------:R-:W-:Y:S01]  /*4f90*/  @!P0 IMAD.IADD R82, R82, 0x1, -R2 ;  /* 0x0000000152528824 */ /* 0x000fe200078e0a02 */
[C---:B------:R-:W-:Y:S01]  /*4fa0*/  ISETP.GT.U32.AND P0, PT, R2.reuse, R85, PT ;  /* 0x000000550200720c */ /* 0x040fe20003f04070 */
[C---:B------:R-:W-:Y:S01]  /*4fb0*/  IMAD R87, R2.reuse, R87, R91 ;  /* 0x0000005702577224 */ /* 0x040fe200078e025b */
[----:B------:R-:W-:Y:S01]  /*4fc0*/  IABS R91, R90 ;  /* 0x0000005a005b7213 */ /* 0x000fe20000000000 */
[----:B------:R-:W-:Y:S01]  /*4fd0*/  @!P2 IMAD.MOV R80, RZ, RZ, -R80 ;  /* 0x000000ffff50a224 */ /* 0x000fe200078e0a50 */
[C---:B------:R-:W-:Y:S01]  /*4fe0*/  ISETP.GT.U32.AND P2, PT, R2.reuse, R83, PT ;  /* 0x000000530200720c */ /* 0x040fe20003f44070 */
[----:B------:R-:W-:Y:S01]  /*4ff0*/  @!P6 IMAD.MOV R82, RZ, RZ, -R82 ;  /* 0x000000ffff52e224 */ /* 0x000fe200078e0a52 */
[----:B------:R-:W-:Y:S01]  /*5000*/  ISETP.GT.U32.AND P6, PT, R2, R86, PT ;  /* 0x000000560200720c */ /* 0x000fe20003fc4070 */
[----:B------:R-:W-:Y:S01]  /*5010*/  @!P5 IMAD.IADD R84, R84, 0x1, -R2 ;  /* 0x000000015454d824 */ /* 0x000fe200078e0a02 */
[----:B------:R-:W-:Y:S01]  /*5020*/  ISETP.GT.U32.AND P5, PT, R2, R87, PT ;  /* 0x000000570200720c */ /* 0x000fe20003fa4070 */
[----:B------:R-:W-:Y:S01]  /*5030*/  @!P1 IMAD.MOV R81, RZ, RZ, -R81 ;  /* 0x000000ffff519224 */ /* 0x000fe200078e0a51 */
[----:B------:R-:W-:Y:S01]  /*5040*/  ISETP.GE.AND P1, PT, R92, RZ, PT ;  /* 0x000000ff5c00720c */ /* 0x000fe20003f26270 */
[----:B------:R-:W-:Y:S01]  /*5050*/  IMAD.HI.U32 R88, R250, R91, RZ ;  /* 0x0000005bfa587227 */ /* 0x000fe200078e00ff */
[----:B------:R-:W-:-:S03]  /*5060*/  LOP3.LUT R92, R247, 0xba, RZ, 0xfc, !PT ;  /* 0x000000baf75c7812 */ /* 0x000fc600078efcff */
[--C-:B------:R-:W-:Y:S01]  /*5070*/  @!P0 IMAD.IADD R85, R85, 0x1, -R2.reuse ;  /* 0x0000000155558824 */ /* 0x100fe200078e0a02 */
[----:B------:R-:W-:Y:S01]  /*5080*/  ISETP.GE.AND P0, PT, R94, RZ, PT ;  /* 0x000000ff5e00720c */ /* 0x000fe20003f06270 */
[--C-:B------:R-:W-:Y:S01]  /*5090*/  @!P2 IMAD.IADD R83, R83, 0x1, -R2.reuse ;  /* 0x000000015353a824 */ /* 0x100fe200078e0a02 */
[----:B------:R-:W-:Y:S01]  /*50a0*/  ISETP.GE.AND P2, PT, R93, RZ, PT ;  /* 0x000000ff5d00720c */ /* 0x000fe20003f46270 */
[--C-:B------:R-:W-:Y:S01]  /*50b0*/  @!P6 IMAD.IADD R86, R86, 0x1, -R2.reuse ;  /* 0x000000015656e824 */ /* 0x100fe200078e0a02 */
[----:B------:R-:W-:Y:S01]  /*50c0*/  IABS R93, R92 ;  /* 0x0000005c005d7213 */ /* 0x000fe20000000000 */
[----:B------:R-:W-:Y:S01]  /*50d0*/  @!P5 IMAD.IADD R87, R87, 0x1, -R2 ;  /* 0x000000015757d824 */ /* 0x000fe200078e0a02 */
[C---:B------:R-:W-:Y:S01]  /*50e0*/  ISETP.GT.U32.AND P6, PT, R2.reuse, R85, PT ;  /* 0x000000550200720c */ /* 0x040fe20003fc4070 */
[----:B------:R-:W-:Y:S01]  /*50f0*/  @!P4 IMAD.MOV R83, RZ, RZ, -R83 ;  /* 0x000000ffff53c224 */ /* 0x000fe200078e0a53 */
[C---:B------:R-:W-:Y:S01]  /*5100*/  ISETP.GT.U32.AND P5, PT, R2.reuse, R86, PT ;  /* 0x000000560200720c */ /* 0x040fe20003fa4070 */
[----:B------:R-:W-:Y:S01]  /*5110*/  IMAD.MOV R88, RZ, RZ, -R88 ;  /* 0x000000ffff587224 */ /* 0x000fe200078e0a58 */
[----:B------:R-:W-:Y:S01]  /*5120*/  ISETP.GT.U32.AND P4, PT, R2, R87, PT ;  /* 0x000000570200720c */ /* 0x000fe20003f84070 */
[----:B------:R-:W-:Y:S01]  /*5130*/  IMAD.HI.U32 R89, R250, R93, RZ ;  /* 0x0000005dfa597227 */ /* 0x000fe200078e00ff */
[----:B------:R-:W-:-:S03]  /*5140*/  LOP3.LUT R94, R247, 0xbc, RZ, 0xfc, !PT ;  /* 0x000000bcf75e7812 */ /* 0x000fc600078efcff */
[C---:B------:R-:W-:Y:S01]  /*5150*/  IMAD R88, R2.reuse, R88, R91 ;  /* 0x0000005802587224 */ /* 0x040fe200078e025b */
[----:B------:R-:W-:Y:S01]  /*5160*/  IABS R95, R94 ;  /* 0x0000005e005f7213 */ /* 0x000fe20000000000 */
[----:B------:R-:W-:Y:S02]  /*5170*/  IMAD.MOV R89, RZ, RZ, -R89 ;  /* 0x000000ffff597224 */ /* 0x000fe400078e0a59 */
[--C-:B------:R-:W-:Y:S01]  /*5180*/  @!P6 IMAD.IADD R85, R85, 0x1, -R2.reuse ;  /* 0x000000015555e824 */ /* 0x100fe200078e0a02 */
[C---:B------:R-:W-:Y:S01]  /*5190*/  ISETP.GT.U32.AND P6, PT, R2.reuse, R88, PT ;  /* 0x000000580200720c */ /* 0x040fe20003fc4070 */
[----:B------:R-:W-:Y:S02]  /*51a0*/  IMAD R89, R2, R89, R93 ;  /* 0x0000005902597224 */ /* 0x000fe400078e025d */
[--C-:B------:R-:W-:Y:S02]  /*51b0*/  @!P4 IMAD.IADD R87, R87, 0x1, -R2.reuse ;  /* 0x000000015757c824 */ /* 0x100fe400078e0a02 */
[----:B------:R-:W-:Y:S01]  /*51c0*/  @!P5 IMAD.IADD R86, R86, 0x1, -R2 ;  /* 0x000000015656d824 */ /* 0x000fe200078e0a02 */
[----:B------:R-:W-:Y:S01]  /*51d0*/  ISETP.GT.U32.AND P4, PT, R2, R89, PT ;  /* 0x000000590200720c */ /* 0x000fe20003f84070 */
[----:B------:R-:W-:Y:S01]  /*51e0*/  IMAD.HI.U32 R91, R250, R97, RZ ;  /* 0x00000061fa5b7227 */ /* 0x000fe200078e00ff */
[----:B------:R-:W-:-:S03]  /*51f0*/  ISETP.GE.AND P5, PT, R90, RZ, PT ;  /* 0x000000ff5a00720c */ /* 0x000fc60003fa6270 */
[----:B------:R-:W-:-:S04]  /*5200*/  IMAD.HI.U32 R90, R250, R95, RZ ;  /* 0x0000005ffa5a7227 */ /* 0x000fc800078e00ff */
[----:B------:R-:W-:Y:S02]  /*5210*/  IMAD.MOV R90, RZ, RZ, -R90 ;  /* 0x000000ffff5a7224 */ /* 0x000fe400078e0a5a */
[--C-:B------:R-:W-:Y:S01]  /*5220*/  @!P6 IMAD.IADD R88, R88, 0x1, -R2.reuse ;  /* 0x000000015858e824 */ /* 0x100fe200078e0a02 */
[----:B------:R-:W-:Y:S01]  /*5230*/  ISETP.GE.AND P6, PT, R92, RZ, PT ;  /* 0x000000ff5c00720c */ /* 0x000fe20003fc6270 */
[----:B------:R-:W-:Y:S02]  /*5240*/  IMAD.MOV R91, RZ, RZ, -R91 ;  /* 0x000000ffff5b7224 */ /* 0x000fe400078e0a5b */
[C---:B------:R-:W-:Y:S01]  /*5250*/  IMAD R90, R2.reuse, R90, R95 ;  /* 0x0000005a025a7224 */ /* 0x040fe200078e025f */
[----:B------:R-:W-:Y:S01]  /*5260*/  IABS R95, R98 ;  /* 0x00000062005f7213 */ /* 0x000fe20000000000 */
[----:B------:R-:W-:Y:S01]  /*5270*/  @!P4 IMAD.IADD R89, R89, 0x1, -R2 ;  /* 0x000000015959c824 */ /* 0x000fe200078e0a02 */
[C---:B------:R-:W-:Y:S01]  /*5280*/  ISETP.GT.U32.AND P4, PT, R2.reuse, R88, PT ;  /* 0x000000580200720c */ /* 0x040fe20003f84070 */
[C---:B------:R-:W-:Y:S01]  /*5290*/  IMAD R91, R2.reuse, R91, R97 ;  /* 0x0000005b025b7224 */ /* 0x040fe200078e0261 */
[----:B------:R-:W-:Y:S01]  /*52a0*/  IABS R97, R100 ;  /* 0x0000006400617213 */ /* 0x000fe20000000000 */
[----:B------:R-:W-:Y:S01]  /*52b0*/  @!P3 IMAD.MOV R84, RZ, RZ, -R84 ;  /* 0x000000ffff54b224 */ /* 0x000fe200078e0a54 */
[----:B------:R-:W-:Y:S01]  /*52c0*/  ISETP.GT.U32.AND P3, PT, R2, R89, PT ;  /* 0x000000590200720c */ /* 0x000fe20003f64070 */
[----:B------:R-:W-:-:S04]  /*52d0*/  IMAD.HI.U32 R92, R250, R95, RZ ;  /* 0x0000005ffa5c7227 */ /* 0x000fc800078e00ff */
[----:B------:R-:W-:Y:S01]  /*52e0*/  @!P2 IMAD.MOV R86, RZ, RZ, -R86 ;  /* 0x000000ffff56a224 */ /* 0x000fe200078e0a56 */
[----:B------:R-:W-:Y:S01]  /*52f0*/  ISETP.GT.U32.AND P2, PT, R2, R91, PT ;  /* 0x0000005b0200720c */ /* 0x000fe20003f44070 */
[----:B------:R-:W-:-:S04]  /*5300*/  IMAD.HI.U32 R93, R250, R97, RZ ;  /* 0x00000061fa5d7227 */ /* 0x000fc800078e00ff */
[----:B------:R-:W-:Y:S02]  /*5310*/  IMAD.MOV R92, RZ, RZ, -R92 ;  /* 0x000000ffff5c7224 */ /* 0x000fe400078e0a5c */
[----:B------:R-:W-:Y:S01]  /*5320*/  @!P1 IMAD.MOV R85, RZ, RZ, -R85 ;  /* 0x000000ffff559224 */ /* 0x000fe200078e0a55 */
[----:B------:R-:W-:Y:S01]  /*5330*/  ISETP.GT.U32.AND P1, PT, R2, R90, PT ;  /* 0x0000005a0200720c */ /* 0x000fe20003f24070 */
[--C-:B------:R-:W-:Y:S01]  /*5340*/  @!P4 IMAD.IADD R88, R88, 0x1, -R2.reuse ;  /* 0x000000015858c824 */ /* 0x100fe200078e0a02 */
[----:B------:R-:W-:Y:S01]  /*5350*/  ISETP.GE.AND P4, PT, R96, RZ, PT ;  /* 0x000000ff6000720c */ /* 0x000fe20003f86270 */
[----:B------:R-:W-:Y:S02]  /*5360*/  IMAD.MOV R93, RZ, RZ, -R93 ;  /* 0x000000ffff5d7224 */ /* 0x000fe400078e0a5d */
[----:B------:R-:W-:Y:S01]  /*5370*/  IMAD R92, R2, R92, R95 ;  /* 0x0000005c025c7224 */ /* 0x000fe200078e025f */
[----:B------:R-:W-:Y:S01]  /*5380*/  LOP3.LUT R95, R247, 0xc4, RZ, 0xfc, !PT ;  /* 0x000000c4f75f7812 */ /* 0x000fe200078efcff */
[----:B------:R-:W-:Y:S01]  /*5390*/  @!P3 IMAD.IADD R89, R89, 0x1, -R2 ;  /* 0x000000015959b824 */ /* 0x000fe200078e0a02 */
[----:B------:R-:W-:Y:S01]  /*53a0*/  ISETP.GE.AND P3, PT, R98, RZ, PT ;  /* 0x000000ff6200720c */ /* 0x000fe20003f66270 */
[C---:B------:R-:W-:Y:S01]  /*53b0*/  IMAD R93, R2.reuse, R93, R97 ;  /* 0x0000005d025d7224 */ /* 0x040fe200078e0261 */
[----:B------:R-:W-:Y:S01]  /*53c0*/  LOP3.LUT R98, R247, 0xc6, RZ, 0xfc, !PT ;  /* 0x000000c6f7627812 */ /* 0x000fe200078efcff */
[----:B------:R-:W-:Y:S01]  /*53d0*/  @!P5 IMAD.MOV R88, RZ, RZ, -R88 ;  /* 0x000000ffff58d224 */ /* 0x000fe200078e0a58 */
[C---:B------:R-:W-:Y:S01]  /*53e0*/  ISETP.GT.U32.AND P5, PT, R2.reuse, R92, PT ;  /* 0x0000005c0200720c */ /* 0x040fe20003fa4070 */
[--C-:B------:R-:W-:Y:S01]  /*53f0*/  @!P2 IMAD.IADD R91, R91, 0x1, -R2.reuse ;  /* 0x000000015b5ba824 */ /* 0x100fe200078e0a02 */
[----:B------:R-:W-:Y:S01]  /*5400*/  IABS R97, R95 ;  /* 0x0000005f00617213 */ /* 0x000fe20000000000 */
[----:B------:R-:W-:Y:S01]  /*5410*/  @!P6 IMAD.MOV R89, RZ, RZ, -R89 ;  /* 0x000000ffff59e224 */ /* 0x000fe200078e0a59 */
[----:B------:R-:W-:Y:S01]  /*5420*/  ISETP.GT.U32.AND P6, PT, R2, R93, PT ;  /* 0x0000005d0200720c */ /* 0x000fe20003fc4070 */
        /* <DEDUP_REMOVED lines=8> */
[----:B------:R-:W-:Y:S02]  /*54b0*/  IMAD.MOV R94, RZ, RZ, -R94 ;  /* 0x000000ffff5e7224 */ /* 0x000fe400078e0a5e */
[--C-:B------:R-:W-:Y:S01]  /*54c0*/  @!P6 IMAD.IADD R93, R93, 0x1, -R2.reuse ;  /* 0x000000015d5de824 */ /* 0x100fe200078e0a02 */
[----:B------:R-:W-:Y:S01]  /*54d0*/  ISETP.GT.U32.AND P5, PT, R2, R92, PT ;  /* 0x0000005c0200720c */ /* 0x000fe20003fa4070 */
[----:B------:R-:W-:Y:S01]  /*54e0*/  @!P2 IMAD.IADD R91, R91, 0x1, -R2 ;  /* 0x000000015b5ba824 */ /* 0x000fe200078e0a02 */
[----:B------:R-:W-:Y:S01]  /*54f0*/  ISETP.GE.AND P2, PT, R95, RZ, PT ;  /* 0x000000ff5f00720c */ /* 0x000fe20003f46270 */
[----:B------:R-:W-:Y:S01]  /*5500*/  IMAD.HI.U32 R95, R250, R99, RZ ;  /* 0x00000063fa5f7227 */ /* 0x000fe200078e00ff */
[----:B------:R-:W-:-:S03]  /*5510*/  ISETP.GT.U32.AND P6, PT, R2, R93, PT ;  /* 0x0000005d0200720c */ /* 0x000fc60003fc4070 */
[--C-:B------:R-:W-:Y:S01]  /*5520*/  @!P1 IMAD.IADD R90, R90, 0x1, -R2.reuse ;  /* 0x000000015a5a9824 */ /* 0x100fe200078e0a02 */
[----:B------:R-:W-:Y:S01]  /*5530*/  ISETP.GE.AND P1, PT, R100, RZ, PT ;  /* 0x000000ff6400720c */ /* 0x000fe20003f26270 */
[----:B------:R-:W-:Y:S01]  /*5540*/  IMAD.MOV R95, RZ, RZ, -R95 ;  /* 0x000000ffff5f7224 */ /* 0x000fe200078e0a5f */
[----:B------:R-:W-:Y:S01]  /*5550*/  LOP3.LUT R100, R247, 0xc8, RZ, 0xfc, !PT ;  /* 0x000000c8f7647812 */ /* 0x000fe200078efcff */
[C---:B------:R-:W-:Y:S02]  /*5560*/  IMAD R94, R2.reuse, R94, R97 ;  /* 0x0000005e025e7224 */ /* 0x040fe400078e0261 */
[----:B------:R-:W-:Y:S01]  /*5570*/  IMAD R95, R2, R95, R99 ;  /* 0x0000005f025f7224 */ /* 0x000fe200078e0263 */
[----:B------:R-:W-:Y:S01]  /*5580*/  IABS R96, R100 ;  /* 0x0000006400607213 */ /* 0x000fe20000000000 */
[--C-:B------:R-:W-:Y:S01]  /*5590*/  @!P5 IMAD.IADD R92, R92, 0x1, -R2.reuse ;  /* 0x000000015c5cd824 */ /* 0x100fe200078e0a02 */
[C---:B------:R-:W-:Y:S01]  /*55a0*/  ISETP.GT.U32.AND P5, PT, R2.reuse, R94, PT ;  /* 0x0000005e0200720c */ /* 0x040fe20003fa4070 */
[----:B------:R-:W-:Y:S01]  /*55b0*/  @!P6 IMAD.IADD R93, R93, 0x1, -R2 ;  /* 0x000000015d5de824 */ /* 0x000fe200078e0a02 */
[----:B------:R-:W-:Y:S01]  /*55c0*/  ISETP.GT.U32.AND P6, PT, R2, R95, PT ;  /* 0x0000005f0200720c */ /* 0x000fe20003fc4070 */
[----:B------:R-:W-:Y:S01]  /*55d0*/  IMAD.MOV.U32 R97, RZ, RZ, R96 ;  /* 0x000000ffff617224 */ /* 0x000fe200078e0060 */
[----:B------:R-:W-:Y:S01]  /*55e0*/  IABS R99, R102 ;  /* 0x0000006600637213 */ /* 0x000fe20000000000 */
[----:B------:R-:W-:Y:S01]  /*55f0*/  @!P0 IMAD.MOV R90, RZ, RZ, -R90 ;  /* 0x000000ffff5a8224 */ /* 0x000fe200078e0a5a */
[----:B------:R-:W-:Y:S01]  /*5600*/  ISETP.GE.AND P0, PT, R98, RZ, PT ;  /* 0x000000ff6200720c */ /* 0x000fe20003f06270 */
[----:B------:R-:W-:-:S04]  /*5610*/  IMAD.HI.U32 R96, R250, R97, RZ ;  /* 0x00000061fa607227 */ /* 0x000fc800078e00ff */
[----:B------:R-:W-:Y:S02]  /*5620*/  IMAD.MOV R96, RZ, RZ, -R96 ;  /* 0x000000ffff607224 */ /* 0x000fe400078e0a60 */
[--C-:B------:R-:W-:Y:S02]  /*5630*/  @!P5 IMAD.IADD R94, R94, 0x1, -R2.reuse ;  /* 0x000000015e5ed824 */ /* 0x100fe400078e0a02 */
[C---:B------:R-:W-:Y:S02]  /*5640*/  IMAD R96, R2.reuse, R96, R97 ;  /* 0x0000006002607224 */ /* 0x040fe400078e0261 */
        /* <DEDUP_REMOVED lines=8> */
[----:B------:R-:W-:Y:S02]  /*56d0*/  IMAD.MOV R98, RZ, RZ, -R98 ;  /* 0x000000ffff627224 */ /* 0x000fe400078e0a62 */
[----:B------:R-:W-:Y:S01]  /*56e0*/  @!P6 IMAD.IADD R94, R94, 0x1, -R2 ;  /* 0x000000015e5ee824 */ /* 0x000fe200078e0a02 */
[C---:B------:R-:W-:Y:S01]  /*56f0*/  ISETP.GT.U32.AND P6, PT, R2.reuse, R97, PT ;  /* 0x000000610200720c */ /* 0x040fe20003fc4070 */
[----:B------:R-:W-:Y:S02]  /*5700*/  IMAD R98, R2, R98, R101 ;  /* 0x0000006202627224 */ /* 0x000fe400078e0265 */
[----:B------:R-:W-:Y:S02]  /*5710*/  IMAD.MOV.U32 R101, RZ, RZ, R99 ;  /* 0x000000ffff657224 */ /* 0x000fe400078e0063 */
[----:B------:R-:W-:-:S04]  /*5720*/  IMAD.HI.U32 R99, R250, R103, RZ ;  /* 0x00000067fa637227 */ /* 0x000fc800078e00ff */
[----:B------:R-:W-:Y:S02]  /*5730*/  IMAD.MOV R99, RZ, RZ, -R99 ;  /* 0x000000ffff637224 */ /* 0x000fe400078e0a63 */
[----:B------:R-:W-:Y:S01]  /*5740*/  @!P2 IMAD.MOV R94, RZ, RZ, -R94 ;  /* 0x000000ffff5ea224 */ /* 0x000fe200078e0a5e */
[C---:B------:R-:W-:Y:S01]  /*5750*/  ISETP.GT.U32.AND P2, PT, R2.reuse, R98, PT ;  /* 0x000000620200720c */ /* 0x040fe20003f44070 */
[C---:B------:R-:W-:Y:S01]  /*5760*/  IMAD R99, R2.reuse, R99, R103 ;  /* 0x0000006302637224 */ /* 0x040fe200078e0267 */
[----:B------:R-:W-:Y:S01]  /*5770*/  IABS R103, R108 ;  /* 0x0000006c00677213 */ /* 0x000fe20000000000 */
[--C-:B------:R-:W-:Y:S02]  /*5780*/  @!P6 IMAD.IADD R97, R97, 0x1, -R2.reuse ;  /* 0x000000016161e824 */ /* 0x100fe400078e0a02 */
[----:B------:R-:W-:Y:S01]  /*5790*/  @!P4 IMAD.MOV R91, RZ, RZ, -R91 ;  /* 0x000000ffff5bc224 */ /* 0x000fe200078e0a5b */
[----:B------:R-:W-:Y:S01]  /*57a0*/  ISETP.GT.U32.AND P6, PT, R2, R99, PT ;  /* 0x000000630200720c */ /* 0x000fe20003fc4070 */
[----:B------:R-:W-:Y:S01]  /*57b0*/  @!P5 IMAD.IADD R96, R96, 0x1, -R2 ;  /* 0x000000016060d824 */ /* 0x000fe200078e0a02 */
[----:B------:R-:W-:Y:S01]  /*57c0*/  ISETP.GE.AND P4, PT, R100, RZ, PT ;  /* 0x000000ff6400720c */ /* 0x000fe20003f86270 */
[----:B------:R-:W-:-:S03]  /*57d0*/  IMAD.HI.U32 R100, R250, R101, RZ ;  /* 0x00000065fa647227 */ /* 0x000fc600078e00ff */
[----:B------:R-:W-:Y:S01]  /*57e0*/  ISETP.GT.U32.AND P5, PT, R2, R96, PT ;  /* 0x000000600200720c */ /* 0x000fe20003fa4070 */
[----:B------:R-:W-:Y:S01]  /*57f0*/  @!P2 IMAD.IADD R98, R98, 0x1, -R2 ;  /* 0x000000016262a824 */ /* 0x000fe200078e0a02 */
[C---:B------:R-:W-:Y:S01]  /*5800*/  ISETP.GT.U32.AND P2, PT, R2.reuse, R97, PT ;  /* 0x000000610200720c */ /* 0x040fe20003f44070 */
[----:B------:R-:W-:Y:S02]  /*5810*/  IMAD.MOV R100, RZ, RZ, -R100 ;  /* 0x000000ffff647224 */ /* 0x000fe400078e0a64 */
[----:B------:R-:W-:Y:S01]  /*5820*/  @!P3 IMAD.MOV R92, RZ, RZ, -R92 ;  /* 0x000000ffff5cb224 */ /* 0x000fe200078e0a5c */
[C---:B------:R-:W-:Y:S01]  /*5830*/  ISETP.GT.U32.AND P3, PT, R2.reuse, R95, PT ;  /* 0x0000005f0200720c */ /* 0x040fe20003f64070 */
[----:B------:R-:W-:Y:S02]  /*5840*/  @!P6 IMAD.IADD R99, R99, 0x1, -R2 ;  /* 0x000000016363e824 */ /* 0x000fe400078e0a02 */
[----:B------:R-:W-:Y:S02]  /*5850*/  IMAD R100, R2, R100, R101 ;  /* 0x0000006402647224 */ /* 0x000fe400078e0265 */
[----:B------:R-:W-:Y:S01]  /*5860*/  IMAD.HI.U32 R101, R250, R103, RZ ;  /* 0x00000067fa657227 */ /* 0x000fe200078e00ff */
[----:B------:R-:W-:-:S03]  /*5870*/  ISETP.GT.U32.AND P6, PT, R2, R99, PT ;  /* 0x000000630200720c */ /* 0x000fc60003fc4070 */
[----:B------:R-:W-:Y:S02]  /*5880*/  IMAD.MOV R101, RZ, RZ, -R101 ;  /* 0x000000ffff657224 */ /* 0x000fe400078e0a65 */
[--C-:B------:R-:W-:Y:S01]  /*5890*/  @!P2 IMAD.IADD R97, R97, 0x1, -R2.reuse ;  /* 0x000000016161a824 */ /* 0x100fe200078e0a02 */
[C---:B------:R-:W-:Y:S01]  /*58a0*/  ISETP.GT.U32.AND P2, PT, R2.reuse, R100, PT ;  /* 0x000000640200720c */ /* 0x040fe20003f44070 */
[----:B------:R-:W-:Y:S02]  /*58b0*/  IMAD R101, R2, R101, R103 ;  /* 0x0000006502657224 */ /* 0x000fe400078e0267 */
[--C-:B------:R-:W-:Y:S01]  /*58c0*/  @!P3 IMAD.IADD R95, R95, 0x1, -R2.reuse ;  /* 0x000000015f5fb824 */ /* 0x100fe200078e0a02 */
[----:B------:R-:W-:Y:S01]  /*58d0*/  ISETP.GE.AND P3, PT, R104, RZ, PT ;  /* 0x000000ff6800720c */ /* 0x000fe20003f66270 */
[--C-:B------:R-:W-:Y:S01]  /*58e0*/  @!P5 IMAD.IADD R96, R96, 0x1, -R2.reuse ;  /* 0x000000016060d824 */ /* 0x100fe200078e0a02 */
[----:B------:R-:W-:Y:S01]  /*58f0*/  ISETP.GE.AND P5, PT, R105, RZ, PT ;  /* 0x000000ff6900720c */ /* 0x000fe20003fa6270 */
[--C-:B------:R-:W-:Y:S01]  /*5900*/  @!P6 IMAD.IADD R99, R99, 0x1, -R2.reuse ;  /* 0x000000016363e824 */ /* 0x100fe200078e0a02 */
[C---:B------:R-:W-:Y:S01]  /*5910*/  ISETP.GT.U32.AND P6, PT, R2.reuse, R101, PT ;  /* 0x000000650200720c */ /* 0x040fe20003fc4070 */
[----:B------:R-:W-:Y:S01]  /*5920*/  @!P0 IMAD.MOV R95, RZ, RZ, -R95 ;  /* 0x000000ffff5f8224 */ /* 0x000fe200078e0a5f */
[----:B------:R-:W-:Y:S01]  /*5930*/  ISETP.GT.U32.AND P0, PT, R2, R98, PT ;  /* 0x000000620200720c */ /* 0x000fe20003f04070 */
[----:B------:R-:W-:Y:S01]  /*5940*/  @!P1 IMAD.MOV R93, RZ, RZ, -R93 ;  /* 0x000000ffff5d9224 */ /* 0x000fe200078e0a5d */
[----:B------:R-:W-:Y:S01]  /*5950*/  IABS R105, R110 ;  /* 0x0000006e00697213 */ /* 0x000fe20000000000 */
[----:B------:R-:W-:Y:S01]  /*5960*/  @!P2 IMAD.IADD R100, R100, 0x1, -R2 ;  /* 0x000000016464a824 */ /* 0x000fe200078e0a02 */
[----:B------:R-:W-:Y:S01]  /*5970*/  ISETP.GE.AND P1, PT, R102, RZ, PT ;  /* 0x000000ff6600720c */ /* 0x000fe20003f26270 */
[----:B------:R-:W-:Y:S01]  /*5980*/  IMAD.HI.U32 R103, R250, R107, RZ ;  /* 0x0000006bfa677227 */ /* 0x000fe200078e00ff */
[----:B------:R-:W-:-:S02]  /*5990*/  ISETP.GE.AND P2, PT, R108, RZ, PT ;  /* 0x000000ff6c00720c */ /* 0x000fc40003f46270 */
[----:B------:R-:W-:Y:S01]  /*59a0*/  LOP3.LUT R108, R247, 0xda, RZ, 0xfc, !PT ;  /* 0x000000daf76c7812 */ /* 0x000fe200078efcff */
[----:B------:R-:W-:-:S04]  /*59b0*/  IMAD.HI.U32 R102, R250, R105, RZ ;  /* 0x00000069fa667227 */ /* 0x000fc800078e00ff */
[----:B------:R-:W-:Y:S01]  /*59c0*/  @!P6 IMAD.IADD R101, R101, 0x1, -R2 ;  /* 0x000000016565e824 */ /* 0x000fe200078e0a02 */
[----:B------:R-:W-:Y:S01]  /*59d0*/  ISETP.GT.U32.AND P6, PT, R2, R100, PT ;  /* 0x000000640200720c */ /* 0x000fe20003fc4070 */
[----:B------:R-:W-:-:S04]  /*59e0*/  IMAD.HI.U32 R104, R250, R109, RZ ;  /* 0x0000006dfa687227 */ /* 0x000fc800078e00ff */
[----:B------:R-:W-:Y:S02]  /*59f0*/  IMAD.MOV R103, RZ, RZ, -R103 ;  /* 0x000000ffff677224 */ /* 0x000fe400078e0a67 */
[----:B------:R-:W-:Y:S02]  /*5a00*/  IMAD.MOV R102, RZ, RZ, -R102 ;  /* 0x000000ffff667224 */ /* 0x000fe400078e0a66 */
[----:B------:R-:W-:Y:S01]  /*5a10*/  @!P0 IMAD.IADD R98, R98, 0x1, -R2 ;  /* 0x0000000162628824 */ /* 0x000fe200078e0a02 */
[----:B------:R-:W-:Y:S01]  /*5a20*/  ISETP.GE.AND P0, PT, R106, RZ, PT ;  /* 0x000000ff6a00720c */ /* 0x000fe20003f06270 */
[----:B------:R-:W-:Y:S02]  /*5a30*/  IMAD.MOV R104, RZ, RZ, -R104 ;  /* 0x000000ffff687224 */ /* 0x000fe400078e0a68 */
[C---:B------:R-:W-:Y:S01]  /*5a40*/  IMAD R103, R2.reuse, R103, R107 ;  /* 0x0000006702677224 */ /* 0x040fe200078e026b */
[----:B------:R-:W-:Y:S01]  /*5a50*/  IABS R107, R108 ;  /* 0x0000006c006b7213 */ /* 0x000fe20000000000 */
[----:B------:R-:W-:-:S02]  /*5a60*/  IMAD R102, R2, R102, R105 ;  /* 0x0000006602667224 */ /* 0x000fc400078e0269 */
[C---:B------:R-:W-:Y:S01]  /*5a70*/  IMAD R104, R2.reuse, R104, R109 ;  /* 0x0000006802687224 */ /* 0x040fe200078e026d */
[----:B------:R-:W-:Y:S01]  /*5a80*/  IABS R109, R113 ;  /* 0x00000071006d7213 */ /* 0x000fe20000000000 */
[----:B------:R-:W-:Y:S01]  /*5a90*/  @!P3 IMAD.MOV R98, RZ, RZ, -R98 ;  /* 0x000000ffff62b224 */ /* 0x000fe200078e0a62 */
[C---:B------:R-:W-:Y:S01]  /*5aa0*/  ISETP.GT.U32.AND P3, PT, R2.reuse, R103, PT ;  /* 0x000000670200720c */ /* 0x040fe20003f64070 */
[----:B------:R-:W-:Y:S01]  /*5ab0*/  @!P4 IMAD.MOV R96, RZ, RZ, -R96 ;  /* 0x000000ffff60c224 */ /* 0x000fe200078e0a60 */
[C---:B------:R-:W-:Y:S01]  /*5ac0*/  ISETP.GT.U32.AND P4, PT, R2.reuse, R102, PT ;  /* 0x000000660200720c */ /* 0x040fe20003f84070 */
[----:B------:R-:W-:Y:S01]  /*5ad0*/  @!P1 IMAD.MOV R97, RZ, RZ, -R97 ;  /* 0x000000ffff619224 */ /* 0x000fe200078e0a61 */
[----:B------:R-:W-:Y:S01]  /*5ae0*/  ISETP.GT.U32.AND P1, PT, R2, R101, PT ;  /* 0x000000650200720c */ /* 0x000fe20003f24070 */
[----:B------:R-:W-:Y:S01]  /*5af0*/  @!P6 IMAD.IADD R100, R100, 0x1, -R2 ;  /* 0x000000016464e824 */ /* 0x000fe200078e0a02 */
[----:B------:R-:W-:Y:S01]  /*5b00*/  ISETP.GT.U32.AND P6, PT, R2, R104, PT ;  /* 0x000000680200720c */ /* 0x000fe20003fc4070 */
[----:B------:R-:W-:-:S04]  /*5b10*/  IMAD.HI.U32 R105, R250, R107, RZ ;  /* 0x0000006bfa697227 */ /* 0x000fc800078e00ff */
[----:B------:R-:W-:Y:S02]  /*5b20*/  IMAD.MOV R105, RZ, RZ, -R105 ;  /* 0x000000ffff697224 */ /* 0x000fe400078e0a69 */
[--C-:B------:R-:W-:Y:S02]  /*5b30*/  @!P3 IMAD.IADD R103, R103, 0x1, -R2.reuse ;  /* 0x000000016767b824 */ /* 0x100fe400078e0a02 */
[--C-:B------:R-:W-:Y:S01]  /*5b40*/  @!P4 IMAD.IADD R102, R102, 0x1, -R2.reuse ;  /* 0x000000016666c824 */ /* 0x100fe200078e0a02 */
[----:B------:R-:W-:Y:S01]  /*5b50*/  ISETP.GE.AND P4, PT, R112, RZ, PT ;  /* 0x000000ff7000720c */ /* 0x000fe20003f86270 */
[--C-:B------:R-:W-:Y:S01]  /*5b60*/  @!P1 IMAD.IADD R101, R101, 0x1, -R2.reuse ;  /* 0x0000000165659824 */ /* 0x100fe200078e0a02 */
[----:B------:R-:W-:Y:S01]  /*5b70*/  LOP3.LUT R112, R247, 0xe0, RZ, 0xfc, !PT ;  /* 0x000000e0f7707812 */ /* 0x000fe200078efcff */
[C---:B------:R-:W-:Y:S01]  /*5b80*/  IMAD R105, R2.reuse, R105, R107 ;  /* 0x0000006902697224 */ /* 0x040fe200078e026b */
[----:B------:R-:W-:Y:S01]  /*5b90*/  ISETP.GT.U32.AND P3, PT, R2, R102, PT ;  /* 0x000000660200720c */ /* 0x000fe20003f64070 */
[----:B------:R-:W-:Y:S01]  /*5ba0*/  @!P6 IMAD.IADD R104, R104, 0x1, -R2 ;  /* 0x000000016868e824 */ /* 0x000fe200078e0a02 */
[C---:B------:R-:W-:Y:S01]  /*5bb0*/  ISETP.GT.U32.AND P6, PT, R2.reuse, R103, PT ;  /* 0x000000670200720c */ /* 0x040fe20003fc4070 */
[----:B------:R-:W-:Y:S01]  /*5bc0*/  @!P2 IMAD.MOV R101, RZ, RZ, -R101 ;  /* 0x000000ffff65a224 */ /* 0x000fe200078e0a65 */
[----:B------:R-:W-:Y:S01]  /*5bd0*/  ISETP.GT.U32.AND P2, PT, R2, R105, PT ;  /* 0x000000690200720c */ /* 0x000fe20003f44070 */
[----:B------:R-:W-:Y:S01]  /*5be0*/  IMAD.HI.U32 R106, R250, R109, RZ ;  /* 0x0000006dfa6a7227 */ /* 0x000fe200078e00ff */
[----:B------:R-:W-:-:S02]  /*5bf0*/  ISETP.GE.AND P1, PT, R111, RZ, PT ;  /* 0x000000ff6f00720c */ /* 0x000fc40003f26270 */
[----:B------:R-:W-:Y:S01]  /*5c00*/  IABS R111, R112 ;  /* 0x00000070006f7213 */ /* 0x000fe20000000000 */
[----:B------:R-:W-:Y:S01]  /*5c10*/  @!P0 IMAD.MOV R100, RZ, RZ, -R100 ;  /* 0x000000ffff648224 */ /* 0x000fe200078e0a64 */
[----:B------:R-:W-:Y:S01]  /*5c20*/  ISETP.GT.U32.AND P0, PT, R2, R104, PT ;  /* 0x000000680200720c */ /* 0x000fe20003f04070 */
[----:B------:R-:W-:Y:S01]  /*5c30*/  @!P5 IMAD.MOV R99, RZ, RZ, -R99 ;  /* 0x000000ffff63d224 */ /* 0x000fe200078e0a63 */
[----:B------:R-:W-:Y:S01]  /*5c40*/  ISETP.GE.AND P5, PT, R110, RZ, PT ;  /* 0x000000ff6e00720c */ /* 0x000fe20003fa6270 */
[----:B------:R-:W-:Y:S01]  /*5c50*/  IMAD.MOV R106, RZ, RZ, -R106 ;  /* 0x000000ffff6a7224 */ /* 0x000fe200078e0a6a */
[----:B------:R-:W-:Y:S01]  /*5c60*/  LOP3.LUT R110, R247, 0xde, RZ, 0xfc, !PT ;  /* 0x000000def76e7812 */ /* 0x000fe200078efcff */
[--C-:B------:R-:W-:Y:S02]  /*5c70*/  @!P6 IMAD.IADD R103, R103, 0x1, -R2.reuse ;  /* 0x000000016767e824 */ /* 0x100fe400078e0a02 */
[----:B------:R-:W-:Y:S01]  /*5c80*/  IMAD R106, R2, R106, R109 ;  /* 0x0000006a026a7224 */ /* 0x000fe200078e026d */
[----:B------:R-:W-:Y:S01]  /*5c90*/  IABS R109, R110 ;  /* 0x0000006e006d7213 */ /* 0x000fe20000000000 */
[--C-:B------:R-:W-:Y:S01]  /*5ca0*/  @!P3 IMAD.IADD R102, R102, 0x1, -R2.reuse ;  /* 0x000000016666b824 */ /* 0x100fe200078e0a02 */
[----:B------:R-:W-:Y:S01]  /*5cb0*/  ISETP.GE.AND P3, PT, R108, RZ, PT ;  /* 0x000000ff6c00720c */ /* 0x000fe20003f66270 */
[----:B------:R-:W-:Y:S01]  /*5cc0*/  @!P2 IMAD.IADD R105, R105, 0x1, -R2 ;  /* 0x000000016969a824 */ /* 0x000fe200078e0a02 */
[----:B------:R-:W-:Y:S01]  /*5cd0*/  ISETP.GT.U32.AND P6, PT, R2, R106, PT ;  /* 0x0000006a0200720c */ /* 0x000fe20003fc4070 */
[----:B------:R-:W-:Y:S01]  /*5ce0*/  IMAD.HI.U32 R107, R250, R109, RZ ;  /* 0x0000006dfa6b7227 */ /* 0x000fe200078e00ff */
[----:B------:R-:W-:-:S02]  /*5cf0*/  ISETP.GE.AND P2, PT, R110, RZ, PT ;  /* 0x000000ff6e00720c */ /* 0x000fc40003f46270 */
[----:B------:R-:W-:Y:S01]  /*5d00*/  LOP3.LUT R110, R247, 0xe4, RZ, 0xfc, !PT ;  /* 0x000000e4f76e7812 */ /* 0x000fe200078efcff */
[----:B------:R-:W-:Y:S01]  /*5d10*/  @!P0 IMAD.IADD R104, R104, 0x1, -R2 ;  /* 0x0000000168688824 */ /* 0x000fe200078e0a02 */
[----:B------:R-:W-:Y:S01]  /*5d20*/  ISETP.GE.AND P0, PT, R113, RZ, PT ;  /* 0x000000ff7100720c */ /* 0x000fe20003f06270 */
[----:B------:R-:W-:Y:S01]  /*5d30*/  @!P5 IMAD.MOV R102, RZ, RZ, -R102 ;  /* 0x000000ffff66d224 */ /* 0x000fe200078e0a66 */
[----:B------:R-:W-:Y:S01]  /*5d40*/  IABS R113, R114 ;  /* 0x0000007200717213 */ /* 0x000fe20000000000 */
[----:B------:R-:W-:Y:S01]  /*5d50*/  IMAD.MOV R107, RZ, RZ, -R107 ;  /* 0x000000ffff6b7224 */ /* 0x000fe200078e0a6b */
[----:B------:R-:W-:Y:S01]  /*5d60*/  ISETP.GT.U32.AND P5, PT, R2, R105, PT ;  /* 0x000000690200720c */ /* 0x000fe20003fa4070 */
[----:B------:R-:W-:-:S04]  /*5d70*/  IMAD.HI.U32 R108, R250, R111, RZ ;  /* 0x0000006ffa6c7227 */ /* 0x000fc800078e00ff */
[----:B------:R-:W-:Y:S02]  /*5d80*/  IMAD R107, R2, R107, R109 ;  /* 0x0000006b026b7224 */ /* 0x000fe400078e026d */
[----:B------:R-:W-:-:S04]  /*5d90*/  IMAD.HI.U32 R109, R250, R113, RZ ;  /* 0x00000071fa6d7227 */ /* 0x000fc800078e00ff */
[--C-:B------:R-:W-:Y:S02]  /*5da0*/  @!P6 IMAD.IADD R106, R106, 0x1, -R2.reuse ;  /* 0x000000016a6ae824 */ /* 0x100fe400078e0a02 */
[----:B------:R-:W-:Y:S02]  /*5db0*/  IMAD.MOV R109, RZ, RZ, -R109 ;  /* 0x000000ffff6d7224 */ /* 0x000fe400078e0a6d */
[----:B------:R-:W-:Y:S01]  /*5dc0*/  @!P5 IMAD.IADD R105, R105, 0x1, -R2 ;  /* 0x000000016969d824 */ /* 0x000fe200078e0a02 */
[C---:B------:R-:W-:Y:S01]  /*5dd0*/  ISETP.GT.U32.AND P6, PT, R2.reuse, R106, PT ;  /* 0x0000006a0200720c */ /* 0x040fe20003fc4070 */
[C---:B------:R-:W-:Y:S01]  /*5de0*/  IMAD R109, R2.reuse, R109, R113 ;  /* 0x0000006d026d7224 */ /* 0x040fe200078e0271 */
[----:B------:R-:W-:Y:S01]  /*5df0*/  IABS R113, R110 ;  /* 0x0000006e00717213 */ /* 0x000fe20000000000 */
[----:B------:R-:W-:Y:S02]  /*5e00*/  @!P3 IMAD.MOV R105, RZ, RZ, -R105 ;  /* 0x000000ffff69b224 */ /* 0x000fe400078e0a69 */
[----:B------:R-:W-:Y:S01]  /*5e10*/  IMAD.MOV R108, RZ, RZ, -R108 ;  /* 0x000000ffff6c7224 */ /* 0x000fe200078e0a6c */
[C---:B------:R-:W-:Y:S01]  /*5e20*/  ISETP.GT.U32.AND P3, PT, R2.reuse, R109, PT ;  /* 0x0000006d0200720c */ /* 0x040fe20003f64070 */
[----:B------:R-:W-:Y:S01]  /*5e30*/  @!P1 IMAD.MOV R103, RZ, RZ, -R103 ;  /* 0x000000ffff679224 */ /* 0x000fe200078e0a67 */
[C---:B------:R-:W-:Y:S01]  /*5e40*/  ISETP.GT.U32.AND P1, PT, R2.reuse, R107, PT ;  /* 0x0000006b0200720c */ /* 0x040fe20003f24070 */
[----:B------:R-:W-:-:S02]  /*5e50*/  IMAD R108, R2, R108, R111 ;  /* 0x0000006c026c7224 */ /* 0x000fc400078e026f */
[----:B------:R-:W-:Y:S01]  /*5e60*/  @!P4 IMAD.MOV R104, RZ, RZ, -R104 ;  /* 0x000000ffff68c224 */ /* 0x000fe200078e0a68 */
[----:B------:R-:W-:Y:S01]  /*5e70*/  ISETP.GE.AND P4, PT, R112, RZ, PT ;  /* 0x000000ff7000720c */ /* 0x000fe20003f86270 */
[--C-:B------:R-:W-:Y:S01]  /*5e80*/  @!P6 IMAD.IADD R106, R106, 0x1, -R2.reuse ;  /* 0x000000016a6ae824 */ /* 0x100fe200078e0a02 */
[----:B------:R-:W-:Y:S01]  /*5e90*/  ISETP.GE.AND P6, PT, R114, RZ, PT ;  /* 0x000000ff7200720c */ /* 0x000fe20003fc6270 */
[----:B------:R-:W-:Y:S01]  /*5ea0*/  IMAD.HI.U32 R112, R250, R117, RZ ;  /* 0x00000075fa707227 */ /* 0x000fe200078e00ff */
[----:B------:R-:W-:Y:S02]  /*5eb0*/  LOP3.LUT R114, R247, 0xe6, RZ, 0xfc, !PT ;  /* 0x000000e6f7727812 */ /* 0x000fe400078efcff */
[----:B------:R-:W-:Y:S01]  /*5ec0*/  ISETP.GT.U32.AND P5, PT, R2, R108, PT ;  /* 0x0000006c0200720c */ /* 0x000fe20003fa4070 */
[--C-:B------:R-:W-:Y:S01]  /*5ed0*/  @!P3 IMAD.IADD R109, R109, 0x1, -R2.reuse ;  /* 0x000000016d6db824 */ /* 0x100fe200078e0a02 */
[----:B------:R-:W-:Y:S01]  /*5ee0*/  IABS R115, R114 ;  /* 0x0000007200737213 */ /* 0x000fe20000000000 */
[----:B------:R-:W-:-:S02]  /*5ef0*/  @!P1 IMAD.IADD R107, R107, 0x1, -R2 ;  /* 0x000000016b6b9824 */ /* 0x000fc400078e0a02 */
[----:B------:R-:W-:Y:S01]  /*5f00*/  @!P0 IMAD.MOV R106, RZ, RZ, -R106 ;  /* 0x000000ffff6a8224 */ /* 0x000fe200078e0a6a */
[----:B------:R-:W-:Y:S01]  /*5f10*/  ISETP.GT.U32.AND P3, PT, R2, R109, PT ;  /* 0x0000006d0200720c */ /* 0x000fe20003f64070 */
[----:B------:R-:W-:Y:S01]  /*5f20*/  IMAD.HI.U32 R111, R250, R115, RZ ;  /* 0x00000073fa6f7227 */ /* 0x000fe200078e00ff */
[----:B------:R-:W-:Y:S02]  /*5f30*/  ISETP.GT.U32.AND P1, PT, R2, R107, PT ;  /* 0x0000006b0200720c */ /* 0x000fe40003f24070 */
[----:B------:R-:W-:Y:S01]  /*5f40*/  ISETP.GE.AND P0, PT, R110, RZ, PT ;  /* 0x000000ff6e00720c */ /* 0x000fe20003f06270 */
[----:B------:R-:W-:Y:S02]  /*5f50*/  IMAD.MOV R111, RZ, RZ, -R111 ;  /* 0x000000ffff6f7224 */ /* 0x000fe400078e0a6f */
[----:B------:R-:W-:Y:S02]  /*5f60*/  @!P5 IMAD.IADD R108, R108, 0x1, -R2 ;  /* 0x000000016c6cd824 */ /* 0x000fe400078e0a02 */
[----:B------:R-:W-:-:S02]  /*5f70*/  IMAD R111, R2, R111, R115 ;  /* 0x0000006f026f7224 */ /* 0x000fc400078e0273 */
[----:B------:R-:W-:Y:S01]  /*5f80*/  IMAD.HI.U32 R110, R250, R113, RZ ;  /* 0x00000071fa6e7227 */ /* 0x000fe200078e00ff */
[----:B------:R-:W-:-:S03]  /*5f90*/  ISETP.GT.U32.AND P5, PT, R2, R108, PT ;  /* 0x0000006c0200720c */ /* 0x000fc60003fa4070 */
[----:B------:R-:W-:Y:S01]  /*5fa0*/  @!P3 IMAD.IADD R109, R109, 0x1, -R2 ;  /* 0x000000016d6db824 */ /* 0x000fe200078e0a02 */
[----:B------:R-:W-:Y:S01]  /*5fb0*/  ISETP.GT.U32.AND P3, PT, R2, R111, PT ;  /* 0x0000006f0200720c */ /* 0x000fe20003f64070 */
[----:B------:R-:W-:Y:S02]  /*5fc0*/  IMAD.MOV R110, RZ, RZ, -R110 ;  /* 0x000000ffff6e7224 */ /* 0x000fe400078e0a6e */
[----:B------:R-:W-:Y:S01]  /*5fd0*/  @!P1 IMAD.IADD R107, R107, 0x1, -R2 ;  /* 0x000000016b6b9824 */ /* 0x000fe200078e0a02 */
[----:B------:R-:W-:Y:S01]  /*5fe0*/  ISETP.GE.AND P1, PT, R114, RZ, PT ;  /* 0x000000ff7200720c */ /* 0x000fe20003f26270 */
[----:B------:R-:W-:Y:S02]  /*5ff0*/  IMAD.MOV R112, RZ, RZ, -R112 ;  /* 0x000000ffff707224 */ /* 0x000fe400078e0a70 */
[----:B------:R-:W-:Y:S01]  /*6000*/  IMAD R110, R2, R110, R113 ;  /* 0x0000006e026e7224 */ /* 0x000fe200078e0271 */
[----:B------:R-:W-:Y:S01]  /*6010*/  LOP3.LUT R113, R247, 0xea, RZ, 0xfc, !PT ;  /* 0x000000eaf7717812 */ /* 0x000fe200078efcff */
[--C-:B------:R-:W-:Y:S01]  /*6020*/  @!P5 IMAD.IADD R108, R108, 0x1, -R2.reuse ;  /* 0x000000016c6cd824 */ /* 0x100fe200078e0a02 */
[----:B------:R-:W-:Y:S01]  /*6030*/  ISETP.GE.AND P5, PT, R116, RZ, PT ;  /* 0x000000ff7400720c */ /* 0x000fe20003fa6270 */
[C---:B------:R-:W-:Y:S01]  /*6040*/  IMAD R112, R2.reuse, R112, R117 ;  /* 0x0000007002707224 */ /* 0x040fe200078e0275 */
[----:B------:R-:W-:Y:S01]  /*6050*/  IABS R117, R113 ;  /* 0x0000007100757213 */ /* 0x000fe20000000000 */
[----:B------:R-:W-:Y:S01]  /*6060*/  @!P2 IMAD.MOV R107, RZ, RZ, -R107 ;  /* 0x000000ffff6ba224 */ /* 0x000fe200078e0a6b */
[----:B------:R-:W-:Y:S01]  /*6070*/  ISETP.GT.U32.AND P2, PT, R2, R110, PT ;  /* 0x0000006e0200720c */ /* 0x000fe20003f44070 */
[----:B------:R-:W-:-:S02]  /*6080*/  @!P3 IMAD.IADD R111, R111, 0x1, -R2 ;  /* 0x000000016f6fb824 */ /* 0x000fc400078e0a02 */
[----:B------:R-:W-:Y:S01]  /*6090*/  @!P4 IMAD.MOV R108, RZ, RZ, -R108 ;  /* 0x000000ffff6cc224 */ /* 0x000fe200078e0a6c */
[----:B------:R-:W-:Y:S01]  /*60a0*/  ISETP.GE.AND P4, PT, R113, RZ, PT ;  /* 0x000000ff7100720c */ /* 0x000fe20003f86270 */
[----:B------:R-:W-:Y:S01]  /*60b0*/  IMAD.HI.U32 R113, R250, R117, RZ ;  /* 0x00000075fa717227 */ /* 0x000fe200078e00ff */
[----:B------:R-:W-:-:S03]  /*60c0*/  ISETP.GT.U32.AND P3, PT, R2, R111, PT ;  /* 0x0000006f0200720c */ /* 0x000fc60003f64070 */
[----:B------:R-:W-:Y:S01]  /*60d0*/  @!P6 IMAD.MOV R109, RZ, RZ, -R109 ;  /* 0x000000ffff6de224 */ /* 0x000fe200078e0a6d */
[----:B------:R-:W-:Y:S01]  /*60e0*/  ISETP.GT.U32.AND P6, PT, R2, R112, PT ;  /* 0x000000700200720c */ /* 0x000fe20003fc4070 */
[----:B------:R-:W-:-:S04]  /*60f0*/  IMAD.HI.U32 R114, R250, R119, RZ ;  /* 0x00000077fa727227 */ /* 0x000fc800078e00ff */
[----:B------:R-:W-:Y:S02]  /*6100*/  IMAD.MOV R113, RZ, RZ, -R113 ;  /* 0x000000ffff717224 */ /* 0x000fe400078e0a71 */
[----:B------:R-:W-:Y:S02]  /*6110*/  @!P2 IMAD.IADD R110, R110, 0x1, -R2 ;  /* 0x000000016e6ea824 */ /* 0x000fe400078e0a02 */
[----:B------:R-:W-:Y:S02]  /*6120*/  IMAD.MOV R114, RZ, RZ, -R114 ;  /* 0x000000ffff727224 */ /* 0x000fe400078e0a72 */
[C---:B------:R-:W-:Y:S01]  /*6130*/  IMAD R113, R2.reuse, R113, R117 ;  /* 0x0000007102717224 */ /* 0x040fe200078e0275 */
[C---:B------:R-:W-:Y:S01]  /*6140*/  ISETP.GT.U32.AND P2, PT, R2.reuse, R110, PT ;  /* 0x0000006e0200720c */ /* 0x040fe20003f44070 */
[C---:B------:R-:W-:Y:S01]  /*6150*/  IMAD R114, R2.reuse, R114, R119 ;  /* 0x0000007202727224 */ /* 0x040fe200078e0277 */
[----:B------:R-:W-:Y:S01]  /*6160*/  IABS R119, R126 ;  /* 0x0000007e00777213 */ /* 0x000fe20000000000 */
[--C-:B------:R-:W-:Y:S01]  /*6170*/  @!P3 IMAD.IADD R111, R111, 0x1, -R2.reuse ;  /* 0x000000016f6fb824 */ /* 0x100fe200078e0a02 */
[----:B------:R-:W-:Y:S01]  /*6180*/  ISETP.GT.U32.AND P3, PT, R2, R113, PT ;  /* 0x000000710200720c */ /* 0x000fe20003f64070 */
[----:B------:R-:W-:Y:S01]  /*6190*/  @!P6 IMAD.IADD R112, R112, 0x1, -R2 ;  /* 0x000000017070e824 */ /* 0x000fe200078e0a02 */
[----:B------:R-:W-:Y:S01]  /*61a0*/  ISETP.GT.U32.AND P6, PT, R2, R114, PT ;  /* 0x000000720200720c */ /* 0x000fe20003fc4070 */
[----:B------:R-:W-:-:S04]  /*61b0*/  IMAD.HI.U32 R115, R250, R121, RZ ;  /* 0x00000079fa737227 */ /* 0x000fc800078e00ff */
[----:B------:R-:W-:Y:S02]  /*61c0*/  IMAD.MOV R115, RZ, RZ, -R115 ;  /* 0x000000ffff737224 */ /* 0x000fe400078e0a73 */
[----:B------:R-:W-:Y:S01]  /*61d0*/  @!P2 IMAD.IADD R110, R110, 0x1, -R2 ;  /* 0x000000016e6ea824 */ /* 0x000fe200078e0a02 */
[----:B------:R-:W-:Y:S01]  /*61e0*/  ISETP.GE.AND P2, PT, R118, RZ, PT ;  /* 0x000000ff7600720c */ /* 0x000fe20003f46270 */
[----:B------:R-:W-:-:S04]  /*61f0*/  IMAD.HI.U32 R116, R250, R123, RZ ;  /* 0x0000007bfa747227 */ /* 0x000fc800078e00ff */
[--C-:B------:R-:W-:Y:S01]  /*6200*/  @!P3 IMAD.IADD R113, R113, 0x1, -R2.reuse ;  /* 0x000000017171b824 */ /* 0x100fe200078e0a02 */
[C---:B------:R-:W-:Y:S01]  /*6210*/  ISETP.GT.U32.AND P3, PT, R2.reuse, R112, PT ;  /* 0x000000700200720c */ /* 0x040fe20003f64070 */
[----:B------:R-:W-:Y:S01]  /*6220*/  IMAD R115, R2, R115, R121 ;  /* 0x0000007302737224 */ /* 0x000fe200078e0279 */
[----:B------:R-:W-:Y:S01]  /*6230*/  IABS R121, R127 ;  /* 0x0000007f00797213 */ /* 0x000fe20000000000 */
[----:B------:R-:W-:Y:S02]  /*6240*/  @!P6 IMAD.IADD R114, R114, 0x1, -R2 ;  /* 0x000000017272e824 */ /* 0x000fe400078e0a02 */
[----:B------:R-:W-:Y:S01]  /*6250*/  @!P0 IMAD.MOV R110, RZ, RZ, -R110 ;  /* 0x000000ffff6e8224 */ /* 0x000fe200078e0a6e */
[C---:B------:R-:W-:Y:S01]  /*6260*/  ISETP.GT.U32.AND P0, PT, R2.reuse, R113, PT ;  /* 0x000000710200720c */ /* 0x040fe20003f04070 */
[----:B------:R-:W-:Y:S01]  /*6270*/  IMAD.MOV R116, RZ, RZ, -R116 ;  /* 0x000000ffff747224 */ /* 0x000fe200078e0a74 */
[----:B------:R-:W-:Y:S01]  /*6280*/  ISETP.GT.U32.AND P6, PT, R2, R114, PT ;  /* 0x000000720200720c */ /* 0x000fe20003fc4070 */
[----:B------:R-:W-:-:S04]  /*6290*/  IMAD.HI.U32 R117, R250, R119, RZ ;  /* 0x00000077fa757227 */ /* 0x000fc800078e00ff */
[----:B------:R-:W-:Y:S01]  /*62a0*/  IMAD R116, R2, R116, R123 ;  /* 0x0000007402747224 */ /* 0x000fe200078e027b */
[----:B------:R-:W-:Y:S01]  /*62b0*/  IABS R123, R128 ;  /* 0x00000080007b7213 */ /* 0x000fe20000000000 */
[----:B------:R-:W-:-:S04]  /*62c0*/  IMAD.HI.U32 R118, R250, R121, RZ ;  /* 0x00000079fa767227 */ /* 0x000fc800078e00ff */
[----:B------:R-:W-:Y:S02]  /*62d0*/  IMAD.MOV R117, RZ, RZ, -R117 ;  /* 0x000000ffff757224 */ /* 0x000fe400078e0a75 */
[----:B------:R-:W-:Y:S02]  /*62e0*/  IMAD.MOV R118, RZ, RZ, -R118 ;  /* 0x000000ffff767224 */ /* 0x000fe400078e0a76 */
[----:B------:R-:W-:Y:S01]  /*62f0*/  @!P1 IMAD.MOV R111, RZ, RZ, -R111 ;  /* 0x000000ffff6f9224 */ /* 0x000fe200078e0a6f */
[----:B------:R-:W-:Y:S01]  /*6300*/  ISETP.GT.U32.AND P1, PT, R2, R115, PT ;  /* 0x000000730200720c */ /* 0x000fe20003f24070 */
[----:B------:R-:W-:Y:S01]  /*6310*/  @!P3 IMAD.IADD R112, R112, 0x1, -R2 ;  /* 0x000000017070b824 */ /* 0x000fe200078e0a02 */
[C---:B------:R-:W-:Y:S01]  /*6320*/  ISETP.GT.U32.AND P3, PT, R2.reuse, R116, PT ;  /* 0x000000740200720c */ /* 0x040fe20003f64070 */
[C---:B------:R-:W-:Y:S02]  /*6330*/  IMAD R117, R2.reuse, R117, R119 ;  /* 0x0000007502757224 */ /* 0x040fe400078e0277 */
[----:B------:R-:W-:-:S02]  /*6340*/  IMAD R118, R2, R118, R121 ;  /* 0x0000007602767224 */ /* 0x000fc400078e0279 */
[--C-:B------:R-:W-:Y:S01]  /*6350*/  @!P0 IMAD.IADD R113, R113, 0x1, -R2.reuse ;  /* 0x0000000171718824 */ /* 0x100fe200078e0a02 */
[----:B------:R-:W-:Y:S01]  /*6360*/  ISETP.GT.U32.AND P0, PT, R2, R117, PT ;  /* 0x000000750200720c */ /* 0x000fe20003f04070 */
[----:B------:R-:W-:Y:S01]  /*6370*/  @!P6 IMAD.IADD R114, R114, 0x1, -R2 ;  /* 0x000000017272e824 */ /* 0x000fe200078e0a02 */
[----:B------:R-:W-:Y:S01]  /*6380*/  ISETP.GT.U32.AND P6, PT, R2, R118, PT ;  /* 0x000000760200720c */ /* 0x000fe20003fc4070 */
[----:B------:R-:W-:Y:S02]  /*6390*/  @!P5 IMAD.MOV R112, RZ, RZ, -R112 ;  /* 0x000000ffff70d224 */ /* 0x000fe400078e0a70 */
[--C-:B------:R-:W-:Y:S01]  /*63a0*/  @!P1 IMAD.IADD R115, R115, 0x1, -R2.reuse ;  /* 0x0000000173739824 */ /* 0x100fe200078e0a02 */
[----:B------:R-:W-:Y:S01]  /*63b0*/  ISETP.GE.AND P1, PT, R122, RZ, PT ;  /* 0x000000ff7a00720c */ /* 0x000fe20003f26270 */
[----:B------:R-:W-:Y:S01]  /*63c0*/  @!P3 IMAD.IADD R116, R116, 0x1, -R2 ;  /* 0x000000017474b824 */ /* 0x000fe200078e0a02 */
[----:B------:R-:W-:Y:S01]  /*63d0*/  ISETP.GE.AND P3, PT, R124, RZ, PT ;  /* 0x000000ff7c00720c */ /* 0x000fe20003f66270 */
[----:B------:R-:W-:Y:S01]  /*63e0*/  IMAD.HI.U32 R119, R250, R123, RZ ;  /* 0x0000007bfa777227 */ /* 0x000fe200078e00ff */
[----:B------:R-:W-:-:S02]  /*63f0*/  LOP3.LUT R124, R247, 0xfa, RZ, 0xfc, !PT ;  /* 0x000000faf77c7812 */ /* 0x000fc400078efcff */
[C---:B------:R-:W-:Y:S01]  /*6400*/  ISETP.GT.U32.AND P5, PT, R2.reuse, R116, PT ;  /* 0x000000740200720c */ /* 0x040fe20003fa4070 */
[--C-:B------:R-:W-:Y:S01]  /*6410*/  @!P0 IMAD.IADD R117, R117, 0x1, -R2.reuse ;  /* 0x0000000175758824 */ /* 0x100fe200078e0a02 */
[----:B------:R-:W-:Y:S01]  /*6420*/  ISETP.GT.U32.AND P0, PT, R2, R115, PT ;  /* 0x000000730200720c */ /* 0x000fe20003f04070 */
[----:B------:R-:W-:Y:S02]  /*6430*/  @!P6 IMAD.IADD R118, R118, 0x1, -R2 ;  /* 0x000000017676e824 */ /* 0x000fe400078e0a02 */
[----:B------:R-:W-:Y:S01]  /*6440*/  IMAD.MOV R119, RZ, RZ, -R119 ;  /* 0x000000ffff777224 */ /* 0x000fe200078e0a77 */
[C---:B------:R-:W-:Y:S01]  /*6450*/  ISETP.GT.U32.AND P6, PT, R2.reuse, R117, PT ;  /* 0x000000750200720c */ /* 0x040fe20003fc4070 */
[----:B------:R-:W-:Y:S02]  /*6460*/  IMAD.MOV R120, RZ, RZ, -R120 ;  /* 0x000000ffff787224 */ /* 0x000fe400078e0a78 */
[C---:B------:R-:W-:Y:S01]  /*6470*/  IMAD R119, R2.reuse, R119, R123 ;  /* 0x0000007702777224 */ /* 0x040fe200078e027b */
[----:B------:R-:W-:Y:S01]  /*6480*/  IABS R123, R124 ;  /* 0x0000007c007b7213 */ /* 0x000fe20000000000 */
[C---:B------:R-:W-:Y:S01]  /*6490*/  IMAD R120, R2.reuse, R120, R125 ;  /* 0x0000007802787224 */ /* 0x040fe200078e027d */
[----:B------:R-:W-:Y:S01]  /*64a0*/  IABS R125, R130 ;  /* 0x00000082007d7213 */ /* 0x000fe20000000000 */
[----:B------:R-:W-:Y:S01]  /*64b0*/  @!P4 IMAD.MOV R113, RZ, RZ, -R113 ;  /* 0x000000ffff71c224 */ /* 0x000fe200078e0a71 */
[----:B------:R-:W-:Y:S01]  /*64c0*/  ISETP.GT.U32.AND P4, PT, R2, R118, PT ;  /* 0x000000760200720c */ /* 0x000fe20003f84070 */
[--C-:B------:R-:W-:Y:S01]  /*64d0*/  @!P0 IMAD.IADD R115, R115, 0x1, -R2.reuse ;  /* 0x0000000173738824 */ /* 0x100fe200078e0a02 */
[----:B------:R-:W-:Y:S01]  /*64e0*/  ISETP.GE.AND P0, PT, R126, RZ, PT ;  /* 0x000000ff7e00720c */ /* 0x000fe20003f06270 */
[----:B------:R-:W-:Y:S01]  /*64f0*/  @!P5 IMAD.IADD R116, R116, 0x1, -R2 ;  /* 0x000000017474d824 */ /* 0x000fe200078e0a02 */
[----:B------:R-:W-:Y:S01]  /*6500*/  ISETP.GT.U32.AND P5, PT, R2, R120, PT ;  /* 0x000000780200720c */ /* 0x000fe20003fa4070 */
[----:B------:R-:W-:Y:S01]  /*6510*/  IMAD.HI.U32 R121, R250, R123, RZ ;  /* 0x0000007bfa797227 */ /* 0x000fe200078e00ff */
[----:B------:R-:W-:-:S03]  /*6520*/  LOP3.LUT R126, R247, 0x102, RZ, 0xfc, !PT ;  /* 0x00000102f77e7812 */ /* 0x000fc600078efcff */
[----:B------:R-:W-:Y:S01]  /*6530*/  @!P6 IMAD.IADD R117, R117, 0x1, -R2 ;  /* 0x000000017575e824 */ /* 0x000fe200078e0a02 */
[----:B------:R-:W-:Y:S01]  /*6540*/  ISETP.GE.AND P6, PT, R127, RZ, PT ;  /* 0x000000ff7f00720c */ /* 0x000fe20003fc6270 */
[----:B------:R-:W-:-:S04]  /*6550*/  IMAD.HI.U32 R122, R250, R125, RZ ;  /* 0x0000007dfa7a7227 */ /* 0x000fc800078e00ff */
[----:B------:R-:W-:Y:S02]  /*6560*/  IMAD.MOV R121, RZ, RZ, -R121 ;  /* 0x000000ffff797224 */ /* 0x000fe400078e0a79 */
[----:B------:R-:W-:Y:S02]  /*6570*/  IMAD.MOV R122, RZ, RZ, -R122 ;  /* 0x000000ffff7a7224 */ /* 0x000fe400078e0a7a */
[C---:B------:R-:W-:Y:S01]  /*6580*/  IMAD R121, R2.reuse, R121, R123 ;  /* 0x0000007902797224 */ /* 0x040fe200078e027b */
[C---:B------:R-:W-:Y:S01]  /*6590*/  LOP3.LUT R123, R247.reuse, 0xfe, RZ, 0xfc, !PT ;  /* 0x000000fef77b7812 */ /* 0x040fe200078efcff */
[----:B------:R-:W-:Y:S01]  /*65a0*/  @!P2 IMAD.MOV R114, RZ, RZ, -R114 ;  /* 0x000000ffff72a224 */ /* 0x000fe200078e0a72 */
[----:B------:R-:W-:Y:S01]  /*65b0*/  ISETP.GT.U32.AND P2, PT, R2, R119, PT ;  /* 0x000000770200720c */ /* 0x000fe20003f44070 */
[--C-:B------:R-:W-:Y:S01]  /*65c0*/  @!P4 IMAD.IADD R118, R118, 0x1, -R2.reuse ;  /* 0x000000017676c824 */ /* 0x100fe200078e0a02 */
[----:B------:R-:W-:Y:S01]  /*65d0*/  ISETP.GE.AND P4, PT, R128, RZ, PT ;  /* 0x000000ff8000720c */ /* 0x000fe20003f86270 */
[----:B------:R-:W-:Y:S01]  /*65e0*/  @!P5 IMAD.IADD R120, R120, 0x1, -R2 ;  /* 0x000000017878d824 */ /* 0x000fe200078e0a02 */
[----:B------:R-:W-:Y:S01]  /*65f0*/  LOP3.LUT R128, R247, 0x106, RZ, 0xfc, !PT ;  /* 0x00000106f7807812 */ /* 0x000fe200078efcff */
        /* <DEDUP_REMOVED lines=9> */
[----:B------:R-:W-:Y:S01]  /*6690*/  ISETP.GE.AND P2, PT, R129, RZ, PT ;  /* 0x000000ff8100720c */ /* 0x000fe20003f46270 */
[----:B------:R-:W-:Y:S01]  /*66a0*/  @!P3 IMAD.MOV R116, RZ, RZ, -R116 ;  /* 0x000000ffff74b224 */ /* 0x000fe200078e0a74 */
[----:B------:R-:W-:Y:S01]  /*66b0*/  ISETP.GE.AND P3, PT, R124, RZ, PT ;  /* 0x000000ff7c00720c */ /* 0x000fe20003f66270 */
[----:B------:R-:W-:Y:S01]  /*66c0*/  IMAD.HI.U32 R162, R250, R169, RZ ;  /* 0x000000a9faa27227 */ /* 0x000fe200078e00ff */
[----:B------:R-:W-:-:S02]  /*66d0*/  ISETP.GT.U32.AND P1, PT, R2, R119, PT ;  /* 0x000000770200720c */ /* 0x000fc40003f24070 */
[----:B------:R-:W-:Y:S01]  /*66e0*/  LOP3.LUT R124, R247, 0x100, RZ, 0xfc, !PT ;  /* 0x00000100f77c7812 */ /* 0x000fe200078efcff */
[--C-:B------:R-:W-:Y:S01]  /*66f0*/  @!P0 IMAD.IADD R121, R121, 0x1, -R2.reuse ;  /* 0x0000000179798824 */ /* 0x100fe200078e0a02 */
[----:B------:R-:W-:Y:S01]  /*6700*/  IABS R131, R128 ;  /* 0x0000008000837213 */ /* 0x000fe20000000000 */
[--C-:B------:R-:W-:Y:S01]  /*6710*/  @!P5 IMAD.IADD R120, R120, 0x1, -R2.reuse ;  /* 0x000000017878d824 */ /* 0x100fe200078e0a02 */
[----:B------:R-:W-:Y:S01]  /*6720*/  ISETP.GE.AND P5, PT, R123, RZ, PT ;  /* 0x000000ff7b00720c */ /* 0x000fe20003fa6270 */
[----:B------:R-:W-:Y:S01]  /*6730*/  @!P6 IMAD.IADD R122, R122, 0x1, -R2 ;  /* 0x000000017a7ae824 */ /* 0x000fe200078e0a02 */
[----:B------:R-:W-:Y:S01]  /*6740*/  ISETP.GT.U32.AND P6, PT, R2, R121, PT ;  /* 0x000000790200720c */ /* 0x000fe20003fc4070 */
[----:B------:R-:W-:Y:S01]  /*6750*/  IMAD.HI.U32 R123, R250, R125, RZ ;  /* 0x0000007dfa7b7227 */ /* 0x000fe200078e00ff */
[----:B------:R-:W-:Y:S02]  /*6760*/  IABS R127, R124 ;  /* 0x0000007c007f7213 */ /* 0x000fe40000000000 */
[----:B------:R-:W-:Y:S01]  /*6770*/  ISETP.GE.AND P0, PT, R124, RZ, PT ;  /* 0x000000ff7c00720c */ /* 0x000fe20003f06270 */
[----:B------:R-:W-:-:S02]  /*6780*/  IMAD.MOV R123, RZ, RZ, -R123 ;  /* 0x000000ffff7b7224 */ /* 0x000fc400078e0a7b */
[----:B------:R-:W-:-:S04]  /*6790*/  IMAD.HI.U32 R124, R250, R127, RZ ;  /* 0x0000007ffa7c7227 */ /* 0x000fc800078e00ff */
[----:B------:R-:W-:Y:S01]  /*67a0*/  IMAD R123, R2, R123, R125 ;  /* 0x0000007b027b7224 */ /* 0x000fe200078e027d */
[----:B------:R-:W-:Y:S01]  /*67b0*/  LOP3.LUT R125, R247, 0x104, RZ, 0xfc, !PT ;  /* 0x00000104f77d7812 */ /* 0x000fe200078efcff */
[--C-:B------:R-:W-:Y:S01]  /*67c0*/  @!P1 IMAD.IADD R119, R119, 0x1, -R2.reuse ;  /* 0x0000000177779824 */ /* 0x100fe200078e0a02 */
[----:B------:R-:W-:Y:S01]  /*67d0*/  ISETP.GE.AND P1, PT, R130, RZ, PT ;  /* 0x000000ff8200720c */ /* 0x000fe20003f26270 */
[----:B------:R-:W-:Y:S01]  /*67e0*/  @!P6 IMAD.IADD R121, R121, 0x1, -R2 ;  /* 0x000000017979e824 */ /* 0x000fe200078e0a02 */
[C---:B------:R-:W-:Y:S01]  /*67f0*/  ISETP.GT.U32.AND P6, PT, R2.reuse, R123, PT ;  /* 0x0000007b0200720c */ /* 0x040fe20003fc4070 */
[----:B------:R-:W-:Y:S01]  /*6800*/  IMAD.MOV R124, RZ, RZ, -R124 ;  /* 0x000000ffff7c7224 */ /* 0x000fe200078e0a7c */
[----:B------:R-:W-:Y:S01]  /*6810*/  IABS R129, R125 ;  /* 0x0000007d00817213 */ /* 0x000fe20000000000 */
[----:B------:R-:W-:Y:S01]  /*6820*/  @!P4 IMAD.MOV R119, RZ, RZ, -R119 ;  /* 0x000000ffff77c224 */ /* 0x000fe200078e0a77 */
[C---:B------:R-:W-:Y:S01]  /*6830*/  ISETP.GT.U32.AND P4, PT, R2.reuse, R122, PT ;  /* 0x0000007a0200720c */ /* 0x040fe20003f84070 */
[----:B------:R-:W-:-:S02]  /*6840*/  IMAD R124, R2, R124, R127 ;  /* 0x0000007c027c7224 */ /* 0x000fc400078e027f */
[----:B------:R-:W-:Y:S01]  /*6850*/  @!P2 IMAD.MOV R120, RZ, RZ, -R120 ;  /* 0x000000ffff78a224 */ /* 0x000fe200078e0a78 */
[----:B------:R-:W-:Y:S01]  /*6860*/  ISETP.GE.AND P2, PT, R126, RZ, PT ;  /* 0x000000ff7e00720c */ /* 0x000fe20003f46270 */
[----:B------:R-:W-:Y:S01]  /*6870*/  @!P3 IMAD.MOV R121, RZ, RZ, -R121 ;  /* 0x000000ffff79b224 */ /* 0x000fe200078e0a79 */
[----:B------:R-:W-:Y:S01]  /*6880*/  IABS R126, R126 ;  /* 0x0000007e007e7213 */ /* 0x000fe20000000000 */
[----:B------:R-:W-:Y:S01]  /*6890*/  IMAD.MOV R162, RZ, RZ, -R162 ;  /* 0x000000ffffa27224 */ /* 0x000fe200078e0aa2 */
[----:B------:R-:W-:Y:S01]  /*68a0*/  ISETP.GT.U32.AND P3, PT, R2, R124, PT ;  /* 0x0000007c0200720c */ /* 0x000fe20003f64070 */
[----:B------:R-:W-:Y:S02]  /*68b0*/  @!P6 IMAD.IADD R123, R123, 0x1, -R2 ;  /* 0x000000017b7be824 */ /* 0x000fe400078e0a02 */
[----:B------:R-:W-:Y:S02]  /*68c0*/  IMAD.MOV.U32 R127, RZ, RZ, R126 ;  /* 0x000000ffff7f7224 */ /* 0x000fe400078e007e */
[----:B------:R-:W-:Y:S01]  /*68d0*/  @!P4 IMAD.IADD R122, R122, 0x1, -R2 ;  /* 0x000000017a7ac824 */ /* 0x000fe200078e0a02 */
[----:B------:R-:W-:Y:S01]  /*68e0*/  ISETP.GE.AND P4, PT, R125, RZ, PT ;  /* 0x000000ff7d00720c */ /* 0x000fe20003f86270 */
[----:B------:R-:W-:Y:S01]  /*68f0*/  IMAD.HI.U32 R125, R250, R127, RZ ;  /* 0x0000007ffa7d7227 */ /* 0x000fe200078e00ff */
[----:B------:R-:W-:-:S03]  /*6900*/  ISETP.GT.U32.AND P6, PT, R2, R123, PT ;  /* 0x0000007b0200720c */ /* 0x000fc60003fc4070 */
[----:B------:R-:W-:Y:S02]  /*6910*/  IMAD.MOV R125, RZ, RZ, -R125 ;  /* 0x000000ffff7d7224 */ /* 0x000fe400078e0a7d */
[----:B------:R-:W-:Y:S02]  /*6920*/  @!P3 IMAD.IADD R124, R124, 0x1, -R2 ;  /* 0x000000017c7cb824 */ /* 0x000fe400078e0a02 */
[----:B------:R-:W-:Y:S02]  /*6930*/  IMAD R125, R2, R125, R127 ;  /* 0x0000007d027d7224 */ /* 0x000fe400078e027f */
[----:B------:R-:W-:Y:S01]  /*6940*/  IMAD.HI.U32 R127, R250, R131, RZ ;  /* 0x00000083fa7f7227 */ /* 0x000fe200078e00ff */
[----:B------:R-:W-:-:S03]  /*6950*/  ISETP.GT.U32.AND P3, PT, R2, R124, PT ;  /* 0x0000007c0200720c */ /* 0x000fc60003f64070 */
[----:B------:R-:W-:Y:S01]  /*6960*/  @!P1 IMAD.MOV R122, RZ, RZ, -R122 ;  /* 0x000000ffff7a9224 */ /* 0x000fe200078e0a7a */
[----:B------:R-:W-:Y:S01]  /*6970*/  ISETP.GE.AND P1, PT, R128, RZ, PT ;  /* 0x000000ff8000720c */ /* 0x000fe20003f26270 */
[----:B------:R-:W-:Y:S01]  /*6980*/  @!P6 IMAD.IADD R123, R123, 0x1, -R2 ;  /* 0x000000017b7be824 */ /* 0x000fe200078e0a02 */
[----:B------:R-:W-:Y:S01]  /*6990*/  ISETP.GT.U32.AND P6, PT, R2, R125, PT ;  /* 0x0000007d0200720c */ /* 0x000fe20003fc4070 */
[----:B------:R-:W-:-:S04]  /*69a0*/  IMAD.HI.U32 R128, R250, R133, RZ ;  /* 0x00000085fa807227 */ /* 0x000fc800078e00ff */
[----:B------:R-:W-:Y:S02]  /*69b0*/  IMAD.MOV R127, RZ, RZ, -R127 ;  /* 0x000000ffff7f7224 */ /* 0x000fe400078e0a7f */
[----:B------:R-:W-:Y:S02]  /*69c0*/  IMAD.MOV R128, RZ, RZ, -R128 ;  /* 0x000000ffff807224 */ /* 0x000fe400078e0a80 */
[C---:B------:R-:W-:Y:S01]  /*69d0*/  IMAD R127, R2.reuse, R127, R131 ;  /* 0x0000007f027f7224 */ /* 0x040fe200078e0283 */
[----:B------:R-:W-:Y:S01]  /*69e0*/  IABS R131, R136 ;  /* 0x0000008800837213 */ /* 0x000fe20000000000 */
[----:B------:R-:W-:Y:S01]  /*69f0*/  IMAD R128, R2, R128, R133 ;  /* 0x0000008002807224 */ /* 0x000fe200078e0285 */
[----:B------:R-:W-:Y:S01]  /*6a00*/  IABS R133, R138 ;  /* 0x0000008a00857213 */ /* 0x000fe20000000000 */
[--C-:B------:R-:W-:Y:S01]  /*6a10*/  @!P3 IMAD.IADD R124, R124, 0x1, -R2.reuse ;  /* 0x000000017c7cb824 */ /* 0x100fe200078e0a02 */
[C---:B------:R-:W-:Y:S01]  /*6a20*/  ISETP.GT.U32.AND P3, PT, R2.reuse, R127, PT ;  /* 0x0000007f0200720c */ /* 0x040fe20003f64070 */
[----:B------:R-:W-:Y:S01]  /*6a30*/  @!P6 IMAD.IADD R125, R125, 0x1, -R2 ;  /* 0x000000017d7de824 */ /* 0x000fe200078e0a02 */
[----:B------:R-:W-:Y:S01]  /*6a40*/  ISETP.GT.U32.AND P6, PT, R2, R128, PT ;  /* 0x000000800200720c */ /* 0x000fe20003fc4070 */
[----:B------:R-:W-:-:S04]  /*6a50*/  IMAD.HI.U32 R126, R250, R129, RZ ;  /* 0x00000081fa7e7227 */ /* 0x000fc800078e00ff */
[----:B------:R-:W-:Y:S02]  /*6a60*/  IMAD.MOV R126, RZ, RZ, -R126 ;  /* 0x000000ffff7e7224 */ /* 0x000fe400078e0a7e */
[----:B------:R-:W-:Y:S02]  /*6a70*/  @!P5 IMAD.MOV R123, RZ, RZ, -R123 ;  /* 0x000000ffff7bd224 */ /* 0x000fe400078e0a7b */
[----:B------:R-:W-:Y:S02]  /*6a80*/  IMAD R126, R2, R126, R129 ;  /* 0x0000007e027e7224 */ /* 0x000fe400078e0281 */
[--C-:B------:R-:W-:Y:S02]  /*6a90*/  @!P3 IMAD.IADD R127, R127, 0x1, -R2.reuse ;  /* 0x000000017f7fb824 */ /* 0x100fe400078e0a02 */
[----:B------:R-:W-:Y:S01]  /*6aa0*/  @!P6 IMAD.IADD R128, R128, 0x1, -R2 ;  /* 0x000000018080e824 */ /* 0x000fe200078e0a02 */
[----:B------:R-:W-:Y:S01]  /*6ab0*/  ISETP.GT.U32.AND P5, PT, R2, R126, PT ;  /* 0x0000007e0200720c */ /* 0x000fe20003fa4070 */
[----:B------:R-:W-:Y:S01]  /*6ac0*/  IMAD.HI.U32 R130, R250, R131, RZ ;  /* 0x00000083fa827227 */ /* 0x000fe200078e00ff */
[----:B------:R-:W-:-:S03]  /*6ad0*/  ISETP.GT.U32.AND P6, PT, R2, R127, PT ;  /* 0x0000007f0200720c */ /* 0x000fc60003fc4070 */
[----:B------:R-:W-:Y:S02]  /*6ae0*/  IMAD.MOV R130, RZ, RZ, -R130 ;  /* 0x000000ffff827224 */ /* 0x000fe400078e0a82 */
[----:B------:R-:W-:-:S04]  /*6af0*/  IMAD.HI.U32 R129, R250, R135, RZ ;  /* 0x00000087fa817227 */ /* 0x000fc800078e00ff */
[----:B------:R-:W-:Y:S02]  /*6b00*/  IMAD R130, R2, R130, R131 ;  /* 0x0000008202827224 */ /* 0x000fe400078e0283 */
[--C-:B------:R-:W-:Y:S01]  /*6b10*/  @!P5 IMAD.IADD R126, R126, 0x1, -R2.reuse ;  /* 0x000000017e7ed824 */ /* 0x100fe200078e0a02 */
[C---:B------:R-:W-:Y:S01]  /*6b20*/  ISETP.GT.U32.AND P5, PT, R2.reuse, R125, PT ;  /* 0x0000007d0200720c */ /* 0x040fe20003fa4070 */
[----:B------:R-:W-:Y:S01]  /*6b30*/  @!P6 IMAD.IADD R127, R127, 0x1, -R2 ;  /* 0x000000017f7fe824 */ /* 0x000fe200078e0a02 */
[C---:B------:R-:W-:Y:S01]  /*6b40*/  ISETP.GT.U32.AND P6, PT, R2.reuse, R130, PT ;  /* 0x000000820200720c */ /* 0x040fe20003fc4070 */
[----:B------:R-:W-:Y:S01]  /*6b50*/  IMAD.MOV R129, RZ, RZ, -R129 ;  /* 0x000000ffff817224 */ /* 0x000fe200078e0a81 */
[----:B------:R-:W-:Y:S01]  /*6b60*/  ISETP.GT.U32.AND P3, PT, R2, R126, PT ;  /* 0x0000007e0200720c */ /* 0x000fe20003f64070 */
[----:B------:R-:W-:-:S04]  /*6b70*/  IMAD.HI.U32 R131, R250, R133, RZ ;  /* 0x00000085fa837227 */ /* 0x000fc800078e00ff */
[C---:B------:R-:W-:Y:S01]  /*6b80*/  IMAD R129, R2.reuse, R129, R135 ;  /* 0x0000008102817224 */ /* 0x040fe200078e0287 */
[----:B------:R-:W-:Y:S01]  /*6b90*/  IABS R135, R139 ;  /* 0x0000008b00877213 */ /* 0x000fe20000000000 */
[----:B------:R-:W-:Y:S02]  /*6ba0*/  IMAD.MOV R131, RZ, RZ, -R131 ;  /* 0x000000ffff837224 */ /* 0x000fe400078e0a83 */
[--C-:B------:R-:W-:Y:S01]  /*6bb0*/  @!P5 IMAD.IADD R125, R125, 0x1, -R2.reuse ;  /* 0x000000017d7dd824 */ /* 0x100fe200078e0a02 */
[----:B------:R-:W-:Y:S01]  /*6bc0*/  ISETP.GT.U32.AND P5, PT, R2, R129, PT ;  /* 0x000000810200720c */ /* 0x000fe20003fa4070 */
[----:B------:R-:W-:Y:S02]  /*6bd0*/  @!P6 IMAD.IADD R130, R130, 0x1, -R2 ;  /* 0x000000018282e824 */ /* 0x000fe400078e0a02 */
[----:B------:R-:W-:Y:S02]  /*6be0*/  IMAD R131, R2, R131, R133 ;  /* 0x0000008302837224 */ /* 0x000fe400078e0285 */
[----:B------:R-:W-:Y:S01]  /*6bf0*/  IMAD.HI.U32 R133, R250, R137, RZ ;  /* 0x00000089fa857227 */ /* 0x000fe200078e00ff */
[----:B------:R-:W-:-:S03]  /*6c00*/  ISETP.GT.U32.AND P6, PT, R2, R130, PT ;  /* 0x000000820200720c */ /* 0x000fc60003fc4070 */
[----:B------:R-:W-:Y:S02]  /*6c10*/  IMAD.MOV R133, RZ, RZ, -R133 ;  /* 0x000000ffff857224 */ /* 0x000fe400078e0a85 */
[----:B------:R-:W-:Y:S01]  /*6c20*/  @!P0 IMAD.MOV R124, RZ, RZ, -R124 ;  /* 0x000000ffff7c8224 */ /* 0x000fe200078e0a7c */
[----:B------:R-:W-:Y:S01]  /*6c30*/  ISETP.GT.U32.AND P0, PT, R2, R128, PT ;  /* 0x000000800200720c */ /* 0x000fe20003f04070 */
[--C-:B------:R-:W-:Y:S01]  /*6c40*/  @!P5 IMAD.IADD R129, R129, 0x1, -R2.reuse ;  /* 0x000000018181d824 */ /* 0x100fe200078e0a02 */
[----:B------:R-:W-:Y:S01]  /*6c50*/  ISETP.GE.AND P5, PT, R136, RZ, PT ;  /* 0x000000ff8800720c */ /* 0x000fe20003fa6270 */
[C---:B------:R-:W-:Y:S01]  /*6c60*/  IMAD R133, R2.reuse, R133, R137 ;  /* 0x0000008502857224 */ /* 0x040fe200078e0289 */
[----:B------:R-:W-:Y:S01]  /*6c70*/  LOP3.LUT R136, R247, 0x114, RZ, 0xfc, !PT ;  /* 0x00000114f7887812 */ /* 0x000fe200078efcff */
[----:B------:R-:W-:Y:S01]  /*6c80*/  @!P2 IMAD.MOV R125, RZ, RZ, -R125 ;  /* 0x000000ffff7da224 */ /* 0x000fe200078e0a7d */
[----:B------:R-:W-:Y:S01]  /*6c90*/  ISETP.GT.U32.AND P2, PT, R2, R129, PT ;  /* 0x000000810200720c */ /* 0x000fe20003f44070 */
[--C-:B------:R-:W-:Y:S01]  /*6ca0*/  @!P3 IMAD.IADD R126, R126, 0x1, -R2.reuse ;  /* 0x000000017e7eb824 */ /* 0x100fe200078e0a02 */
[----:B------:R-:W-:Y:S01]  /*6cb0*/  ISETP.GE.AND P3, PT, R132, RZ, PT ;  /* 0x000000ff8400720c */ /* 0x000fe20003f66270 */
[----:B------:R-:W-:Y:S01]  /*6cc0*/  @!P6 IMAD.IADD R130, R130, 0x1, -R2 ;  /* 0x000000018282e824 */ /* 0x000fe200078e0a02 */
[C---:B------:R-:W-:Y:S01]  /*6cd0*/  ISETP.GT.U32.AND P6, PT, R2.reuse, R133, PT ;  /* 0x000000850200720c */ /* 0x040fe20003fc4070 */
[----:B------:R-:W-:Y:S01]  /*6ce0*/  @!P4 IMAD.MOV R126, RZ, RZ, -R126 ;  /* 0x000000ffff7ec224 */ /* 0x000fe200078e0a7e */
[----:B------:R-:W-:Y:S01]  /*6cf0*/  ISETP.GT.U32.AND P4, PT, R2, R131, PT ;  /* 0x000000830200720c */ /* 0x000fe20003f84070 */
[----:B------:R-:W-:Y:S01]  /*6d00*/  IMAD.HI.U32 R132, R250, R135, RZ ;  /* 0x00000087fa847227 */ /* 0x000fe200078e00ff */
[----:B------:R-:W-:-:S03]  /*6d10*/  IABS R137, R136 ;  /* 0x0000008800897213 */ /* 0x000fc60000000000 */
[----:B------:R-:W-:Y:S01]  /*6d20*/  @!P0 IMAD.IADD R128, R128, 0x1, -R2 ;  /* 0x0000000180808824 */ /* 0x000fe200078e0a02 */
[----:B------:R-:W-:Y:S01]  /*6d30*/  ISETP.GE.AND P0, PT, R134, RZ, PT ;  /* 0x000000ff8600720c */ /* 0x000fe20003f06270 */
[----:B------:R-:W-:Y:S01]  /*6d40*/  @!P1 IMAD.MOV R127, RZ, RZ, -R127 ;  /* 0x000000ffff7f9224 */ /* 0x000fe200078e0a7f */
[----:B------:R-:W-:Y:S01]  /*6d50*/  ISETP.GE.AND P1, PT, R138, RZ, PT ;  /* 0x000000ff8a00720c */ /* 0x000fe20003f26270 */
[----:B------:R-:W-:Y:S01]  /*6d60*/  IMAD.MOV R132, RZ, RZ, -R132 ;  /* 0x000000ffff847224 */ /* 0x000fe200078e0a84 */
[----:B------:R-:W-:Y:S01]  /*6d70*/  LOP3.LUT R138, R247, 0x116, RZ, 0xfc, !PT ;  /* 0x00000116f78a7812 */ /* 0x000fe200078efcff */
[--C-:B------:R-:W-:Y:S01]  /*6d80*/  @!P2 IMAD.IADD R129, R129, 0x1, -R2.reuse ;  /* 0x000000018181a824 */ /* 0x100fe200078e0a02 */
[----:B------:R-:W-:Y:S01]  /*6d90*/  ISETP.GE.AND P2, PT, R139, RZ, PT ;  /* 0x000000ff8b00720c */ /* 0x000fe20003f46270 */
[----:B------:R-:W-:Y:S01]  /*6da0*/  @!P6 IMAD.IADD R133, R133, 0x1, -R2 ;  /* 0x000000018585e824 */ /* 0x000fe200078e0a02 */
[----:B------:R-:W-:Y:S01]  /*6db0*/  IABS R139, R138 ;  /* 0x0000008a008b7213 */ /* 0x000fe20000000000 */
[----:B------:R-:W-:-:S02]  /*6dc0*/  IMAD R132, R2, R132, R135 ;  /* 0x0000008402847224 */ /* 0x000fc400078e0287 */
[----:B------:R-:W-:Y:S01]  /*6dd0*/  @!P4 IMAD.IADD R131, R131, 0x1, -R2 ;  /* 0x000000018383c824 */ /* 0x000fe200078e0a02 */
[C---:B------:R-:W-:Y:S01]  /*6de0*/  ISETP.GT.U32.AND P6, PT, R2.reuse, R133, PT ;  /* 0x000000850200720c */ /* 0x040fe20003fc4070 */
[----:B------:R-:W-:Y:S01]  /*6df0*/  @!P3 IMAD.MOV R128, RZ, RZ, -R128 ;  /* 0x000000ffff80b224 */ /* 0x000fe200078e0a80 */
[----:B------:R-:W-:Y:S01]  /*6e00*/  ISETP.GT.U32.AND P3, PT, R2, R132, PT ;  /* 0x000000840200720c */ /* 0x000fe20003f64070 */
[----:B------:R-:W-:Y:S01]  /*6e10*/  IMAD.HI.U32 R135, R250, R139, RZ ;  /* 0x0000008bfa877227 */ /* 0x000fe200078e00ff */
[----:B------:R-:W-:Y:S02]  /*6e20*/  ISETP.GE.AND P4, PT, R140, RZ, PT ;  /* 0x000000ff8c00720c */ /* 0x000fe40003f86270 */
[----:B------:R-:W-:Y:S01]  /*6e30*/  LOP3.LUT R140, R247, 0x118, RZ, 0xfc, !PT ;  /* 0x00000118f78c7812 */ /* 0x000fe200078efcff */
[----:B------:R-:W-:Y:S01]  /*6e40*/  @!P0 IMAD.MOV R129, RZ, RZ, -R129 ;  /* 0x000000ffff818224 */ /* 0x000fe200078e0a81 */
[----:B------:R-:W-:Y:S01]  /*6e50*/  ISETP.GT.U32.AND P0, PT, R2, R131, PT ;  /* 0x000000830200720c */ /* 0x000fe20003f04070 */
[----:B------:R-:W-:Y:S01]  /*6e60*/  IMAD.HI.U32 R134, R250, R137, RZ ;  /* 0x00000089fa867227 */ /* 0x000fe200078e00ff */
[----:B------:R-:W-:-:S03]  /*6e70*/  IABS R141, R140 ;  /* 0x0000008c008d7213 */ /* 0x000fc60000000000 */
[----:B------:R-:W-:Y:S02]  /*6e80*/  IMAD.MOV R135, RZ, RZ, -R135 ;  /* 0x000000ffff877224 */ /* 0x000fe400078e0a87 */
[----:B------:R-:W-:Y:S02]  /*6e90*/  IMAD.MOV R134, RZ, RZ, -R134 ;  /* 0x000000ffff867224 */ /* 0x000fe400078e0a86 */
[C---:B------:R-:W-:Y:S01]  /*6ea0*/  IMAD R135, R2.reuse, R135, R139 ;  /* 0x0000008702877224 */ /* 0x040fe200078e028b */
[----:B------:R-:W-:Y:S01]  /*6eb0*/  IABS R139, R144 ;  /* 0x00000090008b7213 */ /* 0x000fe20000000000 */
[C---:B------:R-:W-:Y:S02]  /*6ec0*/  IMAD R134, R2.reuse, R134, R137 ;  /* 0x0000008602867224 */ /* 0x040fe400078e0289 */
[--C-:B------:R-:W-:Y:S01]  /*6ed0*/  @!P6 IMAD.IADD R133, R133, 0x1, -R2.reuse ;  /* 0x000000018585e824 */ /* 0x100fe200078e0a02 */
[----:B------:R-:W-:Y:S01]  /*6ee0*/  ISETP.GT.U32.AND P6, PT, R2, R135, PT ;  /* 0x000000870200720c */ /* 0x000fe20003fc4070 */
[----:B------:R-:W-:-:S02]  /*6ef0*/  @!P3 IMAD.IADD R132, R132, 0x1, -R2 ;  /* 0x000000018484b824 */ /* 0x000fc400078e0a02 */
[----:B------:R-:W-:Y:S01]  /*6f00*/  @!P0 IMAD.IADD R131, R131, 0x1, -R2 ;  /* 0x0000000183838824 */ /* 0x000fe200078e0a02 */
[C---:B------:R-:W-:Y:S01]  /*6f10*/  ISETP.GT.U32.AND P0, PT, R2.reuse, R134, PT ;  /* 0x000000860200720c */ /* 0x040fe20003f04070 */
[----:B------:R-:W-:Y:S01]  /*6f20*/  @!P5 IMAD.MOV R130, RZ, RZ, -R130 ;  /* 0x000000ffff82d224 */ /* 0x000fe200078e0a82 */
[----:B------:R-:W-:Y:S01]  /*6f30*/  ISETP.GT.U32.AND P3, PT, R2, R132, PT ;  /* 0x000000840200720c */ /* 0x000fe20003f64070 */
[----:B------:R-:W-:Y:S02]  /*6f40*/  @!P1 IMAD.MOV R131, RZ, RZ, -R131 ;  /* 0x000000ffff839224 */ /* 0x000fe400078e0a83 */
[----:B------:R-:W-:-:S04]  /*6f50*/  IMAD.HI.U32 R137, R250, R143, RZ ;  /* 0x0000008ffa897227 */ /* 0x000fc800078e00ff */
[--C-:B------:R-:W-:Y:S02]  /*6f60*/  @!P6 IMAD.IADD R135, R135, 0x1, -R2.reuse ;  /* 0x000000018787e824 */ /* 0x100fe400078e0a02 */
[----:B------:R-:W-:Y:S02]  /*6f70*/  IMAD.MOV R137, RZ, RZ, -R137 ;  /* 0x000000ffff897224 */ /* 0x000fe400078e0a89 */
[--C-:B------:R-:W-:Y:S01]  /*6f80*/  @!P0 IMAD.IADD R134, R134, 0x1, -R2.reuse ;  /* 0x0000000186868824 */ /* 0x100fe200078e0a02 */
[----:B------:R-:W-:Y:S01]  /*6f90*/  ISETP.GE.AND P0, PT, R138, RZ, PT ;  /* 0x000000ff8a00720c */ /* 0x000fe20003f06270 */
[----:B------:R-:W-:Y:S01]  /*6fa0*/  @!P3 IMAD.IADD R132, R132, 0x1, -R2 ;  /* 0x000000018484b824 */ /* 0x000fe200078e0a02 */
[----:B------:R-:W-:Y:S01]  /*6fb0*/  ISETP.GT.U32.AND P1, PT, R2, R135, PT ;  /* 0x000000870200720c */ /* 0x000fe20003f24070 */
[----:B------:R-:W-:Y:S01]  /*6fc0*/  IMAD.HI.U32 R138, R250, R139, RZ ;  /* 0x0000008bfa8a7227 */ /* 0x000fe200078e00ff */
[----:B------:R-:W-:Y:S02]  /*6fd0*/  ISETP.GE.AND P3, PT, R136, RZ, PT ;  /* 0x000000ff8800720c */ /* 0x000fe40003f66270 */
[----:B------:R-:W-:Y:S01]  /*6fe0*/  ISETP.GT.U32.AND P5, PT, R2, R134, PT ;  /* 0x000000860200720c */ /* 0x000fe20003fa4070 */
[----:B------:R-:W-:-:S04]  /*6ff0*/  IMAD.HI.U32 R136, R250, R141, RZ ;  /* 0x0000008dfa887227 */ /* 0x000fc800078e00ff */
[----:B------:R-:W-:Y:S02]  /*7000*/  IMAD.MOV R138, RZ, RZ, -R138 ;  /* 0x000000ffff8a7224 */ /* 0x000fe400078e0a8a */
[----:B------:R-:W-:Y:S02]  /*7010*/  IMAD.MOV R136, RZ, RZ, -R136 ;  /* 0x000000ffff887224 */ /* 0x000fe400078e0a88 */
[C---:B------:R-:W-:Y:S02]  /*7020*/  IMAD R138, R2.reuse, R138, R139 ;  /* 0x0000008a028a7224 */ /* 0x040fe400078e028b */
[C---:B------:R-:W-:Y:S01]  /*7030*/  IMAD R136, R2.reuse, R136, R141 ;  /* 0x0000008802887224 */ /* 0x040fe200078e028d */
[----:B------:R-:W-:Y:S01]  /*7040*/  IABS R141, R146 ;  /* 0x00000092008d7213 */ /* 0x000fe20000000000 */
[--C-:B------:R-:W-:Y:S01]  /*7050*/  @!P1 IMAD.IADD R135, R135, 0x1, -R2.reuse ;  /* 0x0000000187879824 */ /* 0x100fe200078e0a02 */
[C---:B------:R-:W-:Y:S01]  /*7060*/  ISETP.GT.U32.AND P1, PT, R2.reuse, R138, PT ;  /* 0x0000008a0200720c */ /* 0x040fe20003f24070 */
[C---:B------:R-:W-:Y:S01]  /*7070*/  IMAD R137, R2.reuse, R137, R143 ;  /* 0x0000008902897224 */ /* 0x040fe200078e028f */
[----:B------:R-:W-:Y:S01]  /*7080*/  ISETP.GT.U32.AND P6, PT, R2, R136, PT ;  /* 0x000000880200720c */ /* 0x000fe20003fc4070 */
[----:B------:R-:W-:Y:S01]  /*7090*/  @!P5 IMAD.IADD R134, R134, 0x1, -R2 ;  /* 0x000000018686d824 */ /* 0x000fe200078e0a02 */
[----:B------:R-:W-:Y:S01]  /*70a0*/  ISETP.GE.AND P5, PT, R142, RZ, PT ;  /* 0x000000ff8e00720c */ /* 0x000fe20003fa6270 */
[----:B------:R-:W-:Y:S01]  /*70b0*/  @!P4 IMAD.MOV R133, RZ, RZ, -R133 ;  /* 0x000000ffff85c224 */ /* 0x000fe200078e0a85 */
[----:B------:R-:W-:Y:S01]  /*70c0*/  LOP3.LUT R142, R247, 0x120, RZ, 0xfc, !PT ;  /* 0x00000120f78e7812 */ /* 0x000fe200078efcff */
[----:B------:R-:W-:Y:S01]  /*70d0*/  @!P2 IMAD.MOV R132, RZ, RZ, -R132 ;  /* 0x000000ffff84a224 */ /* 0x000fe200078e0a84 */
[----:B------:R-:W-:Y:S01]  /*70e0*/  ISETP.GT.U32.AND P4, PT, R2, R137, PT ;  /* 0x000000890200720c */ /* 0x000fe20003f84070 */
[----:B------:R-:W-:Y:S01]  /*70f0*/  @!P3 IMAD.MOV R134, RZ, RZ, -R134 ;  /* 0x000000ffff86b224 */ /* 0x000fe200078e0a86 */
[----:B------:R-:W-:Y:S01]  /*7100*/  IABS R143, R142 ;  /* 0x0000008e008f7213 */ /* 0x000fe20000000000 */
[----:B------:R-:W-:Y:S01]  /*7110*/  IMAD.HI.U32 R139, R250, R141, RZ ;  /* 0x0000008dfa8b7227 */ /* 0x000fe200078e00ff */
[----:B------:R-:W-:-:S03]  /*7120*/  ISETP.GE.AND P2, PT, R140, RZ, PT ;  /* 0x000000ff8c00720c */ /* 0x000fc60003f46270 */
[--C-:B------:R-:W-:Y:S02]  /*7130*/  @!P1 IMAD.IADD R138, R138, 0x1, -R2.reuse ;  /* 0x000000018a8a9824 */ /* 0x100fe400078e0a02 */
[----:B------:R-:W-:Y:S01]  /*7140*/  @!P6 IMAD.IADD R136, R136, 0x1, -R2 ;  /* 0x000000018888e824 */ /* 0x000fe200078e0a02 */
[----:B------:R-:W-:Y:S01]  /*7150*/  ISETP.GE.AND P6, PT, R144, RZ, PT ;  /* 0x000000ff9000720c */ /* 0x000fe20003fc6270 */
[----:B------:R-:W-:Y:S01]  /*7160*/  IMAD.HI.U32 R140, R250, R143, RZ ;  /* 0x0000008ffa8c7227 */ /* 0x000fe200078e00ff */
[C---:B------:R-:W-:Y:S02]  /*7170*/  ISETP.GT.U32.AND P1, PT, R2.reuse, R138, PT ;  /* 0x0000008a0200720c */ /* 0x040fe40003f24070 */
[----:B------:R-:W-:Y:S01]  /*7180*/  ISETP.GT.U32.AND P3, PT, R2, R136, PT ;  /* 0x000000880200720c */ /* 0x000fe20003f64070 */
[----:B------:R-:W-:Y:S01]  /*7190*/  IMAD.MOV R140, RZ, RZ, -R140 ;  /* 0x000000ffff8c7224 */ /* 0x000fe200078e0a8c */
[----:B------:R-:W-:Y:S01]  /*71a0*/  LOP3.LUT R144, R247, 0x122, RZ, 0xfc, !PT ;  /* 0x00000122f7907812 */ /* 0x000fe200078efcff */
[----:B------:R-:W-:-:S02]  /*71b0*/  IMAD.MOV R139, RZ, RZ, -R139 ;  /* 0x000000ffff8b7224 */ /* 0x000fc400078e0a8b */
[--C-:B------:R-:W-:Y:S01]  /*71c0*/  @!P4 IMAD.IADD R137, R137, 0x1, -R2.reuse ;  /* 0x000000018989c824 */ /* 0x100fe200078e0a02 */
[----:B------:R-:W-:Y:S01]  /*71d0*/  IABS R145, R144 ;  /* 0x0000009000917213 */ /* 0x000fe20000000000 */
[C---:B------:R-:W-:Y:S02]  /*71e0*/  IMAD R140, R2.reuse, R140, R143 ;  /* 0x0000008c028c7224 */ /* 0x040fe400078e028f */
[C---:B------:R-:W-:Y:S01]  /*71f0*/  IMAD R139, R2.reuse, R139, R141 ;  /* 0x0000008b028b7224 */ /* 0x040fe200078e028d */
[----:B------:R-:W-:Y:S01]  /*7200*/  ISETP.GT.U32.AND P4, PT, R2, R137, PT ;  /* 0x000000890200720c */ /* 0x000fe20003f84070 */
[--C-:B------:R-:W-:Y:S01]  /*7210*/  @!P1 IMAD.IADD R138, R138, 0x1, -R2.reuse ;  /* 0x000000018a8a9824 */ /* 0x100fe200078e0a02 */
[----:B------:R-:W-:Y:S01]  /*7220*/  ISETP.GT.U32.AND P1, PT, R2, R140, PT ;  /* 0x0000008c0200720c */ /* 0x000fe20003f24070 */
[----:B------:R-:W-:Y:S01]  /*7230*/  @!P3 IMAD.IADD R136, R136, 0x1, -R2 ;  /* 0x000000018888b824 */ /* 0x000fe200078e0a02 */
[----:B------:R-:W-:Y:S01]  /*7240*/  ISETP.GT.U32.AND P3, PT, R2, R139, PT ;  /* 0x0000008b0200720c */ /* 0x000fe20003f64070 */
[----:B------:R-:W-:Y:S01]  /*7250*/  @!P0 IMAD.MOV R135, RZ, RZ, -R135 ;  /* 0x000000ffff878224 */ /* 0x000fe200078e0a87 */
        /* <DEDUP_REMOVED lines=8> */
[----:B------:R-:W-:Y:S01]  /*72e0*/  IABS R142, R148 ;  /* 0x00000094008e7213 */ /* 0x000fe20000000000 */
[----:B------:R-:W-:Y:S02]  /*72f0*/  @!P3 IMAD.IADD R139, R139, 0x1, -R2 ;  /* 0x000000018b8bb824 */ /* 0x000fe400078e0a02 */
[C---:B------:R-:W-:Y:S01]  /*7300*/  IMAD R141, R2.reuse, R141, R145 ;  /* 0x0000008d028d7224 */ /* 0x040fe200078e0291 */
[C---:B------:R-:W-:Y:S01]  /*7310*/  ISETP.GT.U32.AND P1, PT, R2.reuse, R140, PT ;  /* 0x0000008c0200720c */ /* 0x040fe20003f24070 */
[----:B------:R-:W-:Y:S01]  /*7320*/  IMAD.MOV.U32 R145, RZ, RZ, R142 ;  /* 0x000000ffff917224 */ /* 0x000fe200078e008e */
[----:B------:R-:W-:Y:S01]  /*7330*/  ISETP.GT.U32.AND P3, PT, R2, R139, PT ;  /* 0x0000008b0200720c */ /* 0x000fe20003f64070 */
[----:B------:R-:W-:-:S04]  /*7340*/  IMAD.HI.U32 R142, R250, R147, RZ ;  /* 0x00000093fa8e7227 */ /* 0x000fc800078e00ff */
[----:B------:R-:W-:Y:S02]  /*7350*/  IMAD.MOV R142, RZ, RZ, -R142 ;  /* 0x000000ffff8e7224 */ /* 0x000fe400078e0a8e */
[----:B------:R-:W-:-:S04]  /*7360*/  IMAD.HI.U32 R143, R250, R145, RZ ;  /* 0x00000091fa8f7227 */ /* 0x000fc800078e00ff */
[----:B------:R-:W-:Y:S02]  /*7370*/  IMAD R142, R2, R142, R147 ;  /* 0x0000008e028e7224 */ /* 0x000fe400078e0293 */
[----:B------:R-:W-:Y:S02]  /*7380*/  IMAD.MOV R143, RZ, RZ, -R143 ;  /* 0x000000ffff8f7224 */ /* 0x000fe400078e0a8f */
[--C-:B------:R-:W-:Y:S01]  /*7390*/  @!P1 IMAD.IADD R140, R140, 0x1, -R2.reuse ;  /* 0x000000018c8c9824 */ /* 0x100fe200078e0a02 */
[----:B------:R-:W-:Y:S01]  /*73a0*/  ISETP.GT.U32.AND P1, PT, R2, R142, PT ;  /* 0x0000008e0200720c */ /* 0x000fe20003f24070 */
[----:B------:R-:W-:Y:S01]  /*73b0*/  @!P3 IMAD.IADD R139, R139, 0x1, -R2 ;  /* 0x000000018b8bb824 */ /* 0x000fe200078e0a02 */
[----:B------:R-:W-:Y:S01]  /*73c0*/  ISETP.GE.AND P3, PT, R148, RZ, PT ;  /* 0x000000ff9400720c */ /* 0x000fe20003f66270 */
[C---:B------:R-:W-:Y:S01]  /*73d0*/  IMAD R143, R2.reuse, R143, R145 ;  /* 0x0000008f028f7224 */ /* 0x040fe200078e0291 */
[C---:B------:R-:W-:Y:S01]  /*73e0*/  LOP3.LUT R148, R247.reuse, 0x12c, RZ, 0xfc, !PT ;  /* 0x0000012cf7947812 */ /* 0x040fe200078efcff */
[----:B------:R-:W-:Y:S01]  /*73f0*/  @!P0 IMAD.MOV R139, RZ, RZ, -R139 ;  /* 0x000000ffff8b8224 */ /* 0x000fe200078e0a8b */
[C---:B------:R-:W-:Y:S01]  /*7400*/  LOP3.LUT R145, R247.reuse, 0x12a, RZ, 0xfc, !PT ;  /* 0x0000012af7917812 */ /* 0x040fe200078efcff */
[----:B------:R-:W-:Y:S01]  /*7410*/  @!P5 IMAD.MOV R137, RZ, RZ, -R137 ;  /* 0x000000ffff89d224 */ /* 0x000fe200078e0a89 */
[C---:B------:R-:W-:Y:S01]  /*7420*/  ISETP.GT.U32.AND P0, PT, R2.reuse, R143, PT ;  /* 0x0000008f0200720c */ /* 0x040fe20003f04070 */
[----:B------:R-:W-:Y:S01]  /*7430*/  @!P6 IMAD.MOV R138, RZ, RZ, -R138 ;  /* 0x000000ffff8ae224 */ /* 0x000fe200078e0a8a */
[----:B------:R-:W-:Y:S01]  /*7440*/  ISETP.GT.U32.AND P5, PT, R2, R141, PT ;  /* 0x0000008d0200720c */ /* 0x000fe20003fa4070 */
[----:B------:R-:W-:Y:S01]  /*7450*/  @!P2 IMAD.MOV R136, RZ, RZ, -R136 ;  /* 0x000000ffff88a224 */ /* 0x000fe200078e0a88 */
[----:B------:R-:W-:Y:S01]  /*7460*/  ISETP.GE.AND P6, PT, R146, RZ, PT ;  /* 0x000000ff9200720c */ /* 0x000fe20003fc6270 */
[----:B------:R-:W-:Y:S01]  /*7470*/  @!P1 IMAD.IADD R142, R142, 0x1, -R2 ;  /* 0x000000018e8e9824 */ /* 0x000fe200078e0a02 */
[----:B------:R-:W-:Y:S01]  /*7480*/  LOP3.LUT R146, R247, 0x128, RZ, 0xfc, !PT ;  /* 0x00000128f7927812 */ /* 0x000fe200078efcff */
[----:B------:R-:W-:Y:S01]  /*7490*/  @!P4 IMAD.MOV R140, RZ, RZ, -R140 ;  /* 0x000000ffff8cc224 */ /* 0x000fe200078e0a8c */
[----:B------:R-:W-:Y:S01]  /*74a0*/  ISETP.GE.AND P2, PT, R144, RZ, PT ;  /* 0x000000ff9000720c */ /* 0x000fe20003f46270 */
[----:B------:R-:W-:Y:S01]  /*74b0*/  IMAD R162, R2, R162, R169 ;  /* 0x000000a202a27224 */ /* 0x000fe200078e02a9 */
[----:B------:R-:W-:Y:S01]  /*74c0*/  IABS R147, R146 ;  /* 0x0000009200937213 */ /* 0x000fe20000000000 */
[----:B------:R-:W-:Y:S01]  /*74d0*/  IMAD.HI.U32 R234, R250, R233, RZ ;  /* 0x000000e9faea7227 */ /* 0x000fe200078e00ff */
[----:B------:R-:W-:-:S02]  /*74e0*/  ISETP.GT.U32.AND P1, PT, R2, R142, PT ;  /* 0x0000008e0200720c */ /* 0x000fc40003f24070 */
[----:B------:R-:W-:Y:S01]  /*74f0*/  IABS R151, R148 ;  /* 0x0000009400977213 */ /* 0x000fe20000000000 */
[----:B------:R-:W-:Y:S01]  /*7500*/  IMAD.HI.U32 R144, R250, R147, RZ ;  /* 0x00000093fa907227 */ /* 0x000fe200078e00ff */
[----:B------:R-:W-:Y:S02]  /*7510*/  ISETP.GE.AND P4, PT, R146, RZ, PT ;  /* 0x000000ff9200720c */ /* 0x000fe40003f86270 */
[----:B------:R-:W-:Y:S01]  /*7520*/  IABS R149, R145 ;  /* 0x0000009100957213 */ /* 0x000fe20000000000 */
[--C-:B------:R-:W-:Y:S02]  /*7530*/  @!P0 IMAD.IADD R143, R143, 0x1, -R2.reuse ;  /* 0x000000018f8f8824 */ /* 0x100fe400078e0a02 */
[----:B------:R-:W-:Y:S02]  /*7540*/  @!P5 IMAD.IADD R141, R141, 0x1, -R2 ;  /* 0x000000018d8dd824 */ /* 0x000fe400078e0a02 */
[----:B------:R-:W-:Y:S01]  /*7550*/  IMAD.MOV R144, RZ, RZ, -R144 ;  /* 0x000000ffff907224 */ /* 0x000fe200078e0a90 */
[----:B------:R-:W-:Y:S01]  /*7560*/  ISETP.GT.U32.AND P0, PT, R2, R143, PT ;  /* 0x0000008f0200720c */ /* 0x000fe20003f04070 */
[----:B------:R-:W-:Y:S01]  /*7570*/  IMAD.HI.U32 R146, R250, R151, RZ ;  /* 0x00000097fa927227 */ /* 0x000fe200078e00ff */
[----:B------:R-:W-:-:S03]  /*7580*/  ISETP.GT.U32.AND P5, PT, R2, R141, PT ;  /* 0x0000008d0200720c */ /* 0x000fc60003fa4070 */
[----:B------:R-:W-:Y:S01]  /*7590*/  IMAD R144, R2, R144, R147 ;  /* 0x0000009002907224 */ /* 0x000fe200078e0293 */
[----:B------:R-:W-:Y:S01]  /*75a0*/  LOP3.LUT R147, R247, 0x12e, RZ, 0xfc, !PT ;  /* 0x0000012ef7937812 */ /* 0x000fe200078efcff */
[----:B------:R-:W-:Y:S02]  /*75b0*/  @!P1 IMAD.IADD R142, R142, 0x1, -R2 ;  /* 0x000000018e8e9824 */ /* 0x000fe400078e0a02 */
[----:B------:R-:W-:Y:S01]  /*75c0*/  IMAD.MOV R146, RZ, RZ, -R146 ;  /* 0x000000ffff927224 */ /* 0x000fe200078e0a92 */
[C---:B------:R-:W-:Y:S01]  /*75d0*/  ISETP.GT.U32.AND P1, PT, R2.reuse, R144, PT ;  /* 0x000000900200720c */ /* 0x040fe20003f24070 */
[----:B------:R-:W-:Y:S02]  /*75e0*/  @!P6 IMAD.MOV R142, RZ, RZ, -R142 ;  /* 0x000000ffff8ee224 */ /* 0x000fe400078e0a8e */
[C---:B------:R-:W-:Y:S01]  /*75f0*/  IMAD R146, R2.reuse, R146, R151 ;  /* 0x0000009202927224 */ /* 0x040fe200078e0297 */
[----:B------:R-:W-:Y:S01]  /*7600*/  IABS R151, R147 ;  /* 0x0000009300977213 */ /* 0x000fe20000000000 */
[--C-:B------:R-:W-:Y:S01]  /*7610*/  @!P0 IMAD.IADD R143, R143, 0x1, -R2.reuse ;  /* 0x000000018f8f8824 */ /* 0x100fe200078e0a02 */
[----:B------:R-:W-:Y:S01]  /*7620*/  ISETP.GE.AND P0, PT, R147, RZ, PT ;  /* 0x000000ff9300720c */ /* 0x000fe20003f06270 */
[----:B------:R-:W-:Y:S01]  /*7630*/  @!P5 IMAD.IADD R141, R141, 0x1, -R2 ;  /* 0x000000018d8dd824 */ /* 0x000fe200078e0a02 */
[----:B------:R-:W-:Y:S01]  /*7640*/  ISETP.GE.AND P5, PT, R145, RZ, PT ;  /* 0x000000ff9100720c */ /* 0x000fe20003fa6270 */
[----:B------:R-:W-:Y:S01]  /*7650*/  @!P3 IMAD.MOV R143, RZ, RZ, -R143 ;  /* 0x000000ffff8fb224 */ /* 0x000fe200078e0a8f */
[----:B------:R-:W-:Y:S01]  /*7660*/  ISETP.GT.U32.AND P3, PT, R2, R146, PT ;  /* 0x000000920200720c */ /* 0x000fe20003f64070 */
[----:B------:R-:W-:-:S04]  /*7670*/  IMAD.HI.U32 R145, R250, R149, RZ ;  /* 0x00000095fa917227 */ /* 0x000fc800078e00ff */
[--C-:B------:R-:W-:Y:S02]  /*7680*/  @!P1 IMAD.IADD R144, R144, 0x1, -R2.reuse ;  /* 0x0000000190909824 */ /* 0x100fe400078e0a02 */
[----:B------:R-:W-:Y:S02]  /*7690*/  IMAD.MOV R145, RZ, RZ, -R145 ;  /* 0x000000ffff917224 */ /* 0x000fe400078e0a91 */
[----:B------:R-:W-:Y:S01]  /*76a0*/  @!P2 IMAD.MOV R141, RZ, RZ, -R141 ;  /* 0x000000ffff8da224 */ /* 0x000fe200078e0a8d */
[C---:B------:R-:W-:Y:S01]  /*76b0*/  ISETP.GT.U32.AND P1, PT, R2.reuse, R144, PT ;  /* 0x000000900200720c */ /* 0x040fe20003f24070 */
[----:B------:R-:W-:Y:S01]  /*76c0*/  IMAD R145, R2, R145, R149 ;  /* 0x0000009102917224 */ /* 0x000fe200078e0295 */
[----:B------:R-:W-:Y:S01]  /*76d0*/  ISETP.GE.AND P2, PT, R148, RZ, PT ;  /* 0x000000ff9400720c */ /* 0x000fe20003f46270 */
[----:B------:R-:W-:Y:S02]  /*76e0*/  @!P3 IMAD.IADD R146, R146, 0x1, -R2 ;  /* 0x000000019292b824 */ /* 0x000fe400078e0a02 */
[----:B------:R-:W-:Y:S01]  /*76f0*/  IMAD.HI.U32 R148, R250, R153, RZ ;  /* 0x00000099fa947227 */ /* 0x000fe200078e00ff */
[----:B------:R-:W-:-:S02]  /*7700*/  ISETP.GT.U32.AND P6, PT, R2, R145, PT ;  /* 0x000000910200720c */ /* 0x000fc40003fc4070 */
[----:B------:R-:W-:Y:S01]  /*7710*/  ISETP.GT.U32.AND P3, PT, R2, R146, PT ;  /* 0x000000920200720c */ /* 0x000fe20003f64070 */
[----:B------:R-:W-:Y:S02]  /*7720*/  IMAD.MOV R148, RZ, RZ, -R148 ;  /* 0x000000ffff947224 */ /* 0x000fe400078e0a94 */
[----:B------:R-:W-:-:S04]  /*7730*/  IMAD.HI.U32 R147, R250, R151, RZ ;  /* 0x00000097fa937227 */ /* 0x000fc800078e00ff */
[----:B------:R-:W-:Y:S01]  /*7740*/  @!P1 IMAD.IADD R144, R144, 0x1, -R2 ;  /* 0x0000000190909824 */ /* 0x000fe200078e0a02 */
[----:B------:R-:W-:Y:S01]  /*7750*/  ISETP.GE.AND P1, PT, R150, RZ, PT ;  /* 0x000000ff9600720c */ /* 0x000fe20003f26270 */
[----:B------:R-:W-:-:S04]  /*7760*/  IMAD.HI.U32 R150, R250, R157, RZ ;  /* 0x0000009dfa967227 */ /* 0x000fc800078e00ff */
[----:B------:R-:W-:Y:S02]  /*7770*/  @!P6 IMAD.IADD R145, R145, 0x1, -R2 ;  /* 0x000000019191e824 */ /* 0x000fe400078e0a02 */
[----:B------:R-:W-:Y:S02]  /*7780*/  IMAD.MOV R150, RZ, RZ, -R150 ;  /* 0x000000ffff967224 */ /* 0x000fe400078e0a96 */
[----:B------:R-:W-:Y:S01]  /*7790*/  @!P3 IMAD.IADD R146, R146, 0x1, -R2 ;  /* 0x000000019292b824 */ /* 0x000fe200078e0a02 */
[C---:B------:R-:W-:Y:S01]  /*77a0*/  ISETP.GT.U32.AND P6, PT, R2.reuse, R145, PT ;  /* 0x000000910200720c */ /* 0x040fe20003fc4070 */
[C---:B------:R-:W-:Y:S01]  /*77b0*/  IMAD R150, R2.reuse, R150, R157 ;  /* 0x0000009602967224 */ /* 0x040fe200078e029d */
[----:B------:R-:W-:Y:S01]  /*77c0*/  IABS R157, R159 ;  /* 0x0000009f009d7213 */ /* 0x000fe20000000000 */
[C---:B------:R-:W-:Y:S01]  /*77d0*/  IMAD R148, R2.reuse, R148, R153 ;  /* 0x0000009402947224 */ /* 0x040fe200078e0299 */
[----:B------:R-:W-:Y:S01]  /*77e0*/  IABS R153, R156 ;  /* 0x0000009c00997213 */ /* 0x000fe20000000000 */
[----:B------:R-:W-:Y:S01]  /*77f0*/  @!P2 IMAD.MOV R146, RZ, RZ, -R146 ;  /* 0x000000ffff92a224 */ /* 0x000fe200078e0a92 */
[----:B------:R-:W-:Y:S01]  /*7800*/  ISETP.GT.U32.AND P2, PT, R2, R150, PT ;  /* 0x000000960200720c */ /* 0x000fe20003f44070 */
[----:B------:R-:W-:-:S02]  /*7810*/  IMAD.MOV R147, RZ, RZ, -R147 ;  /* 0x000000ffff937224 */ /* 0x000fc400078e0a93 */
[----:B------:R-:W-:-:S04]  /*7820*/  IMAD.HI.U32 R149, R250, R155, RZ ;  /* 0x0000009bfa957227 */ /* 0x000fc800078e00ff */
[----:B------:R-:W-:Y:S01]  /*7830*/  @!P4 IMAD.MOV R144, RZ, RZ, -R144 ;  /* 0x000000ffff90c224 */ /* 0x000fe200078e0a90 */
[C---:B------:R-:W-:Y:S01]  /*7840*/  ISETP.GT.U32.AND P4, PT, R2.reuse, R148, PT ;  /* 0x000000940200720c */ /* 0x040fe20003f84070 */
[C---:B------:R-:W-:Y:S02]  /*7850*/  IMAD R147, R2.reuse, R147, R151 ;  /* 0x0000009302937224 */ /* 0x040fe400078e0297 */
[----:B------:R-:W-:Y:S02]  /*7860*/  IMAD.MOV R149, RZ, RZ, -R149 ;  /* 0x000000ffff957224 */ /* 0x000fe400078e0a95 */
[--C-:B------:R-:W-:Y:S01]  /*7870*/  @!P6 IMAD.IADD R145, R145, 0x1, -R2.reuse ;  /* 0x000000019191e824 */ /* 0x100fe200078e0a02 */
[C---:B------:R-:W-:Y:S01]  /*7880*/  ISETP.GT.U32.AND P6, PT, R2.reuse, R147, PT ;  /* 0x000000930200720c */ /* 0x040fe20003fc4070 */
[----:B------:R-:W-:Y:S01]  /*7890*/  IMAD R149, R2, R149, R155 ;  /* 0x0000009502957224 */ /* 0x000fe200078e029b */
[----:B------:R-:W-:Y:S01]  /*78a0*/  IABS R155, R158 ;  /* 0x0000009e009b7213 */ /* 0x000fe20000000000 */
[----:B------:R-:W-:-:S02]  /*78b0*/  @!P2 IMAD.IADD R150, R150, 0x1, -R2 ;  /* 0x000000019696a824 */ /* 0x000fc400078e0a02 */
[----:B------:R-:W-:Y:S01]  /*78c0*/  @!P5 IMAD.MOV R145, RZ, RZ, -R145 ;  /* 0x000000ffff91d224 */ /* 0x000fe200078e0a91 */
[----:B------:R-:W-:Y:S01]  /*78d0*/  ISETP.GT.U32.AND P3, PT, R2, R149, PT ;  /* 0x000000950200720c */ /* 0x000fe20003f64070 */
[--C-:B------:R-:W-:Y:S01]  /*78e0*/  @!P4 IMAD.IADD R148, R148, 0x1, -R2.reuse ;  /* 0x000000019494c824 */ /* 0x100fe200078e0a02 */
[----:B------:R-:W-:Y:S01]  /*78f0*/  ISETP.GE.AND P5, PT, R152, RZ, PT ;  /* 0x000000ff9800720c */ /* 0x000fe20003fa6270 */
[----:B------:R-:W-:Y:S01]  /*7900*/  IMAD.HI.U32 R152, R250, R155, RZ ;  /* 0x0000009bfa987227 */ /* 0x000fe200078e00ff */
[C---:B------:R-:W-:Y:S02]  /*7910*/  ISETP.GT.U32.AND P2, PT, R2.reuse, R150, PT ;  /* 0x000000960200720c */ /* 0x040fe40003f44070 */
[----:B------:R-:W-:Y:S01]  /*7920*/  ISETP.GT.U32.AND P4, PT, R2, R148, PT ;  /* 0x000000940200720c */ /* 0x000fe20003f84070 */
[----:B------:R-:W-:Y:S02]  /*7930*/  @!P6 IMAD.IADD R147, R147, 0x1, -R2 ;  /* 0x000000019393e824 */ /* 0x000fe400078e0a02 */
[----:B------:R-:W-:-:S03]  /*7940*/  IMAD.HI.U32 R151, R250, R153, RZ ;  /* 0x00000099fa977227 */ /* 0x000fc600078e00ff */
[C---:B------:R-:W-:Y:S01]  /*7950*/  ISETP.GT.U32.AND P6, PT, R2.reuse, R147, PT ;  /* 0x000000930200720c */ /* 0x040fe20003fc4070 */
[----:B------:R-:W-:Y:S02]  /*7960*/  IMAD.MOV R152, RZ, RZ, -R152 ;  /* 0x000000ffff987224 */ /* 0x000fe400078e0a98 */
[----:B------:R-:W-:Y:S02]  /*7970*/  IMAD.MOV R151, RZ, RZ, -R151 ;  /* 0x000000ffff977224 */ /* 0x000fe400078e0a97 */
[--C-:B------:R-:W-:Y:S02]  /*7980*/  @!P3 IMAD.IADD R149, R149, 0x1, -R2.reuse ;  /* 0x000000019595b824 */ /* 0x100fe400078e0a02 */
[C---:B------:R-:W-:Y:S01]  /*7990*/  IMAD R152, R2.reuse, R152, R155 ;  /* 0x0000009802987224 */ /* 0x040fe200078e029b */
[----:B------:R-:W-:Y:S01]  /*79a0*/  LOP3.LUT R155, R247, 0x13e, RZ, 0xfc, !PT ;  /* 0x0000013ef79b7812 */ /* 0x000fe200078efcff */
[C---:B------:R-:W-:Y:S01]  /*79b0*/  IMAD R151, R2.reuse, R151, R153 ;  /* 0x0000009702977224 */ /* 0x040fe200078e0299 */
[----:B------:R-:W-:Y:S01]  /*79c0*/  ISETP.GT.U32.AND P3, PT, R2, R149, PT ;  /* 0x000000950200720c */ /* 0x000fe20003f64070 */
[--C-:B------:R-:W-:Y:S01]  /*79d0*/  @!P2 IMAD.IADD R150, R150, 0x1, -R2.reuse ;  /* 0x000000019696a824 */ /* 0x100fe200078e0a02 */
[----:B------:R-:W-:Y:S01]  /*79e0*/  ISETP.GT.U32.AND P2, PT, R2, R152, PT ;  /* 0x000000980200720c */ /* 0x000fe20003f44070 */
[----:B------:R-:W-:Y:S01]  /*79f0*/  @!P4 IMAD.IADD R148, R148, 0x1, -R2 ;  /* 0x000000019494c824 */ /* 0x000fe200078e0a02 */
[----:B------:R-:W-:Y:S01]  /*7a00*/  ISETP.GT.U32.AND P4, PT, R2, R151, PT ;  /* 0x000000970200720c */ /* 0x000fe20003f84070 */
[----:B------:R-:W-:-:S04]  /*7a10*/  IMAD.HI.U32 R153, R250, R157, RZ ;  /* 0x0000009dfa997227 */ /* 0x000fc800078e00ff */
[--C-:B------:R-:W-:Y:S01]  /*7a20*/  @!P6 IMAD.IADD R147, R147, 0x1, -R2.reuse ;  /* 0x000000019393e824 */ /* 0x100fe200078e0a02 */
[----:B------:R-:W-:Y:S01]  /*7a30*/  ISETP.GE.AND P6, PT, R154, RZ, PT ;  /* 0x000000ff9a00720c */ /* 0x000fe20003fc6270 */
[----:B------:R-:W-:Y:S01]  /*7a40*/  IMAD.MOV R153, RZ, RZ, -R153 ;  /* 0x000000ffff997224 */ /* 0x000fe200078e0a99 */
[----:B------:R-:W-:Y:S01]  /*7a50*/  LOP3.LUT R154, R247, 0x13c, RZ, 0xfc, !PT ;  /* 0x0000013cf79a7812 */ /* 0x000fe200078efcff */
[--C-:B------:R-:W-:Y:S01]  /*7a60*/  @!P3 IMAD.IADD R149, R149, 0x1, -R2.reuse ;  /* 0x000000019595b824 */ /* 0x100fe200078e0a02 */
[----:B------:R-:W-:Y:S01]  /*7a70*/  ISETP.GE.AND P3, PT, R159, RZ, PT ;  /* 0x000000ff9f00720c */ /* 0x000fe20003f66270 */
[----:B------:R-:W-:Y:S01]  /*7a80*/  IMAD R153, R2, R153, R157 ;  /* 0x0000009902997224 */ /* 0x000fe200078e029d */
[----:B------:R-:W-:Y:S01]  /*7a90*/  IABS R157, R154 ;  /* 0x0000009a009d7213 */ /* 0x000fe20000000000 */
[--C-:B------:R-:W-:Y:S01]  /*7aa0*/  @!P2 IMAD.IADD R152, R152, 0x1, -R2.reuse ;  /* 0x000000019898a824 */ /* 0x100fe200078e0a02 */
[----:B------:R-:W-:Y:S01]  /*7ab0*/  IABS R159, R155 ;  /* 0x0000009b009f7213 */ /* 0x000fe20000000000 */
[----:B------:R-:W-:-:S02]  /*7ac0*/  @!P4 IMAD.IADD R151, R151, 0x1, -R2 ;  /* 0x000000019797c824 */ /* 0x000fc400078e0a02 */
[----:B------:R-:W-:Y:S01]  /*7ad0*/  @!P5 IMAD.MOV R149, RZ, RZ, -R149 ;  /* 0x000000ffff95d224 */ /* 0x000fe200078e0a95 */
[----:B------:R-:W-:Y:S01]  /*7ae0*/  ISETP.GE.AND P5, PT, R154, RZ, PT ;  /* 0x000000ff9a00720c */ /* 0x000fe20003fa6270 */
[----:B------:R-:W-:Y:S01]  /*7af0*/  IMAD.HI.U32 R154, R250, R157, RZ ;  /* 0x0000009dfa9a7227 */ /* 0x000fe200078e00ff */
[C---:B------:R-:W-:Y:S02]  /*7b00*/  ISETP.GT.U32.AND P2, PT, R2.reuse, R152, PT ;  /* 0x000000980200720c */ /* 0x040fe40003f44070 */
[----:B------:R-:W-:Y:S01]  /*7b10*/  ISETP.GT.U32.AND P4, PT, R2, R151, PT ;  /* 0x000000970200720c */ /* 0x000fe20003f84070 */
[----:B------:R-:W-:Y:S02]  /*7b20*/  IMAD.MOV R154, RZ, RZ, -R154 ;  /* 0x000000ffff9a7224 */ /* 0x000fe400078e0a9a */
[----:B------:R-:W-:Y:S01]  /*7b30*/  @!P0 IMAD.MOV R147, RZ, RZ, -R147 ;  /* 0x000000ffff938224 */ /* 0x000fe200078e0a93 */
[----:B------:R-:W-:Y:S01]  /*7b40*/  ISETP.GE.AND P0, PT, R156, RZ, PT ;  /* 0x000000ff9c00720c */ /* 0x000fe20003f06270 */
[----:B------:R-:W-:Y:S01]  /*7b50*/  @!P6 IMAD.MOV R150, RZ, RZ, -R150 ;  /* 0x000000ffff96e224 */ /* 0x000fe200078e0a96 */
[----:B------:R-:W-:Y:S01]  /*7b60*/  ISETP.GE.AND P6, PT, R155, RZ, PT ;  /* 0x000000ff9b00720c */ /* 0x000fe20003fc6270 */
[----:B------:R-:W-:-:S04]  /*7b70*/  IMAD.HI.U32 R155, R250, R159, RZ ;  /* 0x0000009ffa9b7227 */ /* 0x000fc800078e00ff */
[----:B------:R-:W-:Y:S02]  /*7b80*/  IMAD R154, R2, R154, R157 ;  /* 0x0000009a029a7224 */ /* 0x000fe400078e029d */
[----:B------:R-:W-:Y:S02]  /*7b90*/  IMAD.MOV R155, RZ, RZ, -R155 ;  /* 0x000000ffff9b7224 */ /* 0x000fe400078e0a9b */
[--C-:B------:R-:W-:Y:S01]  /*7ba0*/  @!P2 IMAD.IADD R152, R152, 0x1, -R2.reuse ;  /* 0x000000019898a824 */ /* 0x100fe200078e0a02 */
[C---:B------:R-:W-:Y:S01]  /*7bb0*/  ISETP.GT.U32.AND P2, PT, R2.reuse, R154, PT ;  /* 0x0000009a0200720c */ /* 0x040fe20003f44070 */
[----:B------:R-:W-:Y:S01]  /*7bc0*/  @!P4 IMAD.IADD R151, R151, 0x1, -R2 ;  /* 0x000000019797c824 */ /* 0x000fe200078e0a02 */
[C---:B------:R-:W-:Y:S01]  /*7bd0*/  ISETP.GT.U32.AND P4, PT, R2.reuse, R153, PT ;  /* 0x000000990200720c */ /* 0x040fe20003f84070 */
[----:B------:R-:W-:Y:S02]  /*7be0*/  IMAD R155, R2, R155, R159 ;  /* 0x0000009b029b7224 */ /* 0x000fe400078e029f */
[----:B------:R-:W-:-:S02]  /*7bf0*/  @!P0 IMAD.MOV R151, RZ, RZ, -R151 ;  /* 0x000000ffff978224 */ /* 0x000fc400078e0a97 */
[----:B------:R-:W-:Y:S01]  /*7c00*/  @!P1 IMAD.MOV R148, RZ, RZ, -R148 ;  /* 0x000000ffff949224 */ /* 0x000fe200078e0a94 */
[----:B------:R-:W-:Y:S01]  /*7c10*/  ISETP.GT.U32.AND P0, PT, R2, R155, PT ;  /* 0x0000009b0200720c */ /* 0x000fe20003f04070 */
[----:B------:R-:W-:Y:S01]  /*7c20*/  IMAD.HI.U32 R157, R250, R163, RZ ;  /* 0x000000a3fa9d7227 */ /* 0x000fe200078e00ff */
[----:B------:R-:W-:Y:S02]  /*7c30*/  ISETP.GE.AND P1, PT, R158, RZ, PT ;  /* 0x000000ff9e00720c */ /* 0x000fe40003f26270 */
[----:B------:R-:W-:Y:S01]  /*7c40*/  LOP3.LUT R158, R247, 0x140, RZ, 0xfc, !PT ;  /* 0x00000140f79e7812 */ /* 0x000fe200078efcff */
[--C-:B------:R-:W-:Y:S02]  /*7c50*/  @!P2 IMAD.IADD R154, R154, 0x1, -R2.reuse ;  /* 0x000000019a9aa824 */ /* 0x100fe400078e0a02 */
[----:B------:R-:W-:Y:S01]  /*7c60*/  IMAD.MOV R157, RZ, RZ, -R157 ;  /* 0x000000ffff9d7224 */ /* 0x000fe200078e0a9d */
[----:B------:R-:W-:Y:S01]  /*7c70*/  IABS R161, R158 ;  /* 0x0000009e00a17213 */ /* 0x000fe20000000000 */
[----:B------:R-:W-:Y:S01]  /*7c80*/  @!P4 IMAD.IADD R153, R153, 0x1, -R2 ;  /* 0x000000019999c824 */ /* 0x000fe200078e0a02 */
[C---:B------:R-:W-:Y:S01]  /*7c90*/  ISETP.GT.U32.AND P2, PT, R2.reuse, R154, PT ;  /* 0x0000009a0200720c */ /* 0x040fe20003f44070 */
[----:B------:R-:W-:Y:S01]  /*7ca0*/  IMAD R157, R2, R157, R163 ;  /* 0x0000009d029d7224 */ /* 0x000fe200078e02a3 */
[----:B------:R-:W-:Y:S01]  /*7cb0*/  IABS R163, R166 ;  /* 0x000000a600a37213 */ /* 0x000fe20000000000 */
[----:B------:R-:W-:Y:S01]  /*7cc0*/  IMAD.HI.U32 R156, R250, R161, RZ ;  /* 0x000000a1fa9c7227 */ /* 0x000fe200078e00ff */
[----:B------:R-:W-:-:S03]  /*7cd0*/  ISETP.GT.U32.AND P4, PT, R2, R153, PT ;  /* 0x000000990200720c */ /* 0x000fc60003f84070 */
[----:B------:R-:W-:Y:S02]  /*7ce0*/  @!P0 IMAD.IADD R155, R155, 0x1, -R2 ;  /* 0x000000019b9b8824 */ /* 0x000fe400078e0a02 */
[----:B------:R-:W-:Y:S02]  /*7cf0*/  IMAD.MOV R156, RZ, RZ, -R156 ;  /* 0x000000ffff9c7224 */ /* 0x000fe400078e0a9c */
[----:B------:R-:W-:Y:S01]  /*7d00*/  @!P1 IMAD.MOV R152, RZ, RZ, -R152 ;  /* 0x000000ffff989224 */ /* 0x000fe200078e0a98 */
[C---:B------:R-:W-:Y:S01]  /*7d10*/  ISETP.GT.U32.AND P0, PT, R2.reuse, R155, PT ;  /* 0x0000009b0200720c */ /* 0x040fe20003f04070 */
[----:B------:R-:W-:Y:S01]  /*7d20*/  IMAD R156, R2, R156, R161 ;  /* 0x0000009c029c7224 */ /* 0x000fe200078e02a1 */
[----:B------:R-:W-:Y:S01]  /*7d30*/  IABS R161, R164 ;  /* 0x000000a400a17213 */ /* 0x000fe20000000000 */
[----:B------:R-:W-:Y:S01]  /*7d40*/  @!P2 IMAD.IADD R154, R154, 0x1, -R2 ;  /* 0x000000019a9aa824 */ /* 0x000fe200078e0a02 */
[----:B------:R-:W-:Y:S01]  /*7d50*/  ISETP.GE.AND P1, PT, R158, RZ, PT ;  /* 0x000000ff9e00720c */ /* 0x000fe20003f26270 */
[----:B------:R-:W-:Y:S01]  /*7d60*/  IMAD.HI.U32 R159, R250, R163, RZ ;  /* 0x000000a3fa9f7227 */ /* 0x000fe200078e00ff */
[----:B------:R-:W-:-:S03]  /*7d70*/  ISETP.GT.U32.AND P2, PT, R2, R156, PT ;  /* 0x0000009c0200720c */ /* 0x000fc60003f44070 */
[----:B------:R-:W-:-:S04]  /*7d80*/  IMAD.HI.U32 R158, R250, R161, RZ ;  /* 0x000000a1fa9e7227 */ /* 0x000fc800078e00ff */
[----:B------:R-:W-:Y:S02]  /*7d90*/  IMAD.MOV R158, RZ, RZ, -R158 ;  /* 0x000000ffff9e7224 */ /* 0x000fe400078e0a9e */
[--C-:B------:R-:W-:Y:S01]  /*7da0*/  @!P0 IMAD.IADD R155, R155, 0x1, -R2.reuse ;  /* 0x000000019b9b8824 */ /* 0x100fe200078e0a02 */
[C---:B------:R-:W-:Y:S01]  /*7db0*/  ISETP.GT.U32.AND P0, PT, R2.reuse, R157, PT ;  /* 0x0000009d0200720c */ /* 0x040fe20003f04070 */
[----:B------:R-:W-:Y:S02]  /*7dc0*/  IMAD R158, R2, R158, R161 ;  /* 0x0000009e029e7224 */ /* 0x000fe400078e02a1 */
[----:B------:R-:W-:Y:S02]  /*7dd0*/  IMAD.MOV R159, RZ, RZ, -R159 ;  /* 0x000000ffff9f7224 */ /* 0x000fe400078e0a9f */
[----:B------:R-:W-:Y:S01]  /*7de0*/  @!P2 IMAD.IADD R156, R156, 0x1, -R2 ;  /* 0x000000019c9ca824 */ /* 0x000fe200078e0a02 */
[C---:B------:R-:W-:Y:S01]  /*7df0*/  ISETP.GT.U32.AND P2, PT, R2.reuse, R158, PT ;  /* 0x0000009e0200720c */ /* 0x040fe20003f44070 */
[----:B------:R-:W-:-:S02]  /*7e00*/  IMAD R159, R2, R159, R163 ;  /* 0x0000009f029f7224 */ /* 0x000fc400078e02a3 */
[----:B------:R-:W-:Y:S01]  /*7e10*/  @!P4 IMAD.IADD R153, R153, 0x1, -R2 ;  /* 0x000000019999c824 */ /* 0x000fe200078e0a02 */
[----:B------:R-:W-:Y:S01]  /*7e20*/  ISETP.GE.AND P4, PT, R160, RZ, PT ;  /* 0x000000ffa000720c */ /* 0x000fe20003f86270 */
[----:B------:R-:W-:-:S04]  /*7e30*/  IMAD.HI.U32 R160, R250, R165, RZ ;  /* 0x000000a5faa07227 */ /* 0x000fc800078e00ff */
[----:B------:R-:W-:Y:S01]  /*7e40*/  @!P0 IMAD.IADD R157, R157, 0x1, -R2 ;  /* 0x000000019d9d8824 */ /* 0x000fe200078e0a02 */
[----:B------:R-:W-:Y:S01]  /*7e50*/  ISETP.GT.U32.AND P0, PT, R2, R159, PT ;  /* 0x0000009f0200720c */ /* 0x000fe20003f04070 */
[----:B------:R-:W-:Y:S02]  /*7e60*/  IMAD.MOV R160, RZ, RZ, -R160 ;  /* 0x000000ffffa07224 */ /* 0x000fe400078e0aa0 */
[----:B------:R-:W-:Y:S01]  /*7e70*/  @!P2 IMAD.IADD R158, R158, 0x1, -R2 ;  /* 0x000000019e9ea824 */ /* 0x000fe200078e0a02 */
[C---:B------:R-:W-:Y:S01]  /*7e80*/  ISETP.GT.U32.AND P2, PT, R2.reuse, R156, PT ;  /* 0x0000009c0200720c */ /* 0x040fe20003f44070 */
[----:B------:R-:W-:Y:S02]  /*7e90*/  @!P5 IMAD.MOV R154, RZ, RZ, -R154 ;  /* 0x000000ffff9ad224 */ /* 0x000fe400078e0a9a */
[C---:B------:R-:W-:Y:S01]  /*7ea0*/  IMAD R160, R2.reuse, R160, R165 ;  /* 0x000000a002a07224 */ /* 0x040fe200078e02a5 */
[C---:B------:R-:W-:Y:S01]  /*7eb0*/  ISETP.GT.U32.AND P5, PT, R2.reuse, R158, PT ;  /* 0x0000009e0200720c */ /* 0x040fe20003fa4070 */
[----:B------:R-:W-:Y:S01]  /*7ec0*/  @!P3 IMAD.MOV R153, RZ, RZ, -R153 ;  /* 0x000000ffff99b224 */ /* 0x000fe200078e0a99 */
[C---:B------:R-:W-:Y:S01]  /*7ed0*/  ISETP.GT.U32.AND P3, PT, R2.reuse, R157, PT ;  /* 0x0000009d0200720c */ /* 0x040fe20003f64070 */
[----:B------:R-:W-:Y:S01]  /*7ee0*/  @!P6 IMAD.MOV R155, RZ, RZ, -R155 ;  /* 0x000000ffff9be224 */ /* 0x000fe200078e0a9b */
[----:B------:R-:W-:Y:S01]  /*7ef0*/  ISETP.GT.U32.AND P6, PT, R2, R160, PT ;  /* 0x000000a00200720c */ /* 0x000fe20003fc4070 */
[----:B------:R-:W-:Y:S01]  /*7f00*/  @!P0 IMAD.IADD R159, R159, 0x1, -R2 ;  /* 0x000000019f9f8824 */ /* 0x000fe200078e0a02 */
[----:B------:R-:W-:Y:S01]  /*7f10*/  IABS R165, R172 ;  /* 0x000000ac00a57213 */ /* 0x000fe20000000000 */
[----:B------:R-:W-:-:S03]  /*7f20*/  IMAD.HI.U32 R161, R250, R167, RZ ;  /* 0x000000a7faa17227 */ /* 0x000fc600078e00ff */
[----:B------:R-:W-:Y:S01]  /*7f30*/  ISETP.GT.U32.AND P0, PT, R2, R159, PT ;  /* 0x0000009f0200720c */ /* 0x000fe20003f04070 */
[----:B------:R-:W-:Y:S02]  /*7f40*/  IMAD.MOV R161, RZ, RZ, -R161 ;  /* 0x000000ffffa17224 */ /* 0x000fe400078e0aa1 */
[--C-:B------:R-:W-:Y:S01]  /*7f50*/  @!P5 IMAD.IADD R158, R158, 0x1, -R2.reuse ;  /* 0x000000019e9ed824 */ /* 0x100fe200078e0a02 */
[C---:B------:R-:W-:Y:S01]  /*7f60*/  ISETP.GT.U32.AND P5, PT, R2.reuse, R162, PT ;  /* 0x000000a20200720c */ /* 0x040fe20003fa4070 */
[----:B------:R-:W-:Y:S01]  /*7f70*/  IMAD R161, R2, R161, R167 ;  /* 0x000000a102a17224 */ /* 0x000fe200078e02a7 */
[----:B------:R-:W-:Y:S01]  /*7f80*/  IABS R167, R173 ;  /* 0x000000ad00a77213 */ /* 0x000fe20000000000 */
[--C-:B------:R-:W-:Y:S02]  /*7f90*/  @!P2 IMAD.IADD R156, R156, 0x1, -R2.reuse ;  /* 0x000000019c9ca824 */ /* 0x100fe400078e0a02 */
[--C-:B------:R-:W-:Y:S01]  /*7fa0*/  @!P3 IMAD.IADD R157, R157, 0x1, -R2.reuse ;  /* 0x000000019d9db824 */ /* 0x100fe200078e0a02 */
[----:B------:R-:W-:Y:S01]  /*7fb0*/  ISETP.GE.AND P3, PT, R164, RZ, PT ;  /* 0x000000ffa400720c */ /* 0x000fe20003f66270 */
[--C-:B------:R-:W-:Y:S01]  /*7fc0*/  @!P6 IMAD.IADD R160, R160, 0x1, -R2.reuse ;  /* 0x00000001a0a0e824 */ /* 0x100fe200078e0a02 */
[----:B------:R-:W-:Y:S01]  /*7fd0*/  ISETP.GT.U32.AND P2, PT, R2, R161, PT ;  /* 0x000000a10200720c */ /* 0x000fe20003f44070 */
[----:B------:R-:W-:Y:S01]  /*7fe0*/  @!P0 IMAD.IADD R159, R159, 0x1, -R2 ;  /* 0x000000019f9f8824 */ /* 0x000fe200078e0a02 */
[----:B------:R-:W-:Y:S01]  /*7ff0*/  ISETP.GE.AND P0, PT, R166, RZ, PT ;  /* 0x000000ffa600720c */ /* 0x000fe20003f06270 */
[----:B------:R-:W-:Y:S01]  /*8000*/  IMAD.HI.U32 R163, R250, R165, RZ ;  /* 0x000000a5faa37227 */ /* 0x000fe200078e00ff */
[----:B------:R-:W-:-:S02]  /*8010*/  LOP3.LUT R166, R247, 0x152, RZ, 0xfc, !PT ;  /* 0x00000152f7a67812 */ /* 0x000fc400078efcff */
[----:B------:R-:W-:Y:S01]  /*8020*/  ISETP.GE.AND P6, PT, R168, RZ, PT ;  /* 0x000000ffa800720c */ /* 0x000fe20003fc6270 */
[----:B------:R-:W-:Y:S01]  /*8030*/  IMAD.HI.U32 R164, R250, R167, RZ ;  /* 0x000000a7faa47227 */ /* 0x000fe200078e00ff */
[----:B------:R-:W-:-:S03]  /*8040*/  LOP3.LUT R168, R247, 0x154, RZ, 0xfc, !PT ;  /* 0x00000154f7a87812 */ /* 0x000fc600078efcff */
[----:B------:R-:W-:Y:S01]  /*8050*/  @!P1 IMAD.MOV R156, RZ, RZ, -R156 ;  /* 0x000000ffff9c9224 */ /* 0x000fe200078e0a9c */
[----:B------:R-:W-:Y:S01]  /*8060*/  ISETP.GT.U32.AND P1, PT, R2, R160, PT ;  /* 0x000000a00200720c */ /* 0x000fe20003f24070 */
[----:B------:R-:W-:Y:S01]  /*8070*/  IMAD.MOV R163, RZ, RZ, -R163 ;  /* 0x000000ffffa37224 */ /* 0x000fe200078e0aa3 */
[----:B------:R-:W-:Y:S01]  /*8080*/  IABS R169, R168 ;  /* 0x000000a800a97213 */ /* 0x000fe20000000000 */
[----:B------:R-:W-:Y:S02]  /*8090*/  IMAD.MOV R164, RZ, RZ, -R164 ;  /* 0x000000ffffa47224 */ /* 0x000fe400078e0aa4 */
[----:B------:R-:W-:Y:S02]  /*80a0*/  @!P5 IMAD.IADD R162, R162, 0x1, -R2 ;  /* 0x00000001a2a2d824 */ /* 0x000fe400078e0a02 */
[C---:B------:R-:W-:Y:S02]  /*80b0*/  IMAD R163, R2.reuse, R163, R165 ;  /* 0x000000a302a37224 */ /* 0x040fe400078e02a5 */
[C---:B------:R-:W-:Y:S01]  /*80c0*/  IMAD R164, R2.reuse, R164, R167 ;  /* 0x000000a402a47224 */ /* 0x040fe200078e02a7 */
[----:B------:R-:W-:Y:S01]  /*80d0*/  IABS R167, R166 ;  /* 0x000000a600a77213 */ /* 0x000fe20000000000 */
[----:B------:R-:W-:Y:S01]  /*80e0*/  @!P4 IMAD.MOV R157, RZ, RZ, -R157 ;  /* 0x000000ffff9dc224 */ /* 0x000fe200078e0a9d */
[C---:B------:R-:W-:Y:S01]  /*80f0*/  ISETP.GT.U32.AND P4, PT, R2.reuse, R162, PT ;  /* 0x000000a20200720c */ /* 0x040fe20003f84070 */
[----:B------:R-:W-:Y:S01]  /*8100*/  @!P3 IMAD.MOV R158, RZ, RZ, -R158 ;  /* 0x000000ffff9eb224 */ /* 0x000fe200078e0a9e */
[----:B------:R-:W-:Y:S01]  /*8110*/  ISETP.GT.U32.AND P3, PT, R2, R163, PT ;  /* 0x000000a30200720c */ /* 0x000fe20003f64070 */
[----:B------:R-:W-:Y:S01]  /*8120*/  @!P0 IMAD.MOV R159, RZ, RZ, -R159 ;  /* 0x000000ffff9f8224 */ /* 0x000fe200078e0a9f */
[----:B------:R-:W-:Y:S01]  /*8130*/  ISETP.GE.AND P0, PT, R171, RZ, PT ;  /* 0x000000ffab00720c */ /* 0x000fe20003f06270 */
[----:B------:R-:W-:Y:S01]  /*8140*/  @!P2 IMAD.IADD R161, R161, 0x1, -R2 ;  /* 0x00000001a1a1a824 */ /* 0x000fe200078e0a02 */
[----:B------:R-:W-:Y:S01]  /*8150*/  ISETP.GE.AND P2, PT, R170, RZ, PT ;  /* 0x000000ffaa00720c */ /* 0x000fe20003f46270 */
[----:B------:R-:W-:Y:S01]  /*8160*/  IMAD.HI.U32 R165, R250, R167, RZ ;  /* 0x000000a7faa57227 */ /* 0x000fe200078e00ff */
[----:B------:R-:W-:-:S02]  /*8170*/  LOP3.LUT R170, R247, 0x15a, RZ, 0xfc, !PT ;  /* 0x0000015af7aa7812 */ /* 0x000fc400078efcff */
[----:B------:R-:W-:Y:S01]  /*8180*/  ISETP.GT.U32.AND P5, PT, R2, R161, PT ;  /* 0x000000a10200720c */ /* 0x000fe20003fa4070 */
[--C-:B------:R-:W-:Y:S01]  /*8190*/  @!P1 IMAD.IADD R160, R160, 0x1, -R2.reuse ;  /* 0x00000001a0a09824 */ /* 0x100fe200078e0a02 */
[----:B------:R-:W-:Y:S01]  /*81a0*/  ISETP.GT.U32.AND P1, PT, R2, R164, PT ;  /* 0x000000a40200720c */ /* 0x000fe20003f24070 */
[----:B------:R-:W-:Y:S01]  /*81b0*/  IMAD.MOV R165, RZ, RZ, -R165 ;  /* 0x000000ffffa57224 */ /* 0x000fe200078e0aa5 */
[----:B------:R-:W-:Y:S01]  /*81c0*/  IABS R175, R170 ;  /* 0x000000aa00af7213 */ /* 0x000fe20000000000 */
[--C-:B------:R-:W-:Y:S01]  /*81d0*/  @!P4 IMAD.IADD R162, R162, 0x1, -R2.reuse ;  /* 0x00000001a2a2c824 */ /* 0x100fe200078e0a02 */
[----:B------:R-:W-:Y:S01]  /*81e0*/  ISETP.GE.AND P4, PT, R173, RZ, PT ;  /* 0x000000ffad00720c */ /* 0x000fe20003f86270 */
[----:B------:R-:W-:Y:S01]  /*81f0*/  IMAD R165, R2, R165, R167 ;  /* 0x000000a502a57224 */ /* 0x000fe200078e02a7 */
[----:B------:R-:W-:Y:S01]  /*8200*/  LOP3.LUT R167, R247, 0x156, RZ, 0xfc, !PT ;  /* 0x00000156f7a77812 */ /* 0x000fe200078efcff */
[----:B------:R-:W-:Y:S01]  /*8210*/  @!P3 IMAD.IADD R163, R163, 0x1, -R2 ;  /* 0x00000001a3a3b824 */ /* 0x000fe200078e0a02 */
[----:B------:R-:W-:Y:S01]  /*8220*/  ISETP.GE.AND P3, PT, R166, RZ, PT ;  /* 0x000000ffa600720c */ /* 0x000fe20003f66270 */
[----:B------:R-:W-:Y:S01]  /*8230*/  @!P0 IMAD.MOV R162, RZ, RZ, -R162 ;  /* 0x000000ffffa28224 */ /* 0x000fe200078e0aa2 */
[----:B------:R-:W-:Y:S01]  /*8240*/  ISETP.GT.U32.AND P0, PT, R2, R165, PT ;  /* 0x000000a50200720c */ /* 0x000fe20003f04070 */
        /* <DEDUP_REMOVED lines=8> */
[----:B------:R-:W-:Y:S01]  /*82d0*/  LOP3.LUT R172, R247, 0x15c, RZ, 0xfc, !PT ;  /* 0x0000015cf7ac7812 */ /* 0x000fe200078efcff */
[----:B------:R-:W-:Y:S02]  /*82e0*/  IMAD.MOV R166, RZ, RZ, -R166 ;  /* 0x000000ffffa67224 */ /* 0x000fe400078e0aa6 */
[--C-:B------:R-:W-:Y:S02]  /*82f0*/  @!P0 IMAD.IADD R165, R165, 0x1, -R2.reuse ;  /* 0x00000001a5a58824 */ /* 0x100fe400078e0a02 */
[----:B------:R-:W-:Y:S02]  /*8300*/  IMAD R166, R2, R166, R169 ;  /* 0x000000a602a67224 */ /* 0x000fe400078e02a9 */
[----:B------:R-:W-:Y:S01]  /*8310*/  @!P1 IMAD.IADD R163, R163, 0x1, -R2 ;  /* 0x00000001a3a39824 */ /* 0x000fe200078e0a02 */
[----:B------:R-:W-:Y:S01]  /*8320*/  ISETP.GE.AND P1, PT, R167, RZ, PT ;  /* 0x000000ffa700720c */ /* 0x000fe20003f26270 */
[----:B------:R-:W-:Y:S01]  /*8330*/  IMAD.HI.U32 R167, R250, R171, RZ ;  /* 0x000000abfaa77227 */ /* 0x000fe200078e00ff */
[----:B------:R-:W-:-:S03]  /*8340*/  ISETP.GT.U32.AND P0, PT, R2, R165, PT ;  /* 0x000000a50200720c */ /* 0x000fc60003f04070 */
[----:B------:R-:W-:Y:S01]  /*8350*/  @!P2 IMAD.IADD R164, R164, 0x1, -R2 ;  /* 0x00000001a4a4a824 */ /* 0x000fe200078e0a02 */
[----:B------:R-:W-:Y:S01]  /*8360*/  ISETP.GT.U32.AND P2, PT, R2, R166, PT ;  /* 0x000000a60200720c */ /* 0x000fe20003f44070 */
[----:B------:R-:W-:Y:S02]  /*8370*/  IMAD.MOV R167, RZ, RZ, -R167 ;  /* 0x000000ffffa77224 */ /* 0x000fe400078e0aa7 */
[----:B------:R-:W-:Y:S01]  /*8380*/  @!P6 IMAD.MOV R160, RZ, RZ, -R160 ;  /* 0x000000ffffa0e224 */ /* 0x000fe200078e0aa0 */
[----:B------:R-:W-:Y:S01]  /*8390*/  ISETP.GE.AND P6, PT, R168, RZ, PT ;  /* 0x000000ffa800720c */ /* 0x000fe20003fc6270 */
[----:B------:R-:W-:Y:S01]  /*83a0*/  IMAD R167, R2, R167, R171 ;  /* 0x000000a702a77224 */ /* 0x000fe200078e02ab */
[----:B------:R-:W-:Y:S01]  /*83b0*/  LOP3.LUT R168, R247, 0x158, RZ, 0xfc, !PT ;  /* 0x00000158f7a87812 */ /* 0x000fe200078efcff */
[----:B------:R-:W-:Y:S01]  /*83c0*/  IMAD.HI.U32 R169, R250, R175, RZ ;  /* 0x000000affaa97227 */ /* 0x000fe200078e00ff */
[----:B------:R-:W-:Y:S02]  /*83d0*/  IABS R171, R172 ;  /* 0x000000ac00ab7213 */ /* 0x000fe40000000000 */
[----:B------:R-:W-:Y:S01]  /*83e0*/  IABS R173, R168 ;  /* 0x000000a800ad7213 */ /* 0x000fe20000000000 */
[--C-:B------:R-:W-:Y:S01]  /*83f0*/  @!P0 IMAD.IADD R165, R165, 0x1, -R2.reuse ;  /* 0x00000001a5a58824 */ /* 0x100fe200078e0a02 */
[----:B------:R-:W-:Y:S01]  /*8400*/  ISETP.GT.U32.AND P0, PT, R2, R167, PT ;  /* 0x000000a70200720c */ /* 0x000fe20003f04070 */
[----:B------:R-:W-:-:S02]  /*8410*/  @!P2 IMAD.IADD R166, R166, 0x1, -R2 ;  /* 0x00000001a6a6a824 */ /* 0x000fc400078e0a02 */
[----:B------:R-:W-:Y:S01]  /*8420*/  @!P5 IMAD.MOV R163, RZ, RZ, -R163 ;  /* 0x000000ffffa3d224 */ /* 0x000fe200078e0aa3 */
[----:B------:R-:W-:Y:S01]  /*8430*/  ISETP.GE.AND P5, PT, R168, RZ, PT ;  /* 0x000000ffa800720c */ /* 0x000fe20003fa6270 */
[----:B------:R-:W-:Y:S01]  /*8440*/  IMAD.MOV R169, RZ, RZ, -R169 ;  /* 0x000000ffffa97224 */ /* 0x000fe200078e0aa9 */
[----:B------:R-:W-:Y:S01]  /*8450*/  ISETP.GT.U32.AND P2, PT, R2, R166, PT ;  /* 0x000000a60200720c */ /* 0x000fe20003f44070 */
[----:B------:R-:W-:-:S04]  /*8460*/  IMAD.HI.U32 R168, R250, R173, RZ ;  /* 0x000000adfaa87227 */ /* 0x000fc800078e00ff */
[C---:B------:R-:W-:Y:S01]  /*8470*/  IMAD R169, R2.reuse, R169, R175 ;  /* 0x000000a902a97224 */ /* 0x040fe200078e02af */
[----:B------:R-:W-:Y:S01]  /*8480*/  IABS R175, R174 ;  /* 0x000000ae00af7213 */ /* 0x000fe20000000000 */
[----:B------:R-:W-:Y:S02]  /*8490*/  @!P0 IMAD.IADD R167, R167, 0x1, -R2 ;  /* 0x00000001a7a78824 */ /* 0x000fe400078e0a02 */
[----:B------:R-:W-:Y:S01]  /*84a0*/  IMAD.MOV R168, RZ, RZ, -R168 ;  /* 0x000000ffffa87224 */ /* 0x000fe200078e0aa8 */
[----:B------:R-:W-:Y:S01]  /*84b0*/  ISETP.GT.U32.AND P0, PT, R2, R169, PT ;  /* 0x000000a90200720c */ /* 0x000fe20003f04070 */
[----:B------:R-:W-:Y:S01]  /*84c0*/  @!P4 IMAD.MOV R164, RZ, RZ, -R164 ;  /* 0x000000ffffa4c224 */ /* 0x000fe200078e0aa4 */
[----:B------:R-:W-:Y:S01]  /*84d0*/  ISETP.GE.AND P4, PT, R170, RZ, PT ;  /* 0x000000ffaa00720c */ /* 0x000fe20003f86270 */
[----:B------:R-:W-:Y:S01]  /*84e0*/  @!P3 IMAD.MOV R165, RZ, RZ, -R165 ;  /* 0x000000ffffa5b224 */ /* 0x000fe200078e0aa5 */
[C---:B------:R-:W-:Y:S01]  /*84f0*/  ISETP.GT.U32.AND P3, PT, R2.reuse, R167, PT ;  /* 0x000000a70200720c */ /* 0x040fe20003f64070 */
[----:B------:R-:W-:-:S02]  /*8500*/  IMAD R168, R2, R168, R173 ;  /* 0x000000a802a87224 */ /* 0x000fc400078e02ad */
[----:B------:R-:W-:-:S04]  /*8510*/  IMAD.HI.U32 R170, R250, R171, RZ ;  /* 0x000000abfaaa7227 */ /* 0x000fc800078e00ff */
[----:B------:R-:W-:Y:S01]  /*8520*/  @!P2 IMAD.IADD R166, R166, 0x1, -R2 ;  /* 0x00000001a6a6a824 */ /* 0x000fe200078e0a02 */
[C---:B------:R-:W-:Y:S01]  /*8530*/  ISETP.GT.U32.AND P2, PT, R2.reuse, R168, PT ;  /* 0x000000a80200720c */ /* 0x040fe20003f44070 */
[----:B------:R-:W-:Y:S02]  /*8540*/  IMAD.MOV R170, RZ, RZ, -R170 ;  /* 0x000000ffffaa7224 */ /* 0x000fe400078e0aaa */
[--C-:B------:R-:W-:Y:S02]  /*8550*/  @!P0 IMAD.IADD R169, R169, 0x1, -R2.reuse ;  /* 0x00000001a9a98824 */ /* 0x100fe400078e0a02 */
[C---:B------:R-:W-:Y:S02]  /*8560*/  IMAD R170, R2.reuse, R170, R171 ;  /* 0x000000aa02aa7224 */ /* 0x040fe400078e02ab */
[----:B------:R-:W-:Y:S01]  /*8570*/  @!P3 IMAD.IADD R167, R167, 0x1, -R2 ;  /* 0x00000001a7a7b824 */ /* 0x000fe200078e0a02 */
[----:B------:R-:W-:Y:S01]  /*8580*/  ISETP.GT.U32.AND P0, PT, R2, R169, PT ;  /* 0x000000a90200720c */ /* 0x000fe20003f04070 */
[----:B------:R-:W-:Y:S01]  /*8590*/  IMAD.HI.U32 R171, R250, R175, RZ ;  /* 0x000000affaab7227 */ /* 0x000fe200078e00ff */
[----:B------:R-:W-:-:S03]  /*85a0*/  ISETP.GT.U32.AND P3, PT, R2, R170, PT ;  /* 0x000000aa0200720c */ /* 0x000fc60003f64070 */
[----:B------:R-:W-:Y:S01]  /*85b0*/  @!P6 IMAD.MOV R166, RZ, RZ, -R166 ;  /* 0x000000ffffa6e224 */ /* 0x000fe200078e0aa6 */
[----:B------:R-:W-:Y:S01]  /*85c0*/  ISETP.GE.AND P6, PT, R172, RZ, PT ;  /* 0x000000ffac00720c */ /* 0x000fe20003fc6270 */
[----:B------:R-:W-:Y:S02]  /*85d0*/  @!P2 IMAD.IADD R168, R168, 0x1, -R2 ;  /* 0x00000001a8a8a824 */ /* 0x000fe400078e0a02 */
[----:B------:R-:W-:-:S03]  /*85e0*/  IMAD.HI.U32 R172, R250, R177, RZ ;  /* 0x000000b1faac7227 */ /* 0x000fc600078e00ff */
[C---:B------:R-:W-:Y:S01]  /*85f0*/  ISETP.GT.U32.AND P2, PT, R2.reuse, R168, PT ;  /* 0x000000a80200720c */ /* 0x040fe20003f44070 */
[----:B------:R-:W-:Y:S02]  /*8600*/  IMAD.MOV R171, RZ, RZ, -R171 ;  /* 0x000000ffffab7224 */ /* 0x000fe400078e0aab */
[----:B------:R-:W-:Y:S02]  /*8610*/  IMAD.MOV R172, RZ, RZ, -R172 ;  /* 0x000000ffffac7224 */ /* 0x000fe400078e0aac */
[C---:B------:R-:W-:Y:S01]  /*8620*/  IMAD R171, R2.reuse, R171, R175 ;  /* 0x000000ab02ab7224 */ /* 0x040fe200078e02af */
[----:B------:R-:W-:Y:S01]  /*8630*/  IABS R175, R180 ;  /* 0x000000b400af7213 */ /* 0x000fe20000000000 */
[----:B------:R-:W-:Y:S02]  /*8640*/  IMAD R172, R2, R172, R177 ;  /* 0x000000ac02ac7224 */ /* 0x000fe400078e02b1 */
[----:B------:R-:W-:Y:S01]  /*8650*/  @!P3 IMAD.IADD R170, R170, 0x1, -R2 ;  /* 0x00000001aaaab824 */ /* 0x000fe200078e0a02 */
[----:B------:R-:W-:Y:S01]  /*8660*/  ISETP.GT.U32.AND P3, PT, R2, R171, PT ;  /* 0x000000ab0200720c */ /* 0x000fe20003f64070 */
[----:B------:R-:W-:-:S04]  /*8670*/  IMAD.HI.U32 R173, R250, R179, RZ ;  /* 0x000000b3faad7227 */ /* 0x000fc800078e00ff */
[----:B------:R-:W-:Y:S01]  /*8680*/  @!P1 IMAD.MOV R167, RZ, RZ, -R167 ;  /* 0x000000ffffa79224 */ /* 0x000fe200078e0aa7 */
[C---:B------:R-:W-:Y:S01]  /*8690*/  ISETP.GT.U32.AND P1, PT, R2.reuse, R170, PT ;  /* 0x000000aa0200720c */ /* 0x040fe20003f24070 */
[--C-:B------:R-:W-:Y:S01]  /*86a0*/  @!P0 IMAD.IADD R169, R169, 0x1, -R2.reuse ;  /* 0x00000001a9a98824 */ /* 0x100fe200078e0a02 */
[----:B------:R-:W-:Y:S01]  /*86b0*/  ISETP.GT.U32.AND P0, PT, R2, R172, PT ;  /* 0x000000ac0200720c */ /* 0x000fe20003f04070 */
[----:B------:R-:W-:Y:S02]  /*86c0*/  IMAD.MOV R173, RZ, RZ, -R173 ;  /* 0x000000ffffad7224 */ /* 0x000fe400078e0aad */
[----:B------:R-:W-:Y:S01]  /*86d0*/  @!P2 IMAD.IADD R168, R168, 0x1, -R2 ;  /* 0x00000001a8a8a824 */ /* 0x000fe200078e0a02 */
[----:B------:R-:W-:Y:S01]  /*86e0*/  ISETP.GE.AND P2, PT, R174, RZ, PT ;  /* 0x000000ffae00720c */ /* 0x000fe20003f46270 */
[----:B------:R-:W-:Y:S02]  /*86f0*/  IMAD R173, R2, R173, R179 ;  /* 0x000000ad02ad7224 */ /* 0x000fe400078e02b3 */
[----:B------:R-:W-:Y:S01]  /*8700*/  @!P5 IMAD.MOV R168, RZ, RZ, -R168 ;  /* 0x000000ffffa8d224 */ /* 0x000fe200078e0aa8 */
[----:B------:R-:W-:Y:S01]  /*8710*/  ISETP.GE.AND P5, PT, R176, RZ, PT ;  /* 0x000000ffb000720c */ /* 0x000fe20003fa6270 */
[----:B------:R-:W-:Y:S01]  /*8720*/  @!P4 IMAD.MOV R169, RZ, RZ, -R169 ;  /* 0x000000ffffa9c224 */ /* 0x000fe200078e0aa9 */
[----:B------:R-:W-:Y:S01]  /*8730*/  LOP3.LUT R176, R247, 0x166, RZ, 0xfc, !PT ;  /* 0x00000166f7b07812 */ /* 0x000fe200078efcff */
[----:B------:R-:W-:Y:S01]  /*8740*/  @!P3 IMAD.IADD R171, R171, 0x1, -R2 ;  /* 0x00000001ababb824 */ /* 0x000fe200078e0a02 */
[----:B------:R-:W-:Y:S01]  /*8750*/  ISETP.GT.U32.AND P4, PT, R2, R173, PT ;  /* 0x000000ad0200720c */ /* 0x000fe20003f84070 */
[----:B------:R-:W-:Y:S01]  /*8760*/  IMAD.HI.U32 R174, R250, R175, RZ ;  /* 0x000000affaae7227 */ /* 0x000fe200078e00ff */
[----:B------:R-:W-:-:S02]  /*8770*/  IABS R177, R176 ;  /* 0x000000b000b17213 */ /* 0x000fc40000000000 */
[----:B------:R-:W-:Y:S01]  /*8780*/  ISETP.GE.AND P3, PT, R180, RZ, PT ;  /* 0x000000ffb400720c */ /* 0x000fe20003f66270 */
[--C-:B------:R-:W-:Y:S01]  /*8790*/  @!P1 IMAD.IADD R170, R170, 0x1, -R2.reuse ;  /* 0x00000001aaaa9824 */ /* 0x100fe200078e0a02 */
[C---:B------:R-:W-:Y:S01]  /*87a0*/  LOP3.LUT R180, R247.reuse, 0x16a, RZ, 0xfc, !PT ;  /* 0x0000016af7b47812 */ /* 0x040fe200078efcff */
[----:B------:R-:W-:Y:S01]  /*87b0*/  @!P0 IMAD.IADD R172, R172, 0x1, -R2 ;  /* 0x00000001acac8824 */ /* 0x000fe200078e0a02 */
[C---:B------:R-:W-:Y:S01]  /*87c0*/  ISETP.GT.U32.AND P0, PT, R2.reuse, R171, PT ;  /* 0x000000ab0200720c */ /* 0x040fe20003f04070 */
[----:B------:R-:W-:Y:S01]  /*87d0*/  IMAD.MOV R174, RZ, RZ, -R174 ;  /* 0x000000ffffae7224 */ /* 0x000fe200078e0aae */
[----:B------:R-:W-:Y:S01]  /*87e0*/  IABS R181, R180 ;  /* 0x000000b400b57213 */ /* 0x000fe20000000000 */
[----:B------:R-:W-:Y:S01]  /*87f0*/  @!P6 IMAD.MOV R170, RZ, RZ, -R170 ;  /* 0x000000ffffaae224 */ /* 0x000fe200078e0aaa */
[C---:B------:R-:W-:Y:S01]  /*8800*/  ISETP.GT.U32.AND P6, PT, R2.reuse, R172, PT ;  /* 0x000000ac0200720c */ /* 0x040fe20003fc4070 */
[----:B------:R-:W-:Y:S01]  /*8810*/  IMAD R174, R2, R174, R175 ;  /* 0x000000ae02ae7224 */ /* 0x000fe200078e02af */
[----:B------:R-:W-:Y:S01]  /*8820*/  ISETP.GE.AND P1, PT, R178, RZ, PT ;  /* 0x000000ffb200720c */ /* 0x000fe20003f26270 */
[----:B------:R-:W-:Y:S01]  /*8830*/  IMAD.HI.U32 R175, R250, R177, RZ ;  /* 0x000000b1faaf7227 */ /* 0x000fe200078e00ff */
[----:B------:R-:W-:-:S03]  /*8840*/  LOP3.LUT R178, R247, 0x168, RZ, 0xfc, !PT ;  /* 0x00000168f7b27812 */ /* 0x000fc600078efcff */
[--C-:B------:R-:W-:Y:S01]  /*8850*/  @!P4 IMAD.IADD R173, R173, 0x1, -R2.reuse ;  /* 0x00000001adadc824 */ /* 0x100fe200078e0a02 */
[----:B------:R-:W-:Y:S01]  /*8860*/  IABS R179, R178 ;  /* 0x000000b200b37213 */ /* 0x000fe20000000000 */
[----:B------:R-:W-:Y:S02]  /*8870*/  IMAD.MOV R175, RZ, RZ, -R175 ;  /* 0x000000ffffaf7224 */ /* 0x000fe400078e0aaf */
[--C-:B------:R-:W-:Y:S01]  /*8880*/  @!P0 IMAD.IADD R171, R171, 0x1, -R2.reuse ;  /* 0x00000001abab8824 */ /* 0x100fe200078e0a02 */
[C---:B------:R-:W-:Y:S01]  /*8890*/  ISETP.GT.U32.AND P4, PT, R2.reuse, R173, PT ;  /* 0x000000ad0200720c */ /* 0x040fe20003f84070 */
[C---:B------:R-:W-:Y:S01]  /*88a0*/  IMAD R175, R2.reuse, R175, R177 ;  /* 0x000000af02af7224 */ /* 0x040fe200078e02b1 */
[----:B------:R-:W-:Y:S01]  /*88b0*/  ISETP.GT.U32.AND P0, PT, R2, R174, PT ;  /* 0x000000ae0200720c */ /* 0x000fe20003f04070 */
[----:B------:R-:W-:Y:S02]  /*88c0*/  @!P6 IMAD.IADD R172, R172, 0x1, -R2 ;  /* 0x00000001acace824 */ /* 0x000fe400078e0a02 */
[----:B------:R-:W-:Y:S01]  /*88d0*/  IMAD.HI.U32 R177, R250, R181, RZ ;  /* 0x000000b5fab17227 */ /* 0x000fe200078e00ff */
[----:B------:R-:W-:-:S03]  /*88e0*/  ISETP.GT.U32.AND P6, PT, R2, R175, PT ;  /* 0x000000af0200720c */ /* 0x000fc60003fc4070 */
[----:B------:R-:W-:Y:S02]  /*88f0*/  IMAD.MOV R177, RZ, RZ, -R177 ;  /* 0x000000ffffb17224 */ /* 0x000fe400078e0ab1 */
[----:B------:R-:W-:Y:S02]  /*8900*/  @!P5 IMAD.MOV R172, RZ, RZ, -R172 ;  /* 0x000000ffffacd224 */ /* 0x000fe400078e0aac */
[--C-:B------:R-:W-:Y:S01]  /*8910*/  @!P4 IMAD.IADD R173, R173, 0x1, -R2.reuse ;  /* 0x00000001adadc824 */ /* 0x100fe200078e0a02 */
[----:B------:R-:W-:Y:S01]  /*8920*/  ISETP.GE.AND P4, PT, R176, RZ, PT ;  /* 0x000000ffb000720c */ /* 0x000fe20003f86270 */
[--C-:B------:R-:W-:Y:S01]  /*8930*/  @!P0 IMAD.IADD R174, R174, 0x1, -R2.reuse ;  /* 0x00000001aeae8824 */ /* 0x100fe200078e0a02 */
[----:B------:R-:W-:Y:S01]  /*8940*/  ISETP.GE.AND P0, PT, R178, RZ, PT ;  /* 0x000000ffb200720c */ /* 0x000fe20003f06270 */
[C---:B------:R-:W-:Y:S01]  /*8950*/  IMAD R177, R2.reuse, R177, R181 ;  /* 0x000000b102b17224 */ /* 0x040fe200078e02b5 */
[----:B------:R-:W-:Y:S01]  /*8960*/  IABS R181, R184 ;  /* 0x000000b800b57213 */ /* 0x000fe20000000000 */
[----:B------:R-:W-:Y:S01]  /*8970*/  @!P6 IMAD.IADD R175, R175, 0x1, -R2 ;  /* 0x00000001afafe824 */ /* 0x000fe200078e0a02 */
[C---:B------:R-:W-:Y:S01]  /*8980*/  ISETP.GT.U32.AND P6, PT, R2.reuse, R174, PT ;  /* 0x000000ae0200720c */ /* 0x040fe20003fc4070 */
[----:B------:R-:W-:Y:S01]  /*8990*/  @!P1 IMAD.MOV R173, RZ, RZ, -R173 ;  /* 0x000000ffffad9224 */ /* 0x000fe200078e0aad */
[----:B------:R-:W-:Y:S01]  /*89a0*/  ISETP.GT.U32.AND P1, PT, R2, R177, PT ;  /* 0x000000b10200720c */ /* 0x000fe20003f24070 */
[----:B------:R-:W-:-:S04]  /*89b0*/  IMAD.HI.U32 R176, R250, R179, RZ ;  /* 0x000000b3fab07227 */ /* 0x000fc800078e00ff */
[----:B------:R-:W-:-:S04]  /*89c0*/  IMAD.HI.U32 R178, R250, R183, RZ ;  /* 0x000000b7fab27227 */ /* 0x000fc800078e00ff */
[----:B------:R-:W-:Y:S02]  /*89d0*/  IMAD.MOV R176, RZ, RZ, -R176 ;  /* 0x000000ffffb07224 */ /* 0x000fe400078e0ab0 */
[----:B------:R-:W-:Y:S02]  /*89e0*/  IMAD.MOV R178, RZ, RZ, -R178 ;  /* 0x000000ffffb27224 */ /* 0x000fe400078e0ab2 */
[C---:B------:R-:W-:Y:S02]  /*89f0*/  IMAD R176, R2.reuse, R176, R179 ;  /* 0x000000b002b07224 */ /* 0x040fe400078e02b3 */
[----:B------:R-:W-:Y:S01]  /*8a00*/  IMAD R178, R2, R178, R183 ;  /* 0x000000b202b27224 */ /* 0x000fe200078e02b7 */
[----:B------:R-:W-:Y:S01]  /*8a10*/  IABS R183, R186 ;  /* 0x000000ba00b77213 */ /* 0x000fe20000000000 */
[--C-:B------:R-:W-:Y:S01]  /*8a20*/  @!P6 IMAD.IADD R174, R174, 0x1, -R2.reuse ;  /* 0x00000001aeaee824 */ /* 0x100fe200078e0a02 */
[----:B------:R-:W-:Y:S01]  /*8a30*/  ISETP.GT.U32.AND P5, PT, R2, R176, PT ;  /* 0x000000b00200720c */ /* 0x000fe20003fa4070 */
[----:B------:R-:W-:Y:S01]  /*8a40*/  @!P1 IMAD.IADD R177, R177, 0x1, -R2 ;  /* 0x00000001b1b19824 */ /* 0x000fe200078e0a02 */
[----:B------:R-:W-:Y:S01]  /*8a50*/  ISETP.GE.AND P6, PT, R180, RZ, PT ;  /* 0x000000ffb400720c */ /* 0x000fe20003fc6270 */
[----:B------:R-:W-:-:S02]  /*8a60*/  @!P3 IMAD.MOV R174, RZ, RZ, -R174 ;  /* 0x000000ffffaeb224 */ /* 0x000fc400078e0aae */
[----:B------:R-:W-:Y:S01]  /*8a70*/  IMAD.HI.U32 R180, R250, R183, RZ ;  /* 0x000000b7fab47227 */ /* 0x000fe200078e00ff */
[----:B------:R-:W-:-:S03]  /*8a80*/  ISETP.GT.U32.AND P3, PT, R2, R177, PT ;  /* 0x000000b10200720c */ /* 0x000fc60003f64070 */
[----:B------:R-:W-:Y:S02]  /*8a90*/  IMAD.MOV R180, RZ, RZ, -R180 ;  /* 0x000000ffffb47224 */ /* 0x000fe400078e0ab4 */
[----:B------:R-:W-:Y:S01]  /*8aa0*/  @!P2 IMAD.MOV R171, RZ, RZ, -R171 ;  /* 0x000000ffffaba224 */ /* 0x000fe200078e0aab */
[C---:B------:R-:W-:Y:S01]  /*8ab0*/  ISETP.GT.U32.AND P2, PT, R2.reuse, R175, PT ;  /* 0x000000af0200720c */ /* 0x040fe20003f44070 */
[----:B------:R-:W-:Y:S01]  /*8ac0*/  IMAD R180, R2, R180, R183 ;  /* 0x000000b402b47224 */ /* 0x000fe200078e02b7 */
[----:B------:R-:W-:Y:S01]  /*8ad0*/  IABS R183, R190 ;  /* 0x000000be00b77213 */ /* 0x000fe20000000000 */
[----:B------:R-:W-:Y:S01]  /*8ae0*/  @!P5 IMAD.IADD R176, R176, 0x1, -R2 ;  /* 0x00000001b0b0d824 */ /* 0x000fe200078e0a02 */
[----:B------:R-:W-:Y:S01]  /*8af0*/  ISETP.GE.AND P5, PT, R182, RZ, PT ;  /* 0x000000ffb600720c */ /* 0x000fe20003fa6270 */
[----:B------:R-:W-:-:S03]  /*8b00*/  IMAD.HI.U32 R179, R250, R181, RZ ;  /* 0x000000b5fab37227 */ /* 0x000fc600078e00ff */
[C---:B------:R-:W-:Y:S01]  /*8b10*/  ISETP.GT.U32.AND P1, PT, R2.reuse, R176, PT ;  /* 0x000000b00200720c */ /* 0x040fe20003f24070 */
[--C-:B------:R-:W-:Y:S01]  /*8b20*/  @!P3 IMAD.IADD R177, R177, 0x1, -R2.reuse ;  /* 0x00000001b1b1b824 */ /* 0x100fe200078e0a02 */
[C---:B------:R-:W-:Y:S01]  /*8b30*/  ISETP.GT.U32.AND P3, PT, R2.reuse, R180, PT ;  /* 0x000000b40200720c */ /* 0x040fe20003f64070 */
[----:B------:R-:W-:Y:S02]  /*8b40*/  IMAD.MOV R179, RZ, RZ, -R179 ;  /* 0x000000ffffb37224 */ /* 0x000fe400078e0ab3 */
[----:B------:R-:W-:Y:S01]  /*8b50*/  @!P2 IMAD.IADD R175, R175, 0x1, -R2 ;  /* 0x00000001afafa824 */ /* 0x000fe200078e0a02 */
[C---:B------:R-:W-:Y:S01]  /*8b60*/  ISETP.GT.U32.AND P2, PT, R2.reuse, R178, PT ;  /* 0x000000b20200720c */ /* 0x040fe20003f44070 */
[----:B------:R-:W-:Y:S02]  /*8b70*/  IMAD R179, R2, R179, R181 ;  /* 0x000000b302b37224 */ /* 0x000fe400078e02b5 */
[----:B------:R-:W-:-:S04]  /*8b80*/  IMAD.HI.U32 R182, R250, R187, RZ ;  /* 0x000000bbfab67227 */ /* 0x000fc800078e00ff */
[--C-:B------:R-:W-:Y:S01]  /*8b90*/  @!P1 IMAD.IADD R176, R176, 0x1, -R2.reuse ;  /* 0x00000001b0b09824 */ /* 0x100fe200078e0a02 */
[----:B------:R-:W-:Y:S01]  /*8ba0*/  ISETP.GT.U32.AND P1, PT, R2, R179, PT ;  /* 0x000000b30200720c */ /* 0x000fe20003f24070 */
[----:B------:R-:W-:Y:S02]  /*8bb0*/  @!P3 IMAD.IADD R180, R180, 0x1, -R2 ;  /* 0x00000001b4b4b824 */ /* 0x000fe400078e0a02 */
[----:B------:R-:W-:-:S03]  /*8bc0*/  IMAD.HI.U32 R181, R250, R185, RZ ;  /* 0x000000b9fab57227 */ /* 0x000fc600078e00ff */
[----:B------:R-:W-:Y:S01]  /*8bd0*/  ISETP.GT.U32.AND P3, PT, R2, R180, PT ;  /* 0x000000b40200720c */ /* 0x000fe20003f64070 */
[----:B------:R-:W-:Y:S02]  /*8be0*/  @!P2 IMAD.IADD R178, R178, 0x1, -R2 ;  /* 0x00000001b2b2a824 */ /* 0x000fe400078e0a02 */
[----:B------:R-:W-:Y:S02]  /*8bf0*/  IMAD.MOV R182, RZ, RZ, -R182 ;  /* 0x000000ffffb67224 */ /* 0x000fe400078e0ab6 */
[----:B------:R-:W-:Y:S01]  /*8c00*/  IMAD.MOV R181, RZ, RZ, -R181 ;  /* 0x000000ffffb57224 */ /* 0x000fe200078e0ab5 */
[C---:B------:R-:W-:Y:S01]  /*8c10*/  ISETP.GT.U32.AND P2, PT, R2.reuse, R178, PT ;  /* 0x000000b20200720c */ /* 0x040fe20003f44070 */
[C---:B------:R-:W-:Y:S02]  /*8c20*/  IMAD R182, R2.reuse, R182, R187 ;  /* 0x000000b602b67224 */ /* 0x040fe400078e02bb */
[----:B------:R-:W-:Y:S02]  /*8c30*/  IMAD R181, R2, R181, R185 ;  /* 0x000000b502b57224 */ /* 0x000fe400078e02b9 */
[----:B------:R-:W-:-:S02]  /*8c40*/  IMAD.MOV.U32 R185, RZ, RZ, R183 ;  /* 0x000000ffffb97224 */ /* 0x000fc400078e00b7 */
[--C-:B------:R-:W-:Y:S01]  /*8c50*/  @!P1 IMAD.IADD R179, R179, 0x1, -R2.reuse ;  /* 0x00000001b3b39824 */ /* 0x100fe200078e0a02 */
[----:B------:R-:W-:Y:S01]  /*8c60*/  ISETP.GE.AND P1, PT, R186, RZ, PT ;  /* 0x000000ffba00720c */ /* 0x000fe20003f26270 */
[----:B------:R-:W-:Y:S01]  /*8c70*/  @!P3 IMAD.IADD R180, R180, 0x1, -R2 ;  /* 0x00000001b4b4b824 */ /* 0x000fe200078e0a02 */
[----:B------:R-:W-:Y:S01]  /*8c80*/  ISETP.GT.U32.AND P3, PT, R2, R182, PT ;  /* 0x000000b60200720c */ /* 0x000fe20003f64070 */
[----:B------:R-:W-:Y:S01]  /*8c90*/  IMAD.HI.U32 R183, R250, R185, RZ ;  /* 0x000000b9fab77227 */ /* 0x000fe200078e00ff */
[----:B------:R-:W-:-:S03]  /*8ca0*/  LOP3.LUT R186, R247, 0x178, RZ, 0xfc, !PT ;  /* 0x00000178f7ba7812 */ /* 0x000fc600078efcff */
[----:B------:R-:W-:Y:S01]  /*8cb0*/  @!P4 IMAD.MOV R175, RZ, RZ, -R175 ;  /* 0x000000ffffafc224 */ /* 0x000fe200078e0aaf */
[----:B------:R-:W-:Y:S01]  /*8cc0*/  ISETP.GT.U32.AND P4, PT, R2, R179, PT ;  /* 0x000000b30200720c */ /* 0x000fe20003f84070 */
[----:B------:R-:W-:Y:S02]  /*8cd0*/  IMAD.MOV R183, RZ, RZ, -R183 ;  /* 0x000000ffffb77224 */ /* 0x000fe400078e0ab7 */
[----:B------:R-:W-:Y:S01]  /*8ce0*/  @!P2 IMAD.IADD R178, R178, 0x1, -R2 ;  /* 0x00000001b2b2a824 */ /* 0x000fe200078e0a02 */
[----:B------:R-:W-:Y:S01]  /*8cf0*/  ISETP.GE.AND P2, PT, R184, RZ, PT ;  /* 0x000000ffb800720c */ /* 0x000fe20003f46270 */
[----:B------:R-:W-:Y:S01]  /*8d00*/  @!P0 IMAD.MOV R176, RZ, RZ, -R176 ;  /* 0x000000ffffb08224 */ /* 0x000fe200078e0ab0 */
[C---:B------:R-:W-:Y:S01]  /*8d10*/  ISETP.GT.U32.AND P0, PT, R2.reuse, R181, PT ;  /* 0x000000b50200720c */ /* 0x040fe20003f04070 */
[----:B------:R-:W-:Y:S01]  /*8d20*/  IMAD R183, R2, R183, R185 ;  /* 0x000000b702b77224 */ /* 0x000fe200078e02b9 */
[----:B------:R-:W-:Y:S01]  /*8d30*/  IABS R184, R186 ;  /* 0x000000ba00b87213 */ /* 0x000fe20000000000 */
[----:B------:R-:W-:-:S02]  /*8d40*/  @!P1 IMAD.MOV R180, RZ, RZ, -R180 ;  /* 0x000000ffffb49224 */ /* 0x000fc400078e0ab4 */
[----:B------:R-:W-:Y:S01]  /*8d50*/  @!P3 IMAD.IADD R182, R182, 0x1, -R2 ;  /* 0x00000001b6b6b824 */ /* 0x000fe200078e0a02 */
[C---:B------:R-:W-:Y:S01]  /*8d60*/  ISETP.GT.U32.AND P1, PT, R2.reuse, R183, PT ;  /* 0x000000b70200720c */ /* 0x040fe20003f24070 */
[----:B------:R-:W-:Y:S02]  /*8d70*/  IMAD.MOV.U32 R185, RZ, RZ, R184 ;  /* 0x000000ffffb97224 */ /* 0x000fe400078e00b8 */
[--C-:B------:R-:W-:Y:S01]  /*8d80*/  @!P4 IMAD.IADD R179, R179, 0x1, -R2.reuse ;  /* 0x00000001b3b3c824 */ /* 0x100fe200078e0a02 */
[----:B------:R-:W-:Y:S01]  /*8d90*/  ISETP.GT.U32.AND P3, PT, R2, R182, PT ;  /* 0x000000b60200720c */ /* 0x000fe20003f64070 */
[----:B------:R-:W-:Y:S01]  /*8da0*/  IMAD.HI.U32 R184, R250, R185, RZ ;  /* 0x000000b9fab87227 */ /* 0x000fe200078e00ff */
[----:B------:R-:W-:Y:S02]  /*8db0*/  ISETP.GE.AND P4, PT, R190, RZ, PT ;  /* 0x000000ffbe00720c */ /* 0x000fe40003f86270 */
[----:B------:R-:W-:Y:S01]  /*8dc0*/  LOP3.LUT R190, R247, 0x17e, RZ, 0xfc, !PT ;  /* 0x0000017ef7be7812 */ /* 0x000fe200078efcff */
[----:B------:R-:W-:-:S02]  /*8dd0*/  @!P0 IMAD.IADD R181, R181, 0x1, -R2 ;  /* 0x00000001b5b58824 */ /* 0x000fc400078e0a02 */
[----:B------:R-:W-:Y:S01]  /*8de0*/  @!P2 IMAD.MOV R179, RZ, RZ, -R179 ;  /* 0x000000ffffb3a224 */ /* 0x000fe200078e0ab3 */
[----:B------:R-:W-:Y:S01]  /*8df0*/  ISETP.GE.AND P2, PT, R186, RZ, PT ;  /* 0x000000ffba00720c */ /* 0x000fe20003f46270 */
[----:B------:R-:W-:Y:S01]  /*8e00*/  IMAD.MOV R184, RZ, RZ, -R184 ;  /* 0x000000ffffb87224 */ /* 0x000fe200078e0ab8 */
[----:B------:R-:W-:Y:S01]  /*8e10*/  LOP3.LUT R186, R247, 0x17a, RZ, 0xfc, !PT ;  /* 0x0000017af7ba7812 */ /* 0x000fe200078efcff */
[--C-:B------:R-:W-:Y:S01]  /*8e20*/  @!P1 IMAD.IADD R183, R183, 0x1, -R2.reuse ;  /* 0x00000001b7b79824 */ /* 0x100fe200078e0a02 */
[C---:B------:R-:W-:Y:S01]  /*8e30*/  ISETP.GT.U32.AND P0, PT, R2.reuse, R181, PT ;  /* 0x000000b50200720c */ /* 0x040fe20003f04070 */
[----:B------:R-:W-:Y:S01]  /*8e40*/  IMAD R184, R2, R184, R185 ;  /* 0x000000b802b87224 */ /* 0x000fe200078e02b9 */
[----:B------:R-:W-:Y:S01]  /*8e50*/  IABS R187, R186 ;  /* 0x000000ba00bb7213 */ /* 0x000fe20000000000 */
[----:B------:R-:W-:Y:S01]  /*8e60*/  @!P6 IMAD.MOV R177, RZ, RZ, -R177 ;  /* 0x000000ffffb1e224 */ /* 0x000fe200078e0ab1 */
[----:B------:R-:W-:Y:S01]  /*8e70*/  ISETP.GE.AND P6, PT, R188, RZ, PT ;  /* 0x000000ffbc00720c */ /* 0x000fe20003fc6270 */
[----:B------:R-:W-:Y:S01]  /*8e80*/  @!P3 IMAD.IADD R182, R182, 0x1, -R2 ;  /* 0x00000001b6b6b824 */ /* 0x000fe200078e0a02 */
[----:B------:R-:W-:Y:S01]  /*8e90*/  ISETP.GT.U32.AND P1, PT, R2, R183, PT ;  /* 0x000000b70200720c */ /* 0x000fe20003f24070 */
[----:B------:R-:W-:Y:S01]  /*8ea0*/  IMAD.HI.U32 R185, R250, R187, RZ ;  /* 0x000000bbfab97227 */ /* 0x000fe200078e00ff */
[----:B------:R-:W-:-:S02]  /*8eb0*/  ISETP.GT.U32.AND P3, PT, R2, R184, PT ;  /* 0x000000b80200720c */ /* 0x000fc40003f64070 */
[----:B------:R-:W-:Y:S01]  /*8ec0*/  LOP3.LUT R188, R247, 0x17c, RZ, 0xfc, !PT ;  /* 0x0000017cf7bc7812 */ /* 0x000fe200078efcff */
[----:B------:R-:W-:Y:S01]  /*8ed0*/  @!P5 IMAD.MOV R178, RZ, RZ, -R178 ;  /* 0x000000ffffb2d224 */ /* 0x000fe200078e0ab2 */
[----:B------:R-:W-:Y:S01]  /*8ee0*/  ISETP.GE.AND P5, PT, R189, RZ, PT ;  /* 0x000000ffbd00720c */ /* 0x000fe20003fa6270 */
[----:B------:R-:W-:Y:S01]  /*8ef0*/  IMAD.MOV R185, RZ, RZ, -R185 ;  /* 0x000000ffffb97224 */ /* 0x000fe200078e0ab9 */
[----:B------:R-:W-:Y:S01]  /*8f00*/  IABS R189, R188 ;  /* 0x000000bc00bd7213 */ /* 0x000fe20000000000 */
[----:B------:R-:W-:Y:S01]  /*8f10*/  @!P0 IMAD.IADD R181, R181, 0x1, -R2 ;  /* 0x00000001b5b58824 */ /* 0x000fe200078e0a02 */
[----:B------:R-:W-:Y:S01]  /*8f20*/  ISETP.GE.AND P0, PT, R186, RZ, PT ;  /* 0x000000ffba00720c */ /* 0x000fe20003f06270 */
[----:B------:R-:W-:Y:S01]  /*8f30*/  IMAD R185, R2, R185, R187 ;  /* 0x000000b902b97224 */ /* 0x000fe200078e02bb */
[----:B------:R-:W-:Y:S01]  /*8f40*/  IABS R191, R190 ;  /* 0x000000be00bf7213 */ /* 0x000fe20000000000 */
[----:B------:R-:W-:-:S04]  /*8f50*/  IMAD.HI.U32 R186, R250, R189, RZ ;  /* 0x000000bdfaba7227 */ /* 0x000fc800078e00ff */
[--C-:B------:R-:W-:Y:S01]  /*8f60*/  @!P1 IMAD.IADD R183, R183, 0x1, -R2.reuse ;  /* 0x00000001b7b79824 */ /* 0x100fe200078e0a02 */
[----:B------:R-:W-:Y:S01]  /*8f70*/  ISETP.GT.U32.AND P1, PT, R2, R185, PT ;  /* 0x000000b90200720c */ /* 0x000fe20003f24070 */
[----:B------:R-:W-:Y:S02]  /*8f80*/  @!P3 IMAD.IADD R184, R184, 0x1, -R2 ;  /* 0x00000001b8b8b824 */ /* 0x000fe400078e0a02 */
[----:B------:R-:W-:Y:S02]  /*8f90*/  IMAD.MOV R186, RZ, RZ, -R186 ;  /* 0x000000ffffba7224 */ /* 0x000fe400078e0aba */
[----:B------:R-:W-:Y:S01]  /*8fa0*/  IMAD.HI.U32 R187, R250, R191, RZ ;  /* 0x000000bffabb7227 */ /* 0x000fe200078e00ff */
[----:B------:R-:W-:-:S03]  /*8fb0*/  ISETP.GT.U32.AND P3, PT, R2, R184, PT ;  /* 0x000000b80200720c */ /* 0x000fc60003f64070 */
[C---:B------:R-:W-:Y:S02]  /*8fc0*/  IMAD R186, R2.reuse, R186, R189 ;  /* 0x000000ba02ba7224 */ /* 0x040fe400078e02bd */
[----:B------:R-:W-:Y:S02]  /*8fd0*/  @!P4 IMAD.MOV R183, RZ, RZ, -R183 ;  /* 0x000000ffffb7c224 */ /* 0x000fe400078e0ab7 */
[----:B------:R-:W-:Y:S01]  /*8fe0*/  IMAD.MOV R187, RZ, RZ, -R187 ;  /* 0x000000ffffbb7224 */ /* 0x000fe200078e0abb */
[C---:B------:R-:W-:Y:S01]  /*8ff0*/  ISETP.GT.U32.AND P4, PT, R2.reuse, R186, PT ;  /* 0x000000ba0200720c */ /* 0x040fe20003f84070 */
[--C-:B------:R-:W-:Y:S02]  /*9000*/  @!P1 IMAD.IADD R185, R185, 0x1, -R2.reuse ;  /* 0x00000001b9b99824 */ /* 0x100fe400078e0a02 */
[----:B------:R-:W-:Y:S02]  /*9010*/  IMAD R187, R2, R187, R191 ;  /* 0x000000bb02bb7224 */ /* 0x000fe400078e02bf */
[----:B------:R-:W-:Y:S01]  /*9020*/  @!P3 IMAD.IADD R184, R184, 0x1, -R2 ;  /* 0x00000001b8b8b824 */ /* 0x000fe200078e0a02 */
[----:B------:R-:W-:Y:S01]  /*9030*/  ISETP.GT.U32.AND P1, PT, R2, R185, PT ;  /* 0x000000b90200720c */ /* 0x000fe20003f24070 */
[----:B------:R-:W-:Y:S01]  /*9040*/  IMAD.HI.U32 R189, R250, R193, RZ ;  /* 0x000000c1fabd7227 */ /* 0x000fe200078e00ff */
[----:B------:R-:W-:-:S03]  /*9050*/  ISETP.GT.U32.AND P3, PT, R2, R187, PT ;  /* 0x000000bb0200720c */ /* 0x000fc60003f64070 */
[----:B------:R-:W-:Y:S01]  /*9060*/  @!P5 IMAD.MOV R182, RZ, RZ, -R182 ;  /* 0x000000ffffb6d224 */ /* 0x000fe200078e0ab6 */
[----:B------:R-:W-:Y:S01]  /*9070*/  ISETP.GE.AND P5, PT, R190, RZ, PT ;  /* 0x000000ffbe00720c */ /* 0x000fe20003fa6270 */
[--C-:B------:R-:W-:Y:S01]  /*9080*/  @!P4 IMAD.IADD R186, R186, 0x1, -R2.reuse ;  /* 0x00000001babac824 */ /* 0x100fe200078e0a02 */
[----:B------:R-:W-:Y:S01]  /*9090*/  LOP3.LUT R190, R247, 0x180, RZ, 0xfc, !PT ;  /* 0x00000180f7be7812 */ /* 0x000fe200078efcff */
[----:B------:R-:W-:Y:S02]  /*90a0*/  IMAD.MOV R189, RZ, RZ, -R189 ;  /* 0x000000ffffbd7224 */ /* 0x000fe400078e0abd */
[----:B------:R-:W-:Y:S01]  /*90b0*/  @!P6 IMAD.MOV R181, RZ, RZ, -R181 ;  /* 0x000000ffffb5e224 */ /* 0x000fe200078e0ab5 */
[----:B------:R-:W-:Y:S01]  /*90c0*/  ISETP.GT.U32.AND P4, PT, R2, R186, PT ;  /* 0x000000ba0200720c */ /* 0x000fe20003f84070 */
[--C-:B------:R-:W-:Y:S01]  /*90d0*/  @!P1 IMAD.IADD R185, R185, 0x1, -R2.reuse ;  /* 0x00000001b9b99824 */ /* 0x100fe200078e0a02 */
[----:B------:R-:W-:Y:S01]  /*90e0*/  ISETP.GE.AND P6, PT, R188, RZ, PT ;  /* 0x000000ffbc00720c */ /* 0x000fe20003fc6270 */
[----:B------:R-:W-:Y:S01]  /*90f0*/  @!P3 IMAD.IADD R187, R187, 0x1, -R2 ;  /* 0x00000001bbbbb824 */ /* 0x000fe200078e0a02 */
[----:B------:R-:W-:Y:S01]  /*9100*/  IABS R191, R190 ;  /* 0x000000be00bf7213 */ /* 0x000fe20000000000 */
[----:B------:R-:W-:Y:S01]  /*9110*/  IMAD R189, R2, R189, R193 ;  /* 0x000000bd02bd7224 */ /* 0x000fe200078e02c1 */
[----:B------:R-:W-:Y:S01]  /*9120*/  ISETP.GE.AND P1, PT, R192, RZ, PT ;  /* 0x000000ffc000720c */ /* 0x000fe20003f26270 */
[----:B------:R-:W-:Y:S01]  /*9130*/  @!P0 IMAD.MOV R185, RZ, RZ, -R185 ;  /* 0x000000ffffb98224 */ /* 0x000fe200078e0ab9 */
[----:B------:R-:W-:Y:S01]  /*9140*/  ISETP.GT.U32.AND P3, PT, R2, R187, PT ;  /* 0x000000bb0200720c */ /* 0x000fe20003f64070 */
[----:B------:R-:W-:Y:S01]  /*9150*/  IMAD.HI.U32 R188, R250, R191, RZ ;  /* 0x000000bffabc7227 */ /* 0x000fe200078e00ff */
[----:B------:R-:W-:-:S03]  /*9160*/  ISETP.GT.U32.AND P0, PT, R2, R189, PT ;  /* 0x000000bd0200720c */ /* 0x000fc60003f04070 */
[----:B------:R-:W-:Y:S01]  /*9170*/  @!P2 IMAD.MOV R184, RZ, RZ, -R184 ;  /* 0x000000ffffb8a224 */ /* 0x000fe200078e0ab8 */
[----:B------:R-:W-:Y:S01]  /*9180*/  ISETP.GE.AND P2, PT, R190, RZ, PT ;  /* 0x000000ffbe00720c */ /* 0x000fe20003f46270 */
[----:B------:R-:W-:Y:S02]  /*9190*/  IMAD.MOV R188, RZ, RZ, -R188 ;  /* 0x000000ffffbc7224 */ /* 0x000fe400078e0abc */
[----:B------:R-:W-:Y:S02]  /*91a0*/  @!P4 IMAD.IADD R186, R186, 0x1, -R2 ;  /* 0x00000001babac824 */ /* 0x000fe400078e0a02 */
[----:B------:R-:W-:-:S04]  /*91b0*/  IMAD.HI.U32 R190, R250, R195, RZ ;  /* 0x000000c3fabe7227 */ /* 0x000fc800078e00ff */
[----:B------:R-:W-:Y:S01]  /*91c0*/  IMAD R188, R2, R188, R191 ;  /* 0x000000bc02bc7224 */ /* 0x000fe200078e02bf */
[C---:B------:R-:W-:Y:S01]  /*91d0*/  LOP3.LUT R191, R247.reuse, 0x186, RZ, 0xfc, !PT ;  /* 0x00000186f7bf7812 */ /* 0x040fe200078efcff */
[----:B------:R-:W-:Y:S01]  /*91e0*/  @!P6 IMAD.MOV R186, RZ, RZ, -R186 ;  /* 0x000000ffffbae224 */ /* 0x000fe200078e0aba */
[----:B------:R-:W-:Y:S01]  /*91f0*/  ISETP.GE.AND P6, PT, R194, RZ, PT ;  /* 0x000000ffc200720c */ /* 0x000fe20003fc6270 */
[----:B------:R-:W-:Y:S01]  /*9200*/  IMAD.MOV R190, RZ, RZ, -R190 ;  /* 0x000000ffffbe7224 */ /* 0x000fe200078e0abe */
[----:B------:R-:W-:Y:S01]  /*9210*/  LOP3.LUT R194, R247, 0x188, RZ, 0xfc, !PT ;  /* 0x00000188f7c27812 */ /* 0x000fe200078efcff */
[--C-:B------:R-:W-:Y:S01]  /*9220*/  @!P3 IMAD.IADD R187, R187, 0x1, -R2.reuse ;  /* 0x00000001bbbbb824 */ /* 0x100fe200078e0a02 */
[C---:B------:R-:W-:Y:S01]  /*9230*/  ISETP.GT.U32.AND P4, PT, R2.reuse, R188, PT ;  /* 0x000000bc0200720c */ /* 0x040fe20003f84070 */
[C---:B------:R-:W-:Y:S01]  /*9240*/  IMAD R190, R2.reuse, R190, R195 ;  /* 0x000000be02be7224 */ /* 0x040fe200078e02c3 */
[----:B------:R-:W-:Y:S01]  /*9250*/  IABS R195, R194 ;  /* 0x000000c200c37213 */ /* 0x000fe20000000000 */
[----:B------:R-:W-:Y:S01]  /*9260*/  @!P0 IMAD.IADD R189, R189, 0x1, -R2 ;  /* 0x00000001bdbd8824 */ /* 0x000fe200078e0a02 */
[----:B------:R-:W-:Y:S01]  /*9270*/  IABS R193, R191 ;  /* 0x000000bf00c17213 */ /* 0x000fe20000000000 */
[----:B------:R-:W-:Y:S01]  /*9280*/  @!P5 IMAD.MOV R187, RZ, RZ, -R187 ;  /* 0x000000ffffbbd224 */ /* 0x000fe200078e0abb */
[----:B------:R-:W-:Y:S01]  /*9290*/  ISETP.GT.U32.AND P3, PT, R2, R190, PT ;  /* 0x000000be0200720c */ /* 0x000fe20003f64070 */
[----:B------:R-:W-:Y:S01]  /*92a0*/  IMAD.HI.U32 R192, R250, R195, RZ ;  /* 0x000000c3fac07227 */ /* 0x000fe200078e00ff */
[----:B------:R-:W-:-:S03]  /*92b0*/  ISETP.GT.U32.AND P5, PT, R2, R189, PT ;  /* 0x000000bd0200720c */ /* 0x000fc60003fa4070 */
[----:B------:R-:W-:Y:S02]  /*92c0*/  IMAD.MOV R192, RZ, RZ, -R192 ;  /* 0x000000ffffc07224 */ /* 0x000fe400078e0ac0 */
[----:B------:R-:W-:Y:S01]  /*92d0*/  @!P4 IMAD.IADD R188, R188, 0x1, -R2 ;  /* 0x00000001bcbcc824 */ /* 0x000fe200078e0a02 */
[----:B------:R-:W-:Y:S01]  /*92e0*/  ISETP.GE.AND P4, PT, R191, RZ, PT ;  /* 0x000000ffbf00720c */ /* 0x000fe20003f86270 */
[----:B------:R-:W-:Y:S02]  /*92f0*/  IMAD R192, R2, R192, R195 ;  /* 0x000000c002c07224 */ /* 0x000fe400078e02c3 */
[----:B------:R-:W-:Y:S01]  /*9300*/  IMAD.HI.U32 R191, R250, R193, RZ ;  /* 0x000000c1fabf7227 */ /* 0x000fe200078e00ff */
[----:B------:R-:W-:-:S03]  /*9310*/  ISETP.GT.U32.AND P0, PT, R2, R188, PT ;  /* 0x000000bc0200720c */ /* 0x000fc60003f04070 */
[--C-:B------:R-:W-:Y:S02]  /*9320*/  @!P3 IMAD.IADD R190, R190, 0x1, -R2.reuse ;  /* 0x00000001bebeb824 */ /* 0x100fe400078e0a02 */
[--C-:B------:R-:W-:Y:S01]  /*9330*/  @!P5 IMAD.IADD R189, R189, 0x1, -R2.reuse ;  /* 0x00000001bdbdd824 */ /* 0x100fe200078e0a02 */
[C---:B------:R-:W-:Y:S01]  /*9340*/  ISETP.GT.U32.AND P5, PT, R2.reuse, R192, PT ;  /* 0x000000c00200720c */ /* 0x040fe20003fa4070 */
[----:B------:R-:W-:Y:S01]  /*9350*/  IMAD.MOV R191, RZ, RZ, -R191 ;  /* 0x000000ffffbf7224 */ /* 0x000fe200078e0abf */
[C---:B------:R-:W-:Y:S01]  /*9360*/  ISETP.GT.U32.AND P3, PT, R2.reuse, R190, PT ;  /* 0x000000be0200720c */ /* 0x040fe20003f64070 */
[----:B------:R-:W-:Y:S02]  /*9370*/  @!P1 IMAD.MOV R189, RZ, RZ, -R189 ;  /* 0x000000ffffbd9224 */ /* 0x000fe400078e0abd */
[----:B------:R-:W-:Y:S02]  /*9380*/  IMAD R191, R2, R191, R193 ;  /* 0x000000bf02bf7224 */ /* 0x000fe400078e02c1 */
[----:B------:R-:W-:-:S02]  /*9390*/  @!P0 IMAD.IADD R188, R188, 0x1, -R2 ;  /* 0x00000001bcbc8824 */ /* 0x000fc400078e0a02 */
[----:B------:R-:W-:Y:S01]  /*93a0*/  IMAD.HI.U32 R193, R250, R197, RZ ;  /* 0x000000c5fac17227 */ /* 0x000fe200078e00ff */
[----:B------:R-:W-:-:S03]  /*93b0*/  ISETP.GT.U32.AND P0, PT, R2, R191, PT ;  /* 0x000000bf0200720c */ /* 0x000fc60003f04070 */
[--C-:B------:R-:W-:Y:S02]  /*93c0*/  @!P5 IMAD.IADD R192, R192, 0x1, -R2.reuse ;  /* 0x00000001c0c0d824 */ /* 0x100fe400078e0a02 */
[----:B------:R-:W-:Y:S01]  /*93d0*/  @!P3 IMAD.IADD R190, R190, 0x1, -R2 ;  /* 0x00000001bebeb824 */ /* 0x000fe200078e0a02 */
[----:B------:R-:W-:Y:S01]  /*93e0*/  ISETP.GE.AND P3, PT, R194, RZ, PT ;  /* 0x000000ffc200720c */ /* 0x000fe20003f66270 */
[----:B------:R-:W-:Y:S01]  /*93f0*/  IMAD.HI.U32 R194, R250, R199, RZ ;  /* 0x000000c7fac27227 */ /* 0x000fe200078e00ff */
[----:B------:R-:W-:-:S03]  /*9400*/  ISETP.GT.U32.AND P5, PT, R2, R192, PT ;  /* 0x000000c00200720c */ /* 0x000fc60003fa4070 */
[----:B------:R-:W-:Y:S02]  /*9410*/  IMAD.MOV R193, RZ, RZ, -R193 ;  /* 0x000000ffffc17224 */ /* 0x000fe400078e0ac1 */
[----:B------:R-:W-:Y:S02]  /*9420*/  IMAD.MOV R194, RZ, RZ, -R194 ;  /* 0x000000ffffc27224 */ /* 0x000fe400078e0ac2 */
[--C-:B------:R-:W-:Y:S02]  /*9430*/  @!P0 IMAD.IADD R191, R191, 0x1, -R2.reuse ;  /* 0x00000001bfbf8824 */ /* 0x100fe400078e0a02 */
[C---:B------:R-:W-:Y:S02]  /*9440*/  IMAD R193, R2.reuse, R193, R197 ;  /* 0x000000c102c17224 */ /* 0x040fe400078e02c5 */
        /* <DEDUP_REMOVED lines=8> */
[----:B------:R-:W-:Y:S01]  /*94d0*/  LOP3.LUT R198, R247, 0x190, RZ, 0xfc, !PT ;  /* 0x00000190f7c67812 */ /* 0x000fe200078efcff */
[----:B------:R-:W-:Y:S02]  /*94e0*/  IMAD.MOV R195, RZ, RZ, -R195 ;  /* 0x000000ffffc37224 */ /* 0x000fe400078e0ac3 */
[----:B------:R-:W-:Y:S01]  /*94f0*/  @!P2 IMAD.MOV R188, RZ, RZ, -R188 ;  /* 0x000000ffffbca224 */ /* 0x000fe200078e0abc */
[----:B------:R-:W-:Y:S01]  /*9500*/  IABS R199, R198 ;  /* 0x000000c600c77213 */ /* 0x000fe20000000000 */
[--C-:B------:R-:W-:Y:S01]  /*9510*/  @!P0 IMAD.IADD R191, R191, 0x1, -R2.reuse ;  /* 0x00000001bfbf8824 */ /* 0x100fe200078e0a02 */
[----:B------:R-:W-:Y:S01]  /*9520*/  ISETP.GE.AND P0, PT, R200, RZ, PT ;  /* 0x000000ffc800720c */ /* 0x000fe20003f06270 */
[--C-:B------:R-:W-:Y:S01]  /*9530*/  @!P1 IMAD.IADD R193, R193, 0x1, -R2.reuse ;  /* 0x00000001c1c19824 */ /* 0x100fe200078e0a02 */
[----:B------:R-:W-:Y:S01]  /*9540*/  LOP3.LUT R200, R247, 0x192, RZ, 0xfc, !PT ;  /* 0x00000192f7c87812 */ /* 0x000fe200078efcff */
[----:B------:R-:W-:Y:S01]  /*9550*/  @!P5 IMAD.IADD R194, R194, 0x1, -R2 ;  /* 0x00000001c2c2d824 */ /* 0x000fe200078e0a02 */
[----:B------:R-:W-:Y:S01]  /*9560*/  ISETP.GE.AND P2, PT, R196, RZ, PT ;  /* 0x000000ffc400720c */ /* 0x000fe20003f46270 */
[----:B------:R-:W-:Y:S01]  /*9570*/  IMAD R195, R2, R195, R201 ;  /* 0x000000c302c37224 */ /* 0x000fe200078e02c9 */
[----:B------:R-:W-:Y:S01]  /*9580*/  IABS R201, R200 ;  /* 0x000000c800c97213 */ /* 0x000fe20000000000 */
[----:B------:R-:W-:Y:S01]  /*9590*/  IMAD.HI.U32 R196, R250, R199, RZ ;  /* 0x000000c7fac47227 */ /* 0x000fe200078e00ff */
[----:B------:R-:W-:-:S02]  /*95a0*/  ISETP.GT.U32.AND P1, PT, R2, R193, PT ;  /* 0x000000c10200720c */ /* 0x000fc40003f24070 */
[C---:B------:R-:W-:Y:S01]  /*95b0*/  ISETP.GT.U32.AND P5, PT, R2.reuse, R194, PT ;  /* 0x000000c20200720c */ /* 0x040fe20003fa4070 */
[----:B------:R-:W-:Y:S01]  /*95c0*/  @!P4 IMAD.MOV R191, RZ, RZ, -R191 ;  /* 0x000000ffffbfc224 */ /* 0x000fe200078e0abf */
[----:B------:R-:W-:Y:S01]  /*95d0*/  ISETP.GT.U32.AND P4, PT, R2, R195, PT ;  /* 0x000000c30200720c */ /* 0x000fe20003f84070 */
[----:B------:R-:W-:-:S04]  /*95e0*/  IMAD.HI.U32 R197, R250, R201, RZ ;  /* 0x000000c9fac57227 */ /* 0x000fc800078e00ff */
[----:B------:R-:W-:Y:S02]  /*95f0*/  IMAD.MOV R196, RZ, RZ, -R196 ;  /* 0x000000ffffc47224 */ /* 0x000fe400078e0ac4 */
[----:B------:R-:W-:Y:S02]  /*9600*/  IMAD.MOV R197, RZ, RZ, -R197 ;  /* 0x000000ffffc57224 */ /* 0x000fe400078e0ac5 */
[----:B------:R-:W-:Y:S01]  /*9610*/  IMAD R196, R2, R196, R199 ;  /* 0x000000c402c47224 */ /* 0x000fe200078e02c7 */
[----:B------:R-:W-:Y:S01]  /*9620*/  LOP3.LUT R199, R247, 0x196, RZ, 0xfc, !PT ;  /* 0x00000196f7c77812 */ /* 0x000fe200078efcff */
[--C-:B------:R-:W-:Y:S01]  /*9630*/  @!P1 IMAD.IADD R193, R193, 0x1, -R2.reuse ;  /* 0x00000001c1c19824 */ /* 0x100fe200078e0a02 */
[----:B------:R-:W-:Y:S01]  /*9640*/  ISETP.GE.AND P1, PT, R200, RZ, PT ;  /* 0x000000ffc800720c */ /* 0x000fe20003f26270 */
[----:B------:R-:W-:Y:S01]  /*9650*/  IMAD R197, R2, R197, R201 ;  /* 0x000000c502c57224 */ /* 0x000fe200078e02c9 */
[----:B------:R-:W-:Y:S01]  /*9660*/  IABS R201, R199 ;  /* 0x000000c700c97213 */ /* 0x000fe20000000000 */
[--C-:B------:R-:W-:Y:S01]  /*9670*/  @!P5 IMAD.IADD R194, R194, 0x1, -R2.reuse ;  /* 0x00000001c2c2d824 */ /* 0x100fe200078e0a02 */
[----:B------:R-:W-:Y:S01]  /*9680*/  ISETP.GT.U32.AND P5, PT, R2, R196, PT ;  /* 0x000000c40200720c */ /* 0x000fe20003fa4070 */
[----:B------:R-:W-:-:S02]  /*9690*/  @!P4 IMAD.IADD R195, R195, 0x1, -R2 ;  /* 0x00000001c3c3c824 */ /* 0x000fc400078e0a02 */
[----:B------:R-:W-:Y:S01]  /*96a0*/  @!P2 IMAD.MOV R193, RZ, RZ, -R193 ;  /* 0x000000ffffc1a224 */ /* 0x000fe200078e0ac1 */
[C---:B------:R-:W-:Y:S01]  /*96b0*/  ISETP.GT.U32.AND P2, PT, R2.reuse, R197, PT ;  /* 0x000000c50200720c */ /* 0x040fe20003f44070 */
[----:B------:R-:W-:Y:S01]  /*96c0*/  @!P3 IMAD.MOV R192, RZ, RZ, -R192 ;  /* 0x000000ffffc0b224 */ /* 0x000fe200078e0ac0 */
[----:B------:R-:W-:Y:S01]  /*96d0*/  ISETP.GT.U32.AND P4, PT, R2, R195, PT ;  /* 0x000000c30200720c */ /* 0x000fe20003f84070 */
[----:B------:R-:W-:Y:S01]  /*96e0*/  @!P6 IMAD.MOV R194, RZ, RZ, -R194 ;  /* 0x000000ffffc2e224 */ /* 0x000fe200078e0ac2 */
[----:B------:R-:W-:Y:S01]  /*96f0*/  ISETP.GE.AND P3, PT, R198, RZ, PT ;  /* 0x000000ffc600720c */ /* 0x000fe20003f66270 */
[----:B------:R-:W-:Y:S01]  /*9700*/  IMAD.HI.U32 R198, R250, R203, RZ ;  /* 0x000000cbfac67227 */ /* 0x000fe200078e00ff */
[----:B------:R-:W-:-:S03]  /*9710*/  ISETP.GE.AND P6, PT, R202, RZ, PT ;  /* 0x000000ffca00720c */ /* 0x000fc60003fc6270 */
        /* <DEDUP_REMOVED lines=8> */
[----:B------:R-:W-:Y:S01]  /*97a0*/  IMAD R198, R2, R198, R203 ;  /* 0x000000c602c67224 */ /* 0x000fe200078e02cb */
[----:B------:R-:W-:Y:S01]  /*97b0*/  IABS R203, R211 ;  /* 0x000000d300cb7213 */ /* 0x000fe20000000000 */
[----:B------:R-:W-:Y:S02]  /*97c0*/  IMAD.MOV R199, RZ, RZ, -R199 ;  /* 0x000000ffffc77224 */ /* 0x000fe400078e0ac7 */
[----:B------:R-:W-:-:S04]  /*97d0*/  IMAD.HI.U32 R202, R250, R207, RZ ;  /* 0x000000cffaca7227 */ /* 0x000fc800078e00ff */
[----:B------:R-:W-:Y:S02]  /*97e0*/  IMAD R199, R2, R199, R201 ;  /* 0x000000c702c77224 */ /* 0x000fe400078e02c9 */
[----:B------:R-:W-:Y:S01]  /*97f0*/  @!P5 IMAD.IADD R196, R196, 0x1, -R2 ;  /* 0x00000001c4c4d824 */ /* 0x000fe200078e0a02 */
[----:B------:R-:W-:Y:S01]  /*9800*/  ISETP.GT.U32.AND P5, PT, R2, R198, PT ;  /* 0x000000c60200720c */ /* 0x000fe20003fa4070 */
[----:B------:R-:W-:-:S04]  /*9810*/  IMAD.HI.U32 R200, R250, R203, RZ ;  /* 0x000000cbfac87227 */ /* 0x000fc800078e00ff */
[----:B------:R-:W-:Y:S01]  /*9820*/  @!P2 IMAD.IADD R197, R197, 0x1, -R2 ;  /* 0x00000001c5c5a824 */ /* 0x000fe200078e0a02 */
[----:B------:R-:W-:Y:S01]  /*9830*/  ISETP.GT.U32.AND P2, PT, R2, R199, PT ;  /* 0x000000c70200720c */ /* 0x000fe20003f44070 */
[----:B------:R-:W-:-:S04]  /*9840*/  IMAD.HI.U32 R201, R250, R205, RZ ;  /* 0x000000cdfac97227 */ /* 0x000fc800078e00ff */
[----:B------:R-:W-:Y:S02]  /*9850*/  IMAD.MOV R200, RZ, RZ, -R200 ;  /* 0x000000ffffc87224 */ /* 0x000fe400078e0ac8 */
[----:B------:R-:W-:Y:S02]  /*9860*/  IMAD.MOV R201, RZ, RZ, -R201 ;  /* 0x000000ffffc97224 */ /* 0x000fe400078e0ac9 */
[C---:B------:R-:W-:Y:S02]  /*9870*/  IMAD R200, R2.reuse, R200, R203 ;  /* 0x000000c802c87224 */ /* 0x040fe400078e02cb */
        /* <DEDUP_REMOVED lines=8> */
[----:B------:R-:W-:Y:S02]  /*9900*/  IMAD.MOV R202, RZ, RZ, -R202 ;  /* 0x000000ffffca7224 */ /* 0x000fe400078e0aca */
[----:B------:R-:W-:Y:S02]  /*9910*/  IMAD R204, R2, R204, R205 ;  /* 0x000000cc02cc7224 */ /* 0x000fe400078e02cd */
[--C-:B------:R-:W-:Y:S01]  /*9920*/  @!P5 IMAD.IADD R200, R200, 0x1, -R2.reuse ;  /* 0x00000001c8c8d824 */ /* 0x100fe200078e0a02 */
[C---:B------:R-:W-:Y:S01]  /*9930*/  ISETP.GT.U32.AND P5, PT, R2.reuse, R198, PT ;  /* 0x000000c60200720c */ /* 0x040fe20003fa4070 */
[----:B------:R-:W-:Y:S02]  /*9940*/  @!P2 IMAD.IADD R201, R201, 0x1, -R2 ;  /* 0x00000001c9c9a824 */ /* 0x000fe400078e0a02 */
[C---:B------:R-:W-:Y:S01]  /*9950*/  IMAD R202, R2.reuse, R202, R207 ;  /* 0x000000ca02ca7224 */ /* 0x040fe200078e02cf */
[C---:B------:R-:W-:Y:S01]  /*9960*/  ISETP.GT.U32.AND P2, PT, R2.reuse, R200, PT ;  /* 0x000000c80200720c */ /* 0x040fe20003f44070 */
[----:B------:R-:W-:Y:S01]  /*9970*/  @!P3 IMAD.MOV R196, RZ, RZ, -R196 ;  /* 0x000000ffffc4b224 */ /* 0x000fe200078e0ac4 */
[C---:B------:R-:W-:Y:S01]  /*9980*/  ISETP.GT.U32.AND P3, PT, R2.reuse, R201, PT ;  /* 0x000000c90200720c */ /* 0x040fe20003f64070 */
[----:B------:R-:W-:Y:S01]  /*9990*/  @!P1 IMAD.MOV R197, RZ, RZ, -R197 ;  /* 0x000000ffffc59224 */ /* 0x000fe200078e0ac5 */
[----:B------:R-:W-:Y:S01]  /*99a0*/  ISETP.GT.U32.AND P1, PT, R2, R202, PT ;  /* 0x000000ca0200720c */ /* 0x000fe20003f24070 */
[----:B------:R-:W-:Y:S01]  /*99b0*/  IMAD.HI.U32 R203, R250, R209, RZ ;  /* 0x000000d1facb7227 */ /* 0x000fe200078e00ff */
[----:B------:R-:W-:-:S03]  /*99c0*/  IABS R207, R210 ;  /* 0x000000d200cf7213 */ /* 0x000fc60000000000 */
[----:B------:R-:W-:Y:S02]  /*99d0*/  IMAD.MOV R203, RZ, RZ, -R203 ;  /* 0x000000ffffcb7224 */ /* 0x000fe400078e0acb */
[--C-:B------:R-:W-:Y:S02]  /*99e0*/  @!P5 IMAD.IADD R198, R198, 0x1, -R2.reuse ;  /* 0x00000001c6c6d824 */ /* 0x100fe400078e0a02 */
[--C-:B------:R-:W-:Y:S01]  /*99f0*/  @!P2 IMAD.IADD R200, R200, 0x1, -R2.reuse ;  /* 0x00000001c8c8a824 */ /* 0x100fe200078e0a02 */
[C---:B------:R-:W-:Y:S01]  /*9a00*/  ISETP.GT.U32.AND P2, PT, R2.reuse, R204, PT ;  /* 0x000000cc0200720c */ /* 0x040fe20003f44070 */
[----:B------:R-:W-:Y:S01]  /*9a10*/  IMAD R203, R2, R203, R209 ;  /* 0x000000cb02cb7224 */ /* 0x000fe200078e02d1 */
[----:B------:R-:W-:Y:S01]  /*9a20*/  IABS R209, R214 ;  /* 0x000000d600d17213 */ /* 0x000fe20000000000 */
[--C-:B------:R-:W-:Y:S01]  /*9a30*/  @!P3 IMAD.IADD R201, R201, 0x1, -R2.reuse ;  /* 0x00000001c9c9b824 */ /* 0x100fe200078e0a02 */
[----:B------:R-:W-:Y:S01]  /*9a40*/  ISETP.GE.AND P3, PT, R208, RZ, PT ;  /* 0x000000ffd000720c */ /* 0x000fe20003f66270 */
[----:B------:R-:W-:Y:S01]  /*9a50*/  @!P1 IMAD.IADD R202, R202, 0x1, -R2 ;  /* 0x00000001caca9824 */ /* 0x000fe200078e0a02 */
[----:B------:R-:W-:Y:S01]  /*9a60*/  ISETP.GE.AND P1, PT, R206, RZ, PT ;  /* 0x000000ffce00720c */ /* 0x000fe20003f26270 */
[----:B------:R-:W-:Y:S01]  /*9a70*/  @!P6 IMAD.MOV R198, RZ, RZ, -R198 ;  /* 0x000000ffffc6e224 */ /* 0x000fe200078e0ac6 */
[----:B------:R-:W-:Y:S01]  /*9a80*/  ISETP.GT.U32.AND P5, PT, R2, R203, PT ;  /* 0x000000cb0200720c */ /* 0x000fe20003fa4070 */
[----:B------:R-:W-:Y:S01]  /*9a90*/  IMAD.HI.U32 R205, R250, R207, RZ ;  /* 0x000000cffacd7227 */ /* 0x000fe200078e00ff */
[----:B------:R-:W-:-:S03]  /*9aa0*/  LOP3.LUT R208, R247, 0x1a6, RZ, 0xfc, !PT ;  /* 0x000001a6f7d07812 */ /* 0x000fc600078efcff */
[----:B------:R-:W-:Y:S01]  /*9ab0*/  @!P2 IMAD.IADD R204, R204, 0x1, -R2 ;  /* 0x00000001cccca824 */ /* 0x000fe200078e0a02 */
[----:B------:R-:W-:Y:S01]  /*9ac0*/  ISETP.GT.U32.AND P2, PT, R2, R202, PT ;  /* 0x000000ca0200720c */ /* 0x000fe20003f44070 */
[----:B------:R-:W-:-:S03]  /*9ad0*/  IMAD.HI.U32 R206, R250, R209, RZ ;  /* 0x000000d1face7227 */ /* 0x000fc600078e00ff */
[C---:B------:R-:W-:Y:S01]  /*9ae0*/  ISETP.GT.U32.AND P6, PT, R2.reuse, R204, PT ;  /* 0x000000cc0200720c */ /* 0x040fe20003fc4070 */
[----:B------:R-:W-:Y:S02]  /*9af0*/  IMAD.MOV R205, RZ, RZ, -R205 ;  /* 0x000000ffffcd7224 */ /* 0x000fe400078e0acd */
[----:B------:R-:W-:Y:S02]  /*9b00*/  IMAD.MOV R206, RZ, RZ, -R206 ;  /* 0x000000ffffce7224 */ /* 0x000fe400078e0ace */
[C---:B------:R-:W-:Y:S02]  /*9b10*/  IMAD R205, R2.reuse, R205, R207 ;  /* 0x000000cd02cd7224 */ /* 0x040fe400078e02cf */
[C---:B------:R-:W-:Y:S02]  /*9b20*/  IMAD R206, R2.reuse, R206, R209 ;  /* 0x000000ce02ce7224 */ /* 0x040fe400078e02d1 */
[----:B------:R-:W-:Y:S01]  /*9b30*/  @!P0 IMAD.MOV R195, RZ, RZ, -R195 ;  /* 0x000000ffffc38224 */ /* 0x000fe200078e0ac3 */
[C---:B------:R-:W-:Y:S01]  /*9b40*/  ISETP.GT.U32.AND P0, PT, R2.reuse, R199, PT ;  /* 0x000000c70200720c */ /* 0x040fe20003f04070 */
[----:B------:R-:W-:Y:S01]  /*9b50*/  @!P3 IMAD.MOV R201, RZ, RZ, -R201 ;  /* 0x000000ffffc9b224 */ /* 0x000fe200078e0ac9 */
[----:B------:R-:W-:Y:S01]  /*9b60*/  ISETP.GT.U32.AND P3, PT, R2, R205, PT ;  /* 0x000000cd0200720c */ /* 0x000fe20003f64070 */
[--C-:B------:R-:W-:Y:S01]  /*9b70*/  @!P6 IMAD.IADD R204, R204, 0x1, -R2.reuse ;  /* 0x00000001cccce824 */ /* 0x100fe200078e0a02 */
[----:B------:R-:W-:Y:S01]  /*9b80*/  ISETP.GT.U32.AND P6, PT, R2, R206, PT ;  /* 0x000000ce0200720c */ /* 0x000fe20003fc4070 */
[--C-:B------:R-:W-:Y:S01]  /*9b90*/  @!P5 IMAD.IADD R203, R203, 0x1, -R2.reuse ;  /* 0x00000001cbcbd824 */ /* 0x100fe200078e0a02 */
[----:B------:R-:W-:Y:S01]  /*9ba0*/  ISETP.GE.AND P5, PT, R212, RZ, PT ;  /* 0x000000ffd400720c */ /* 0x000fe20003fa6270 */
[----:B------:R-:W-:Y:S01]  /*9bb0*/  @!P2 IMAD.IADD R202, R202, 0x1, -R2 ;  /* 0x00000001cacaa824 */ /* 0x000fe200078e0a02 */
[----:B------:R-:W-:-:S02]  /*9bc0*/  LOP3.LUT R212, R247, 0x1a8, RZ, 0xfc, !PT ;  /* 0x000001a8f7d47812 */ /* 0x000fc400078efcff */
[----:B------:R-:W-:Y:S01]  /*9bd0*/  ISETP.GE.AND P2, PT, R210, RZ, PT ;  /* 0x000000ffd200720c */ /* 0x000fe20003f46270 */
[----:B------:R-:W-:Y:S01]  /*9be0*/  @!P1 IMAD.MOV R202, RZ, RZ, -R202 ;  /* 0x000000ffffca9224 */ /* 0x000fe200078e0aca */
[----:B------:R-:W-:Y:S01]  /*9bf0*/  IABS R209, R212 ;  /* 0x000000d400d17213 */ /* 0x000fe20000000000 */
[--C-:B------:R-:W-:Y:S01]  /*9c00*/  @!P0 IMAD.IADD R199, R199, 0x1, -R2.reuse ;  /* 0x00000001c7c78824 */ /* 0x100fe200078e0a02 */
[----:B------:R-:W-:Y:S01]  /*9c10*/  ISETP.GE.AND P0, PT, R211, RZ, PT ;  /* 0x000000ffd300720c */ /* 0x000fe20003f06270 */
[--C-:B------:R-:W-:Y:S01]  /*9c20*/  @!P3 IMAD.IADD R205, R205, 0x1, -R2.reuse ;  /* 0x00000001cdcdb824 */ /* 0x100fe200078e0a02 */
[----:B------:R-:W-:Y:S01]  /*9c30*/  IABS R211, R208 ;  /* 0x000000d000d37213 */ /* 0x000fe20000000000 */
[----:B------:R-:W-:Y:S01]  /*9c40*/  @!P6 IMAD.IADD R206, R206, 0x1, -R2 ;  /* 0x00000001cecee824 */ /* 0x000fe200078e0a02 */
[----:B------:R-:W-:Y:S01]  /*9c50*/  ISETP.GE.AND P1, PT, R208, RZ, PT ;  /* 0x000000ffd000720c */ /* 0x000fe20003f26270 */
[----:B------:R-:W-:Y:S01]  /*9c60*/  IMAD.HI.U32 R208, R250, R209, RZ ;  /* 0x000000d1fad07227 */ /* 0x000fe200078e00ff */
[----:B------:R-:W-:-:S02]  /*9c70*/  ISETP.GT.U32.AND P3, PT, R2, R205, PT ;  /* 0x000000cd0200720c */ /* 0x000fc40003f64070 */
[----:B------:R-:W-:Y:S01]  /*9c80*/  ISETP.GT.U32.AND P6, PT, R2, R206, PT ;  /* 0x000000ce0200720c */ /* 0x000fe20003fc4070 */
[----:B------:R-:W-:-:S04]  /*9c90*/  IMAD.HI.U32 R207, R250, R211, RZ ;  /* 0x000000d3facf7227 */ /* 0x000fc800078e00ff */
[----:B------:R-:W-:Y:S02]  /*9ca0*/  IMAD.MOV R207, RZ, RZ, -R207 ;  /* 0x000000ffffcf7224 */ /* 0x000fe400078e0acf */
[----:B------:R-:W-:Y:S02]  /*9cb0*/  IMAD.MOV R208, RZ, RZ, -R208 ;  /* 0x000000ffffd07224 */ /* 0x000fe400078e0ad0 */
[C---:B------:R-:W-:Y:S02]  /*9cc0*/  IMAD R207, R2.reuse, R207, R211 ;  /* 0x000000cf02cf7224 */ /* 0x040fe400078e02d3 */
[C---:B------:R-:W-:Y:S02]  /*9cd0*/  IMAD R208, R2.reuse, R208, R209 ;  /* 0x000000d002d07224 */ /* 0x040fe400078e02d1 */
[----:B------:R-:W-:Y:S01]  /*9ce0*/  @!P4 IMAD.MOV R199, RZ, RZ, -R199 ;  /* 0x000000ffffc7c224 */ /* 0x000fe200078e0ac7 */
[----:B------:R-:W-:Y:S01]  /*9cf0*/  ISETP.GT.U32.AND P4, PT, R2, R203, PT ;  /* 0x000000cb0200720c */ /* 0x000fe20003f84070 */
[----:B------:R-:W-:Y:S01]  /*9d00*/  @!P0 IMAD.MOV R200, RZ, RZ, -R200 ;  /* 0x000000ffffc88224 */ /* 0x000fe200078e0ac8 */
[----:B------:R-:W-:Y:S01]  /*9d10*/  ISETP.GE.AND P0, PT, R213, RZ, PT ;  /* 0x000000ffd500720c */ /* 0x000fe20003f06270 */
[--C-:B------:R-:W-:Y:S01]  /*9d20*/  @!P3 IMAD.IADD R205, R205, 0x1, -R2.reuse ;  /* 0x00000001cdcdb824 */ /* 0x100fe200078e0a02 */
[----:B------:R-:W-:Y:S01]  /*9d30*/  IABS R213, R218 ;  /* 0x000000da00d57213 */ /* 0x000fe20000000000 */
[----:B------:R-:W-:Y:S01]  /*9d40*/  @!P6 IMAD.IADD R206, R206, 0x1, -R2 ;  /* 0x00000001cecee824 */ /* 0x000fe200078e0a02 */
[----:B------:R-:W-:Y:S01]  /*9d50*/  ISETP.GT.U32.AND P3, PT, R2, R207, PT ;  /* 0x000000cf0200720c */ /* 0x000fe20003f64070 */
[----:B------:R-:W-:Y:S01]  /*9d60*/  IMAD.HI.U32 R210, R250, R215, RZ ;  /* 0x000000d7fad27227 */ /* 0x000fe200078e00ff */
[----:B------:R-:W-:-:S03]  /*9d70*/  ISETP.GT.U32.AND P6, PT, R2, R208, PT ;  /* 0x000000d00200720c */ /* 0x000fc60003fc4070 */
[----:B------:R-:W-:-:S04]  /*9d80*/  IMAD.HI.U32 R209, R250, R213, RZ ;  /* 0x000000d5fad17227 */ /* 0x000fc800078e00ff */
[----:B------:R-:W-:Y:S02]  /*9d90*/  IMAD.MOV R209, RZ, RZ, -R209 ;  /* 0x000000ffffd17224 */ /* 0x000fe400078e0ad1 */
[----:B------:R-:W-:Y:S01]  /*9da0*/  @!P4 IMAD.IADD R203, R203, 0x1, -R2 ;  /* 0x00000001cbcbc824 */ /* 0x000fe200078e0a02 */
[----:B------:R-:W-:Y:S01]  /*9db0*/  ISETP.GE.AND P4, PT, R214, RZ, PT ;  /* 0x000000ffd600720c */ /* 0x000fe20003f86270 */
[----:B------:R-:W-:Y:S01]  /*9dc0*/  IMAD.MOV R210, RZ, RZ, -R210 ;  /* 0x000000ffffd27224 */ /* 0x000fe200078e0ad2 */
[----:B------:R-:W-:Y:S01]  /*9dd0*/  LOP3.LUT R214, R247, 0x1b0, RZ, 0xfc, !PT ;  /* 0x000001b0f7d67812 */ /* 0x000fe200078efcff */
[--C-:B------:R-:W-:Y:S01]  /*9de0*/  @!P3 IMAD.IADD R207, R207, 0x1, -R2.reuse ;  /* 0x00000001cfcfb824 */ /* 0x100fe200078e0a02 */
[----:B------:R-:W-:Y:S01]  /*9df0*/  ISETP.GE.AND P3, PT, R212, RZ, PT ;  /* 0x000000ffd400720c */ /* 0x000fe20003f66270 */
[----:B------:R-:W-:Y:S01]  /*9e00*/  IMAD R209, R2, R209, R213 ;  /* 0x000000d102d17224 */ /* 0x000fe200078e02d5 */
[----:B------:R-:W-:Y:S01]  /*9e10*/  IABS R213, R214 ;  /* 0x000000d600d57213 */ /* 0x000fe20000000000 */
[----:B------:R-:W-:-:S02]  /*9e20*/  @!P6 IMAD.IADD R208, R208, 0x1, -R2 ;  /* 0x00000001d0d0e824 */ /* 0x000fc400078e0a02 */
[C---:B------:R-:W-:Y:S02]  /*9e30*/  IMAD R210, R2.reuse, R210, R215 ;  /* 0x000000d202d27224 */ /* 0x040fe400078e02d7 */
[----:B------:R-:W-:Y:S01]  /*9e40*/  @!P5 IMAD.MOV R203, RZ, RZ, -R203 ;  /* 0x000000ffffcbd224 */ /* 0x000fe200078e0acb */
[C---:B------:R-:W-:Y:S01]  /*9e50*/  ISETP.GT.U32.AND P5, PT, R2.reuse, R207, PT ;  /* 0x000000cf0200720c */ /* 0x040fe20003fa4070 */
[----:B------:R-:W-:Y:S01]  /*9e60*/  @!P0 IMAD.MOV R204, RZ, RZ, -R204 ;  /* 0x000000ffffcc8224 */ /* 0x000fe200078e0acc */
[----:B------:R-:W-:Y:S01]  /*9e70*/  ISETP.GT.U32.AND P6, PT, R2, R208, PT ;  /* 0x000000d00200720c */ /* 0x000fe20003fc4070 */
[----:B------:R-:W-:Y:S01]  /*9e80*/  IMAD.HI.U32 R211, R250, R217, RZ ;  /* 0x000000d9fad37227 */ /* 0x000fe200078e00ff */
[----:B------:R-:W-:-:S03]  /*9e90*/  ISETP.GT.U32.AND P0, PT, R2, R209, PT ;  /* 0x000000d10200720c */ /* 0x000fc60003f04070 */
[----:B------:R-:W-:Y:S01]  /*9ea0*/  @!P2 IMAD.MOV R205, RZ, RZ, -R205 ;  /* 0x000000ffffcda224 */ /* 0x000fe200078e0acd */
[----:B------:R-:W-:Y:S01]  /*9eb0*/  ISETP.GT.U32.AND P2, PT, R2, R210, PT ;  /* 0x000000d20200720c */ /* 0x000fe20003f44070 */
[----:B------:R-:W-:Y:S02]  /*9ec0*/  IMAD.MOV R211, RZ, RZ, -R211 ;  /* 0x000000ffffd37224 */ /* 0x000fe400078e0ad3 */
[----:B------:R-:W-:-:S04]  /*9ed0*/  IMAD.HI.U32 R212, R250, R213, RZ ;  /* 0x000000d5fad47227 */ /* 0x000fc800078e00ff */
[C---:B------:R-:W-:Y:S02]  /*9ee0*/  IMAD R211, R2.reuse, R211, R217 ;  /* 0x000000d302d37224 */ /* 0x040fe400078e02d9 */
[----:B------:R-:W-:Y:S02]  /*9ef0*/  IMAD.MOV R212, RZ, RZ, -R212 ;  /* 0x000000ffffd47224 */ /* 0x000fe400078e0ad4 */
[--C-:B------:R-:W-:Y:S01]  /*9f00*/  @!P5 IMAD.IADD R207, R207, 0x1, -R2.reuse ;  /* 0x00000001cfcfd824 */ /* 0x100fe200078e0a02 */
[----:B------:R-:W-:Y:S01]  /*9f10*/  ISETP.GT.U32.AND P5, PT, R2, R211, PT ;  /* 0x000000d30200720c */ /* 0x000fe20003fa4070 */
[--C-:B------:R-:W-:Y:S01]  /*9f20*/  @!P6 IMAD.IADD R208, R208, 0x1, -R2.reuse ;  /* 0x00000001d0d0e824 */ /* 0x100fe200078e0a02 */
[----:B------:R-:W-:Y:S01]  /*9f30*/  ISETP.GE.AND P6, PT, R219, RZ, PT ;  /* 0x000000ffdb00720c */ /* 0x000fe20003fc6270 */
[----:B------:R-:W-:Y:S01]  /*9f40*/  @!P0 IMAD.IADD R209, R209, 0x1, -R2 ;  /* 0x00000001d1d18824 */ /* 0x000fe200078e0a02 */
[----:B------:R-:W-:Y:S01]  /*9f50*/  ISETP.GE.AND P0, PT, R216, RZ, PT ;  /* 0x000000ffd800720c */ /* 0x000fe20003f06270 */
[----:B------:R-:W-:Y:S01]  /*9f60*/  IMAD R212, R2, R212, R213 ;  /* 0x000000d402d47224 */ /* 0x000fe200078e02d5 */
[----:B------:R-:W-:Y:S01]  /*9f70*/  LOP3.LUT R216, R247, 0x1b4, RZ, 0xfc, !PT ;  /* 0x000001b4f7d87812 */ /* 0x000fe200078efcff */
[----:B------:R-:W-:Y:S01]  /*9f80*/  @!P4 IMAD.MOV R206, RZ, RZ, -R206 ;  /* 0x000000ffffcec224 */ /* 0x000fe200078e0ace */
[----:B------:R-:W-:Y:S01]  /*9f90*/  ISETP.GE.AND P4, PT, R218, RZ, PT ;  /* 0x000000ffda00720c */ /* 0x000fe20003f86270 */
[----:B------:R-:W-:Y:S01]  /*9fa0*/  @!P2 IMAD.IADD R210, R210, 0x1, -R2 ;  /* 0x00000001d2d2a824 */ /* 0x000fe200078e0a02 */
[C---:B------:R-:W-:Y:S01]  /*9fb0*/  ISETP.GT.U32.AND P2, PT, R2.reuse, R209, PT ;  /* 0x000000d10200720c */ /* 0x040fe20003f44070 */
[----:B------:R-:W-:Y:S01]  /*9fc0*/  @!P3 IMAD.MOV R208, RZ, RZ, -R208 ;  /* 0x000000ffffd0b224 */ /* 0x000fe200078e0ad0 */
[C---:B------:R-:W-:Y:S01]  /*9fd0*/  ISETP.GT.U32.AND P3, PT, R2.reuse, R212, PT ;  /* 0x000000d40200720c */ /* 0x040fe20003f64070 */
[----:B------:R-:W-:Y:S01]  /*9fe0*/  @!P5 IMAD.IADD R211, R211, 0x1, -R2 ;  /* 0x00000001d3d3d824 */ /* 0x000fe200078e0a02 */
[----:B------:R-:W-:Y:S01]  /*9ff0*/  LOP3.LUT R218, R247, 0x1b2, RZ, 0xfc, !PT ;  /* 0x000001b2f7da7812 */ /* 0x000fe200078efcff */
[----:B------:R-:W-:Y:S01]  /*a000*/  @!P1 IMAD.MOV R207, RZ, RZ, -R207 ;  /* 0x000000ffffcf9224 */ /* 0x000fe200078e0acf */
[----:B------:R-:W-:-:S02]  /*a010*/  ISETP.GT.U32.AND P1, PT, R2, R210, PT ;  /* 0x000000d20200720c */ /* 0x000fc40003f24070 */
[----:B------:R-:W-:Y:S02]  /*a020*/  IABS R215, R218 ;  /* 0x000000da00d77213 */ /* 0x000fe40000000000 */
[----:B------:R-:W-:Y:S02]  /*a030*/  IABS R217, R216 ;  /* 0x000000d800d97213 */ /* 0x000fe40000000000 */
[----:B------:R-:W-:Y:S01]  /*a040*/  ISETP.GT.U32.AND P5, PT, R2, R211, PT ;  /* 0x000000d30200720c */ /* 0x000fe20003fa4070 */
[----:B------:R-:W-:Y:S01]  /*a050*/  IMAD.HI.U32 R213, R250, R215, RZ ;  /* 0x000000d7fad57227 */ /* 0x000fe200078e00ff */
[----:B------:R-:W-:-:S03]  /*a060*/  IABS R219, R220 ;  /* 0x000000dc00db7213 */ /* 0x000fc60000000000 */
[--C-:B------:R-:W-:Y:S01]  /*a070*/  @!P2 IMAD.IADD R209, R209, 0x1, -R2.reuse ;  /* 0x00000001d1d1a824 */ /* 0x100fe200078e0a02 */
[----:B------:R-:W-:Y:S01]  /*a080*/  ISETP.GE.AND P2, PT, R214, RZ, PT ;  /* 0x000000ffd600720c */ /* 0x000fe20003f46270 */
[----:B------:R-:W-:Y:S01]  /*a090*/  @!P3 IMAD.IADD R212, R212, 0x1, -R2 ;  /* 0x00000001d4d4b824 */ /* 0x000fe200078e0a02 */
[----:B------:R-:W-:Y:S01]  /*a0a0*/  ISETP.GE.AND P3, PT, R216, RZ, PT ;  /* 0x000000ffd800720c */ /* 0x000fe20003f66270 */
[----:B------:R-:W-:Y:S02]  /*a0b0*/  IMAD.MOV R213, RZ, RZ, -R213 ;  /* 0x000000ffffd57224 */ /* 0x000fe400078e0ad5 */
[----:B------:R-:W-:-:S04]  /*a0c0*/  IMAD.HI.U32 R214, R250, R217, RZ ;  /* 0x000000d9fad67227 */ /* 0x000fc800078e00ff */
[----:B------:R-:W-:Y:S01]  /*a0d0*/  @!P4 IMAD.MOV R209, RZ, RZ, -R209 ;  /* 0x000000ffffd1c224 */ /* 0x000fe200078e0ad1 */
[C---:B------:R-:W-:Y:S01]  /*a0e0*/  ISETP.GT.U32.AND P4, PT, R2.reuse, R212, PT ;  /* 0x000000d40200720c */ /* 0x040fe20003f84070 */
[----:B------:R-:W-:Y:S02]  /*a0f0*/  IMAD R213, R2, R213, R215 ;  /* 0x000000d502d57224 */ /* 0x000fe400078e02d7 */
[----:B------:R-:W-:Y:S02]  /*a100*/  IMAD.MOV R214, RZ, RZ, -R214 ;  /* 0x000000ffffd67224 */ /* 0x000fe400078e0ad6 */
[----:B------:R-:W-:-:S04]  /*a110*/  IMAD.HI.U32 R215, R250, R219, RZ ;  /* 0x000000dbfad77227 */ /* 0x000fc800078e00ff */
[--C-:B------:R-:W-:Y:S01]  /*a120*/  @!P1 IMAD.IADD R210, R210, 0x1, -R2.reuse ;  /* 0x00000001d2d29824 */ /* 0x100fe200078e0a02 */
[----:B------:R-:W-:Y:S01]  /*a130*/  ISETP.GE.AND P1, PT, R218, RZ, PT ;  /* 0x000000ffda00720c */ /* 0x000fe20003f26270 */
[C---:B------:R-:W-:Y:S01]  /*a140*/  IMAD R214, R2.reuse, R214, R217 ;  /* 0x000000d602d67224 */ /* 0x040fe200078e02d9 */
[----:B------:R-:W-:Y:S01]  /*a150*/  LOP3.LUT R218, R247, 0x1b8, RZ, 0xfc, !PT ;  /* 0x000001b8f7da7812 */ /* 0x000fe200078efcff */
[----:B------:R-:W-:Y:S02]  /*a160*/  IMAD.MOV R215, RZ, RZ, -R215 ;  /* 0x000000ffffd77224 */ /* 0x000fe400078e0ad7 */
[----:B------:R-:W-:Y:S01]  /*a170*/  @!P5 IMAD.IADD R211, R211, 0x1, -R2 ;  /* 0x00000001d3d3d824 */ /* 0x000fe200078e0a02 */
[C---:B------:R-:W-:Y:S01]  /*a180*/  ISETP.GT.U32.AND P5, PT, R2.reuse, R213, PT ;  /* 0x000000d50200720c */ /* 0x040fe20003fa4070 */
[----:B------:R-:W-:Y:S01]  /*a190*/  @!P6 IMAD.MOV R210, RZ, RZ, -R210 ;  /* 0x000000ffffd2e224 */ /* 0x000fe200078e0ad2 */
[C---:B------:R-:W-:Y:S01]  /*a1a0*/  ISETP.GT.U32.AND P6, PT, R2.reuse, R214, PT ;  /* 0x000000d60200720c */ /* 0x040fe20003fc4070 */
[----:B------:R-:W-:Y:S01]  /*a1b0*/  IMAD R215, R2, R215, R219 ;  /* 0x000000d702d77224 */ /* 0x000fe200078e02db */
[----:B------:R-:W-:Y:S01]  /*a1c0*/  IABS R221, R218 ;  /* 0x000000da00dd7213 */ /* 0x000fe20000000000 */
[----:B------:R-:W-:-:S02]  /*a1d0*/  @!P4 IMAD.IADD R212, R212, 0x1, -R2 ;  /* 0x00000001d4d4c824 */ /* 0x000fc400078e0a02 */
[----:B------:R-:W-:Y:S01]  /*a1e0*/  IMAD.HI.U32 R217, R250, R223, RZ ;  /* 0x000000dffad97227 */ /* 0x000fe200078e00ff */
[----:B------:R-:W-:-:S03]  /*a1f0*/  ISETP.GT.U32.AND P4, PT, R2, R215, PT ;  /* 0x000000d70200720c */ /* 0x000fc60003f84070 */
[----:B------:R-:W-:-:S04]  /*a200*/  IMAD.HI.U32 R216, R250, R221, RZ ;  /* 0x000000ddfad87227 */ /* 0x000fc800078e00ff */
[--C-:B------:R-:W-:Y:S02]  /*a210*/  @!P5 IMAD.IADD R213, R213, 0x1, -R2.reuse ;  /* 0x00000001d5d5d824 */ /* 0x100fe400078e0a02 */
[--C-:B------:R-:W-:Y:S01]  /*a220*/  @!P6 IMAD.IADD R214, R214, 0x1, -R2.reuse ;  /* 0x00000001d6d6e824 */ /* 0x100fe200078e0a02 */
[----:B------:R-:W-:Y:S01]  /*a230*/  ISETP.GE.AND P6, PT, R222, RZ, PT ;  /* 0x000000ffde00720c */ /* 0x000fe20003fc6270 */
[----:B------:R-:W-:Y:S01]  /*a240*/  IMAD.MOV R217, RZ, RZ, -R217 ;  /* 0x000000ffffd97224 */ /* 0x000fe200078e0ad9 */
[C---:B------:R-:W-:Y:S01]  /*a250*/  ISETP.GT.U32.AND P5, PT, R2.reuse, R213, PT ;  /* 0x000000d50200720c */ /* 0x040fe20003fa4070 */
[----:B------:R-:W-:Y:S01]  /*a260*/  @!P4 IMAD.IADD R215, R215, 0x1, -R2 ;  /* 0x00000001d7d7c824 */ /* 0x000fe200078e0a02 */
[----:B------:R-:W-:Y:S01]  /*a270*/  ISETP.GT.U32.AND P4, PT, R2, R214, PT ;  /* 0x000000d60200720c */ /* 0x000fe20003f84070 */
[----:B------:R-:W-:Y:S01]  /*a280*/  @!P0 IMAD.MOV R211, RZ, RZ, -R211 ;  /* 0x000000ffffd38224 */ /* 0x000fe200078e0ad3 */
[----:B------:R-:W-:Y:S01]  /*a290*/  ISETP.GE.AND P0, PT, R220, RZ, PT ;  /* 0x000000ffdc00720c */ /* 0x000fe20003f06270 */
[----:B------:R-:W-:Y:S01]  /*a2a0*/  IMAD.MOV R216, RZ, RZ, -R216 ;  /* 0x000000ffffd87224 */ /* 0x000fe200078e0ad8 */
[----:B------:R-:W-:Y:S01]  /*a2b0*/  LOP3.LUT R220, R247, 0x1bc, RZ, 0xfc, !PT ;  /* 0x000001bcf7dc7812 */ /* 0x000fe200078efcff */
        /* <DEDUP_REMOVED lines=13> */
[----:B------:R-:W-:-:S03]  /*a390*/  LOP3.LUT R222, R247, 0x1c0, RZ, 0xfc, !PT ;  /* 0x000001c0f7de7812 */ /* 0x000fc600078efcff */
[----:B------:R-:W-:Y:S01]  /*a3a0*/  IMAD.MOV R218, RZ, RZ, -R218 ;  /* 0x000000ffffda7224 */ /* 0x000fe200078e0ada */
[----:B------:R-:W-:Y:S01]  /*a3b0*/  IABS R225, R222 ;  /* 0x000000de00e17213 */ /* 0x000fe20000000000 */
[----:B------:R-:W-:Y:S02]  /*a3c0*/  @!P3 IMAD.MOV R214, RZ, RZ, -R214 ;  /* 0x000000ffffd6b224 */ /* 0x000fe400078e0ad6 */
[----:B------:R-:W-:Y:S02]  /*a3d0*/  IMAD R218, R2, R218, R219 ;  /* 0x000000da02da7224 */ /* 0x000fe400078e02db */
[--C-:B------:R-:W-:Y:S02]  /*a3e0*/  @!P4 IMAD.IADD R217, R217, 0x1, -R2.reuse ;  /* 0x00000001d9d9c824 */ /* 0x100fe400078e0a02 */
[----:B------:R-:W-:Y:S01]  /*a3f0*/  @!P1 IMAD.IADD R216, R216, 0x1, -R2 ;  /* 0x00000001d8d89824 */ /* 0x000fe200078e0a02 */
[----:B------:R-:W-:Y:S01]  /*a400*/  ISETP.GT.U32.AND P1, PT, R2, R218, PT ;  /* 0x000000da0200720c */ /* 0x000fe20003f24070 */
[----:B------:R-:W-:Y:S01]  /*a410*/  IMAD.HI.U32 R219, R250, R223, RZ ;  /* 0x000000dffadb7227 */ /* 0x000fe200078e00ff */
[----:B------:R-:W-:-:S02]  /*a420*/  ISETP.GT.U32.AND P3, PT, R2, R217, PT ;  /* 0x000000d90200720c */ /* 0x000fc40003f64070 */
[----:B------:R-:W-:Y:S01]  /*a430*/  ISETP.GT.U32.AND P4, PT, R2, R216, PT ;  /* 0x000000d80200720c */ /* 0x000fe20003f84070 */
[----:B------:R-:W-:-:S04]  /*a440*/  IMAD.HI.U32 R221, R250, R227, RZ ;  /* 0x000000e3fadd7227 */ /* 0x000fc800078e00ff */
[--C-:B------:R-:W-:Y:S01]  /*a450*/  @!P2 IMAD.IADD R215, R215, 0x1, -R2.reuse ;  /* 0x00000001d7d7a824 */ /* 0x100fe200078e0a02 */
[----:B------:R-:W-:Y:S01]  /*a460*/  ISETP.GE.AND P2, PT, R220, RZ, PT ;  /* 0x000000ffdc00720c */ /* 0x000fe20003f46270 */
[----:B------:R-:W-:Y:S02]  /*a470*/  IMAD.MOV R219, RZ, RZ, -R219 ;  /* 0x000000ffffdb7224 */ /* 0x000fe400078e0adb */
[----:B------:R-:W-:Y:S02]  /*a480*/  IMAD.MOV R221, RZ, RZ, -R221 ;  /* 0x000000ffffdd7224 */ /* 0x000fe400078e0add */
[----:B------:R-:W-:Y:S01]  /*a490*/  @!P0 IMAD.MOV R215, RZ, RZ, -R215 ;  /* 0x000000ffffd78224 */ /* 0x000fe200078e0ad7 */
[----:B------:R-:W-:Y:S01]  /*a4a0*/  ISETP.GE.AND P0, PT, R226, RZ, PT ;  /* 0x000000ffe200720c */ /* 0x000fe20003f06270 */
[----:B------:R-:W-:Y:S01]  /*a4b0*/  IMAD R219, R2, R219, R223 ;  /* 0x000000db02db7224 */ /* 0x000fe200078e02df */
[----:B------:R-:W-:Y:S01]  /*a4c0*/  LOP3.LUT R226, R247, 0x1c4, RZ, 0xfc, !PT ;  /* 0x000001c4f7e27812 */ /* 0x000fe200078efcff */
[----:B------:R-:W-:-:S02]  /*a4d0*/  @!P1 IMAD.IADD R218, R218, 0x1, -R2 ;  /* 0x00000001dada9824 */ /* 0x000fc400078e0a02 */
[C---:B------:R-:W-:Y:S01]  /*a4e0*/  IMAD R221, R2.reuse, R221, R227 ;  /* 0x000000dd02dd7224 */ /* 0x040fe200078e02e3 */
[----:B------:R-:W-:Y:S01]  /*a4f0*/  IABS R223, R226 ;  /* 0x000000e200df7213 */ /* 0x000fe20000000000 */
[----:B------:R-:W-:Y:S01]  /*a500*/  @!P3 IMAD.IADD R217, R217, 0x1, -R2 ;  /* 0x00000001d9d9b824 */ /* 0x000fe200078e0a02 */
[----:B------:R-:W-:Y:S01]  /*a510*/  ISETP.GT.U32.AND P1, PT, R2, R218, PT ;  /* 0x000000da0200720c */ /* 0x000fe20003f24070 */
[----:B------:R-:W-:Y:S01]  /*a520*/  IMAD.HI.U32 R220, R250, R225, RZ ;  /* 0x000000e1fadc7227 */ /* 0x000fe200078e00ff */
[----:B------:R-:W-:-:S03]  /*a530*/  IABS R227, R228 ;  /* 0x000000e400e37213 */ /* 0x000fc60000000000 */
[----:B------:R-:W-:Y:S01]  /*a540*/  @!P4 IMAD.IADD R216, R216, 0x1, -R2 ;  /* 0x00000001d8d8c824 */ /* 0x000fe200078e0a02 */
[C---:B------:R-:W-:Y:S01]  /*a550*/  ISETP.GT.U32.AND P4, PT, R2.reuse, R219, PT ;  /* 0x000000db0200720c */ /* 0x040fe20003f84070 */
[----:B------:R-:W-:Y:S01]  /*a560*/  @!P6 IMAD.MOV R217, RZ, RZ, -R217 ;  /* 0x000000ffffd9e224 */ /* 0x000fe200078e0ad9 */
[----:B------:R-:W-:Y:S01]  /*a570*/  ISETP.GT.U32.AND P6, PT, R2, R221, PT ;  /* 0x000000dd0200720c */ /* 0x000fe20003fc4070 */
[----:B------:R-:W-:Y:S02]  /*a580*/  IMAD.MOV R220, RZ, RZ, -R220 ;  /* 0x000000ffffdc7224 */ /* 0x000fe400078e0adc */
[----:B------:R-:W-:Y:S01]  /*a590*/  @!P5 IMAD.MOV R216, RZ, RZ, -R216 ;  /* 0x000000ffffd8d224 */ /* 0x000fe200078e0ad8 */
[----:B------:R-:W-:Y:S01]  /*a5a0*/  ISETP.GE.AND P5, PT, R222, RZ, PT ;  /* 0x000000ffde00720c */ /* 0x000fe20003fa6270 */
[----:B------:R-:W-:Y:S01]  /*a5b0*/  IMAD R220, R2, R220, R225 ;  /* 0x000000dc02dc7224 */ /* 0x000fe200078e02e1 */
[----:B------:R-:W-:Y:S01]  /*a5c0*/  IABS R225, R229 ;  /* 0x000000e500e17213 */ /* 0x000fe20000000000 */
[----:B------:R-:W-:-:S03]  /*a5d0*/  IMAD.HI.U32 R222, R250, R223, RZ ;  /* 0x000000dffade7227 */ /* 0x000fc600078e00ff */
[----:B------:R-:W-:Y:S01]  /*a5e0*/  ISETP.GT.U32.AND P3, PT, R2, R220, PT ;  /* 0x000000dc0200720c */ /* 0x000fe20003f64070 */
[----:B------:R-:W-:Y:S02]  /*a5f0*/  IMAD.MOV R222, RZ, RZ, -R222 ;  /* 0x000000ffffde7224 */ /* 0x000fe400078e0ade */
[--C-:B------:R-:W-:Y:S01]  /*a600*/  @!P1 IMAD.IADD R218, R218, 0x1, -R2.reuse ;  /* 0x00000001dada9824 */ /* 0x100fe200078e0a02 */
[----:B------:R-:W-:Y:S01]  /*a610*/  ISETP.GE.AND P1, PT, R224, RZ, PT ;  /* 0x000000ffe000720c */ /* 0x000fe20003f26270 */
[--C-:B------:R-:W-:Y:S02]  /*a620*/  @!P4 IMAD.IADD R219, R219, 0x1, -R2.reuse ;  /* 0x00000001dbdbc824 */ /* 0x100fe400078e0a02 */
[C---:B------:R-:W-:Y:S02]  /*a630*/  IMAD R222, R2.reuse, R222, R223 ;  /* 0x000000de02de7224 */ /* 0x040fe400078e02df */
[----:B------:R-:W-:Y:S01]  /*a640*/  @!P6 IMAD.IADD R221, R221, 0x1, -R2 ;  /* 0x00000001dddde824 */ /* 0x000fe200078e0a02 */
[C---:B------:R-:W-:Y:S01]  /*a650*/  ISETP.GT.U32.AND P4, PT, R2.reuse, R219, PT ;  /* 0x000000db0200720c */ /* 0x040fe20003f84070 */
[----:B------:R-:W-:Y:S01]  /*a660*/  @!P2 IMAD.MOV R218, RZ, RZ, -R218 ;  /* 0x000000ffffdaa224 */ /* 0x000fe200078e0ada */
[----:B------:R-:W-:Y:S01]  /*a670*/  ISETP.GT.U32.AND P2, PT, R2, R222, PT ;  /* 0x000000de0200720c */ /* 0x000fe20003f44070 */
[----:B------:R-:W-:Y:S01]  /*a680*/  IMAD.HI.U32 R223, R250, R225, RZ ;  /* 0x000000e1fadf7227 */ /* 0x000fe200078e00ff */
[----:B------:R-:W-:-:S03]  /*a690*/  ISETP.GT.U32.AND P6, PT, R2, R221, PT ;  /* 0x000000dd0200720c */ /* 0x000fc60003fc4070 */
[----:B------:R-:W-:Y:S02]  /*a6a0*/  @!P3 IMAD.IADD R220, R220, 0x1, -R2 ;  /* 0x00000001dcdcb824 */ /* 0x000fe400078e0a02 */
[----:B------:R-:W-:Y:S02]  /*a6b0*/  IMAD.MOV R223, RZ, RZ, -R223 ;  /* 0x000000ffffdf7224 */ /* 0x000fe400078e0adf */
[----:B------:R-:W-:Y:S01]  /*a6c0*/  IMAD.HI.U32 R224, R250, R227, RZ ;  /* 0x000000e3fae07227 */ /* 0x000fe200078e00ff */
[----:B------:R-:W-:-:S03]  /*a6d0*/  ISETP.GT.U32.AND P3, PT, R2, R220, PT ;  /* 0x000000dc0200720c */ /* 0x000fc60003f64070 */
[----:B------:R-:W-:Y:S02]  /*a6e0*/  IMAD R223, R2, R223, R225 ;  /* 0x000000df02df7224 */ /* 0x000fe400078e02e1 */
[--C-:B------:R-:W-:Y:S01]  /*a6f0*/  @!P4 IMAD.IADD R219, R219, 0x1, -R2.reuse ;  /* 0x00000001dbdbc824 */ /* 0x100fe200078e0a02 */
[----:B------:R-:W-:Y:S01]  /*a700*/  ISETP.GE.AND P4, PT, R226, RZ, PT ;  /* 0x000000ffe200720c */ /* 0x000fe20003f86270 */
[--C-:B------:R-:W-:Y:S01]  /*a710*/  @!P6 IMAD.IADD R221, R221, 0x1, -R2.reuse ;  /* 0x00000001dddde824 */ /* 0x100fe200078e0a02 */
[----:B------:R-:W-:Y:S01]  /*a720*/  ISETP.GT.U32.AND P6, PT, R2, R223, PT ;  /* 0x000000df0200720c */ /* 0x000fe20003fc4070 */
[----:B------:R-:W-:Y:S01]  /*a730*/  @!P2 IMAD.IADD R222, R222, 0x1, -R2 ;  /* 0x00000001dedea824 */ /* 0x000fe200078e0a02 */
[C---:B------:R-:W-:Y:S01]  /*a740*/  LOP3.LUT R226, R247.reuse, 0x1ca, RZ, 0xfc, !PT ;  /* 0x000001caf7e27812 */ /* 0x040fe200078efcff */
[----:B------:R-:W-:Y:S01]  /*a750*/  IMAD.MOV R224, RZ, RZ, -R224 ;  /* 0x000000ffffe07224 */ /* 0x000fe200078e0ae0 */
[----:B------:R-:W-:Y:S01]  /*a760*/  ISETP.GE.AND P2, PT, R228, RZ, PT ;  /* 0x000000ffe400720c */ /* 0x000fe20003f46270 */
[----:B------:R-:W-:Y:S01]  /*a770*/  @!P0 IMAD.MOV R219, RZ, RZ, -R219 ;  /* 0x000000ffffdb8224 */ /* 0x000fe200078e0adb */
[C---:B------:R-:W-:Y:S01]  /*a780*/  ISETP.GT.U32.AND P0, PT, R2.reuse, R222, PT ;  /* 0x000000de0200720c */ /* 0x040fe20003f04070 */
[----:B------:R-:W-:Y:S01]  /*a790*/  IMAD R224, R2, R224, R227 ;  /* 0x000000e002e07224 */ /* 0x000fe200078e02e3 */
[----:B------:R-:W-:Y:S01]  /*a7a0*/  LOP3.LUT R228, R247, 0x1ce, RZ, 0xfc, !PT ;  /* 0x000001cef7e47812 */ /* 0x000fe200078efcff */
[----:B------:R-:W-:Y:S01]  /*a7b0*/  @!P3 IMAD.IADD R220, R220, 0x1, -R2 ;  /* 0x00000001dcdcb824 */ /* 0x000fe200078e0a02 */
[----:B------:R-:W-:Y:S01]  /*a7c0*/  ISETP.GE.AND P3, PT, R229, RZ, PT ;  /* 0x000000ffe500720c */ /* 0x000fe20003f66270 */
[----:B------:R-:W-:Y:S01]  /*a7d0*/  @!P1 IMAD.MOV R221, RZ, RZ, -R221 ;  /* 0x000000ffffdd9224 */ /* 0x000fe200078e0add */
[----:B------:R-:W-:Y:S01]  /*a7e0*/  IABS R229, R226 ;  /* 0x000000e200e57213 */ /* 0x000fe20000000000 */
[----:B------:R-:W-:Y:S01]  /*a7f0*/  @!P5 IMAD.MOV R220, RZ, RZ, -R220 ;  /* 0x000000ffffdcd224 */ /* 0x000fe200078e0adc */
[----:B------:R-:W-:Y:S01]  /*a800*/  ISETP.GT.U32.AND P1, PT, R2, R224, PT ;  /* 0x000000e00200720c */ /* 0x000fe20003f24070 */
[----:B------:R-:W-:Y:S01]  /*a810*/  @!P6 IMAD.IADD R223, R223, 0x1, -R2 ;  /* 0x00000001dfdfe824 */ /* 0x000fe200078e0a02 */
[----:B------:R-:W-:Y:S01]  /*a820*/  ISETP.GE.AND P5, PT, R226, RZ, PT ;  /* 0x000000ffe200720c */ /* 0x000fe20003fa6270 */
[----:B------:R-:W-:Y:S01]  /*a830*/  IMAD.HI.U32 R225, R250, R229, RZ ;  /* 0x000000e5fae17227 */ /* 0x000fe200078e00ff */
[----:B------:R-:W-:-:S02]  /*a840*/  LOP3.LUT R226, R247, 0x1cc, RZ, 0xfc, !PT ;  /* 0x000001ccf7e27812 */ /* 0x000fc400078efcff */
[----:B------:R-:W-:Y:S01]  /*a850*/  ISETP.GT.U32.AND P6, PT, R2, R223, PT ;  /* 0x000000df0200720c */ /* 0x000fe20003fc4070 */
[----:B------:R-:W-:Y:S01]  /*a860*/  @!P0 IMAD.IADD R222, R222, 0x1, -R2 ;  /* 0x00000001dede8824 */ /* 0x000fe200078e0a02 */
[----:B------:R-:W-:Y:S01]  /*a870*/  ISETP.GE.AND P0, PT, R226, RZ, PT ;  /* 0x000000ffe200720c */ /* 0x000fe20003f06270 */
[----:B------:R-:W-:Y:S01]  /*a880*/  IMAD.MOV R225, RZ, RZ, -R225 ;  /* 0x000000ffffe17224 */ /* 0x000fe200078e0ae1 */
[----:B------:R-:W-:Y:S01]  /*a890*/  IABS R226, R226 ;  /* 0x000000e200e27213 */ /* 0x000fe20000000000 */
[----:B------:R-:W-:Y:S01]  /*a8a0*/  @!P4 IMAD.MOV R222, RZ, RZ, -R222 ;  /* 0x000000ffffdec224 */ /* 0x000fe200078e0ade */
[----:B------:R-:W-:Y:S01]  /*a8b0*/  IABS R227, R228 ;  /* 0x000000e400e37213 */ /* 0x000fe20000000000 */
[----:B------:R-:W-:Y:S02]  /*a8c0*/  IMAD R225, R2, R225, R229 ;  /* 0x000000e102e17224 */ /* 0x000fe400078e02e5 */
[----:B------:R-:W-:Y:S02]  /*a8d0*/  @!P1 IMAD.IADD R224, R224, 0x1, -R2 ;  /* 0x00000001e0e09824 */ /* 0x000fe400078e0a02 */
[----:B------:R-:W-:Y:S01]  /*a8e0*/  IMAD.MOV.U32 R229, RZ, RZ, R226 ;  /* 0x000000ffffe57224 */ /* 0x000fe200078e00e2 */
[C---:B------:R-:W-:Y:S01]  /*a8f0*/  ISETP.GT.U32.AND P4, PT, R2.reuse, R225, PT ;  /* 0x000000e10200720c */ /* 0x040fe20003f84070 */
[----:B------:R-:W-:Y:S01]  /*a900*/  @!P6 IMAD.IADD R223, R223, 0x1, -R2 ;  /* 0x00000001dfdfe824 */ /* 0x000fe200078e0a02 */
[----:B------:R-:W-:Y:S01]  /*a910*/  ISETP.GT.U32.AND P1, PT, R2, R224, PT ;  /* 0x000000e00200720c */ /* 0x000fe20003f24070 */
[----:B------:R-:W-:Y:S01]  /*a920*/  IMAD.HI.U32 R226, R250, R229, RZ ;  /* 0x000000e5fae27227 */ /* 0x000fe200078e00ff */
[----:B------:R-:W-:-:S03]  /*a930*/  ISETP.GE.AND P6, PT, R228, RZ, PT ;  /* 0x000000ffe400720c */ /* 0x000fc60003fc6270 */
[----:B------:R-:W-:Y:S02]  /*a940*/  IMAD.MOV R226, RZ, RZ, -R226 ;  /* 0x000000ffffe27224 */ /* 0x000fe400078e0ae2 */
[----:B------:R-:W-:-:S04]  /*a950*/  IMAD.HI.U32 R228, R250, R227, RZ ;  /* 0x000000e3fae47227 */ /* 0x000fc800078e00ff */
[----:B------:R-:W-:Y:S02]  /*a960*/  IMAD R226, R2, R226, R229 ;  /* 0x000000e202e27224 */ /* 0x000fe400078e02e5 */
[----:B------:R-:W-:Y:S02]  /*a970*/  IMAD.MOV R229, RZ, RZ, -R228 ;  /* 0x000000ffffe57224 */ /* 0x000fe400078e0ae4 */
[----:B------:R-:W-:Y:S01]  /*a980*/  @!P1 IMAD.IADD R224, R224, 0x1, -R2 ;  /* 0x00000001e0e09824 */ /* 0x000fe200078e0a02 */
[C---:B------:R-:W-:Y:S01]  /*a990*/  ISETP.GT.U32.AND P1, PT, R2.reuse, R226, PT ;  /* 0x000000e20200720c */ /* 0x040fe20003f24070 */
[C---:B------:R-:W-:Y:S01]  /*a9a0*/  IMAD R227, R2.reuse, R229, R227 ;  /* 0x000000e502e37224 */ /* 0x040fe200078e02e3 */
[----:B------:R-:W-:Y:S01]  /*a9b0*/  IABS R229, R235 ;  /* 0x000000eb00e57213 */ /* 0x000fe20000000000 */
[----:B------:R-:W-:Y:S02]  /*a9c0*/  @!P2 IMAD.MOV R224, RZ, RZ, -R224 ;  /* 0x000000ffffe0a224 */ /* 0x000fe400078e0ae0 */
[----:B------:R-:W-:Y:S01]  /*a9d0*/  @!P4 IMAD.IADD R225, R225, 0x1, -R2 ;  /* 0x00000001e1e1c824 */ /* 0x000fe200078e0a02 */
[----:B------:R-:W-:Y:S01]  /*a9e0*/  ISETP.GT.U32.AND P2, PT, R2, R227, PT ;  /* 0x000000e30200720c */ /* 0x000fe20003f44070 */
[----:B------:R-:W-:-:S03]  /*a9f0*/  IMAD.HI.U32 R228, R250, R231, RZ ;  /* 0x000000e7fae47227 */ /* 0x000fc600078e00ff */
[----:B------:R-:W-:Y:S01]  /*aa00*/  ISETP.GT.U32.AND P4, PT, R2, R225, PT ;  /* 0x000000e10200720c */ /* 0x000fe20003f84070 */
[----:B------:R-:W-:Y:S01]  /*aa10*/  @!P3 IMAD.MOV R223, RZ, RZ, -R223 ;  /* 0x000000ffffdfb224 */ /* 0x000fe200078e0adf */
[----:B------:R-:W-:Y:S01]  /*aa20*/  ISETP.GE.AND P3, PT, R230, RZ, PT ;  /* 0x000000ffe600720c */ /* 0x000fe20003f66270 */
[----:B------:R-:W-:-:S04]  /*aa30*/  IMAD.HI.U32 R230, R250, R229, RZ ;  /* 0x000000e5fae67227 */ /* 0x000fc800078e00ff */
[----:B------:R-:W-:Y:S02]  /*aa40*/  IMAD.MOV R228, RZ, RZ, -R228 ;  /* 0x000000ffffe47224 */ /* 0x000fe400078e0ae4 */
[----:B------:R-:W-:Y:S02]  /*aa50*/  @!P2 IMAD.IADD R227, R227, 0x1, -R2 ;  /* 0x00000001e3e3a824 */ /* 0x000fe400078e0a02 */
[----:B------:R-:W-:Y:S02]  /*aa60*/  IMAD.MOV R230, RZ, RZ, -R230 ;  /* 0x000000ffffe67224 */ /* 0x000fe400078e0ae6 */
[----:B------:R-:W-:Y:S01]  /*aa70*/  @!P4 IMAD.IADD R225, R225, 0x1, -R2 ;  /* 0x00000001e1e1c824 */ /* 0x000fe200078e0a02 */
[C---:B------:R-:W-:Y:S01]  /*aa80*/  ISETP.GT.U32.AND P2, PT, R2.reuse, R227, PT ;  /* 0x000000e30200720c */ /* 0x040fe20003f44070 */
[C---:B------:R-:W-:Y:S01]  /*aa90*/  IMAD R228, R2.reuse, R228, R231 ;  /* 0x000000e402e47224 */ /* 0x040fe200078e02e7 */
[----:B------:R-:W-:Y:S01]  /*aaa0*/  IABS R231, R232 ;  /* 0x000000e800e77213 */ /* 0x000fe20000000000 */
[----:B------:R-:W-:Y:S01]  /*aab0*/  @!P5 IMAD.MOV R225, RZ, RZ, -R225 ;  /* 0x000000ffffe1d224 */ /* 0x000fe200078e0ae1 */
[----:B------:R-:W-:Y:S01]  /*aac0*/  ISETP.GE.AND P5, PT, R235, RZ, PT ;  /* 0x000000ffeb00720c */ /* 0x000fe20003fa6270 */
[C---:B------:R-:W-:Y:S01]  /*aad0*/  IMAD R229, R2.reuse, R230, R229 ;  /* 0x000000e602e57224 */ /* 0x040fe200078e02e5 */
[----:B------:R-:W-:Y:S01]  /*aae0*/  ISETP.GT.U32.AND P4, PT, R2, R228, PT ;  /* 0x000000e40200720c */ /* 0x000fe20003f84070 */
[----:B------:R-:W-:-:S02]  /*aaf0*/  IMAD.MOV R235, RZ, RZ, -R234 ;  /* 0x000000ffffeb7224 */ /* 0x000fc400078e0aea */
[--C-:B------:R-:W-:Y:S02]  /*ab00*/  @!P1 IMAD.IADD R226, R226, 0x1, -R2.reuse ;  /* 0x00000001e2e29824 */ /* 0x100fe400078e0a02 */
[C---:B------:R-:W-:Y:S01]  /*ab10*/  IMAD R230, R2.reuse, R235, R233 ;  /* 0x000000eb02e67224 */ /* 0x040fe200078e02e9 */
[----:B------:R-:W-:Y:S01]  /*ab20*/  LOP3.LUT R233, R247, 0x1d8, RZ, 0xfc, !PT ;  /* 0x000001d8f7e97812 */ /* 0x000fe200078efcff */
[--C-:B------:R-:W-:Y:S01]  /*ab30*/  @!P2 IMAD.IADD R227, R227, 0x1, -R2.reuse ;  /* 0x00000001e3e3a824 */ /* 0x100fe200078e0a02 */
[----:B------:R-:W-:Y:S01]  /*ab40*/  ISETP.GT.U32.AND P2, PT, R2, R229, PT ;  /* 0x000000e50200720c */ /* 0x000fe20003f44070 */
[----:B------:R-:W-:Y:S01]  /*ab50*/  IMAD.HI.U32 R234, R250, R231, RZ ;  /* 0x000000e7faea7227 */ /* 0x000fe200078e00ff */
[C---:B------:R-:W-:Y:S02]  /*ab60*/  ISETP.GT.U32.AND P1, PT, R2.reuse, R226, PT ;  /* 0x000000e20200720c */ /* 0x040fe40003f24070 */
[----:B------:R-:W-:Y:S01]  /*ab70*/  IABS R239, R233 ;  /* 0x000000e900ef7213 */ /* 0x000fe20000000000 */
[----:B------:R-:W-:Y:S01]  /*ab80*/  @!P6 IMAD.MOV R227, RZ, RZ, -R227 ;  /* 0x000000ffffe3e224 */ /* 0x000fe200078e0ae3 */
[----:B------:R-:W-:Y:S01]  /*ab90*/  ISETP.GT.U32.AND P6, PT, R2, R230, PT ;  /* 0x000000e60200720c */ /* 0x000fe20003fc4070 */
[----:B------:R-:W-:Y:S01]  /*aba0*/  @!P4 IMAD.IADD R228, R228, 0x1, -R2 ;  /* 0x00000001e4e4c824 */ /* 0x000fe200078e0a02 */
[----:B------:R-:W-:Y:S01]  /*abb0*/  IABS R235, R238 ;  /* 0x000000ee00eb7213 */ /* 0x000fe20000000000 */
[----:B------:R-:W-:-:S02]  /*abc0*/  IMAD.MOV R234, RZ, RZ, -R234 ;  /* 0x000000ffffea7224 */ /* 0x000fc400078e0aea */
[----:B------:R-:W-:Y:S01]  /*abd0*/  IMAD.HI.U32 R240, R250, R239, RZ ;  /* 0x000000effaf07227 */ /* 0x000fe200078e00ff */
[----:B------:R-:W-:-:S03]  /*abe0*/  ISETP.GT.U32.AND P4, PT, R2, R228, PT ;  /* 0x000000e40200720c */ /* 0x000fc60003f84070 */
[--C-:B------:R-:W-:Y:S02]  /*abf0*/  @!P2 IMAD.IADD R229, R229, 0x1, -R2.reuse ;  /* 0x00000001e5e5a824 */ /* 0x100fe400078e0a02 */
[--C-:B------:R-:W-:Y:S01]  /*ac00*/  @!P1 IMAD.IADD R226, R226, 0x1, -R2.reuse ;  /* 0x00000001e2e29824 */ /* 0x100fe200078e0a02 */
[----:B------:R-:W-:Y:S01]  /*ac10*/  ISETP.GE.AND P1, PT, R236, RZ, PT ;  /* 0x000000ffec00720c */ /* 0x000fe20003f26270 */
[----:B------:R-:W-:Y:S01]  /*ac20*/  @!P6 IMAD.IADD R230, R230, 0x1, -R2 ;  /* 0x00000001e6e6e824 */ /* 0x000fe200078e0a02 */
[----:B------:R-:W-:Y:S01]  /*ac30*/  ISETP.GT.U32.AND P2, PT, R2, R229, PT ;  /* 0x000000e50200720c */ /* 0x000fe20003f44070 */
[----:B------:R-:W-:Y:S01]  /*ac40*/  @!P0 IMAD.MOV R226, RZ, RZ, -R226 ;  /* 0x000000ffffe28224 */ /* 0x000fe200078e0ae2 */
[----:B------:R-:W-:Y:S01]  /*ac50*/  ISETP.GE.AND P0, PT, R232, RZ, PT ;  /* 0x000000ffe800720c */ /* 0x000fe20003f06270 */
[C---:B------:R-:W-:Y:S01]  /*ac60*/  IMAD R231, R2.reuse, R234, R231 ;  /* 0x000000ea02e77224 */ /* 0x040fe200078e02e7 */
[----:B------:R-:W-:Y:S01]  /*ac70*/  ISETP.GT.U32.AND P6, PT, R2, R230, PT ;  /* 0x000000e60200720c */ /* 0x000fe20003fc4070 */
[----:B------:R-:W-:Y:S01]  /*ac80*/  @!P4 IMAD.IADD R228, R228, 0x1, -R2 ;  /* 0x00000001e4e4c824 */ /* 0x000fe200078e0a02 */
[----:B------:R-:W-:Y:S01]  /*ac90*/  LOP3.LUT R232, R247, 0x1da, RZ, 0xfc, !PT ;  /* 0x000001daf7e87812 */ /* 0x000fe200078efcff */
[----:B------:R-:W-:Y:S01]  /*aca0*/  IMAD.MOV R240, RZ, RZ, -R240 ;  /* 0x000000fffff07224 */ /* 0x000fe200078e0af0 */
[----:B------:R-:W-:Y:S01]  /*acb0*/  ISETP.GE.AND P4, PT, R233, RZ, PT ;  /* 0x000000ffe900720c */ /* 0x000fe20003f86270 */
[----:B------:R-:W-:Y:S01]  /*acc0*/  @!P3 IMAD.MOV R228, RZ, RZ, -R228 ;  /* 0x000000ffffe4b224 */ /* 0x000fe200078e0ae4 */
[----:B------:R-:W-:-:S02]  /*acd0*/  IABS R233, R232 ;  /* 0x000000e800e97213 */ /* 0x000fc40000000000 */
[----:B------:R-:W-:Y:S01]  /*ace0*/  ISETP.GT.U32.AND P3, PT, R2, R231, PT ;  /* 0x000000e70200720c */ /* 0x000fe20003f64070 */
[--C-:B------:R-:W-:Y:S01]  /*acf0*/  @!P2 IMAD.IADD R229, R229, 0x1, -R2.reuse ;  /* 0x00000001e5e5a824 */ /* 0x100fe200078e0a02 */
[----:B------:R-:W-:Y:S01]  /*ad00*/  ISETP.GE.AND P2, PT, R232, RZ, PT ;  /* 0x000000ffe800720c */ /* 0x000fe20003f46270 */
[----:B------:R-:W-:Y:S01]  /*ad10*/  IMAD R232, R2, R240, R239 ;  /* 0x000000f002e87224 */ /* 0x000fe200078e02ef */
[C---:B------:R-:W-:Y:S01]  /*ad20*/  LOP3.LUT R234, R247.reuse, 0x1dc, RZ, 0xfc, !PT ;  /* 0x000001dcf7ea7812 */ /* 0x040fe200078efcff */
[----:B------:R-:W-:Y:S01]  /*ad30*/  IMAD.HI.U32 R237, R250, R233, RZ ;  /* 0x000000e9faed7227 */ /* 0x000fe200078e00ff */
[----:B------:R-:W-:Y:S02]  /*ad40*/  LOP3.LUT R240, R247, 0x1e2, RZ, 0xfc, !PT ;  /* 0x000001e2f7f07812 */ /* 0x000fe400078efcff */
[----:B------:R-:W-:Y:S01]  /*ad50*/  IABS R236, R234 ;  /* 0x000000ea00ec7213 */ /* 0x000fe20000000000 */
[----:B------:R-:W-:Y:S01]  /*ad60*/  @!P6 IMAD.IADD R230, R230, 0x1, -R2 ;  /* 0x00000001e6e6e824 */ /* 0x000fe200078e0a02 */
[----:B------:R-:W-:Y:S01]  /*ad70*/  ISETP.GT.U32.AND P6, PT, R2, R232, PT ;  /* 0x000000e80200720c */ /* 0x000fe20003fc4070 */
[----:B------:R-:W-:-:S02]  /*ad80*/  IMAD.MOV R237, RZ, RZ, -R237 ;  /* 0x000000ffffed7224 */ /* 0x000fc400078e0aed */
[----:B------:R-:W-:Y:S02]  /*ad90*/  @!P3 IMAD.IADD R231, R231, 0x1, -R2 ;  /* 0x00000001e7e7b824 */ /* 0x000fe400078e0a02 */
[C---:B------:R-:W-:Y:S02]  /*ada0*/  IMAD R233, R2.reuse, R237, R233 ;  /* 0x000000ed02e97224 */ /* 0x040fe400078e02e9 */
        /* <DEDUP_REMOVED lines=8> */
[----:B------:R-:W-:Y:S01]  /*ae30*/  @!P1 IMAD.MOV R230, RZ, RZ, -R230 ;  /* 0x000000ffffe69224 */ /* 0x000fe200078e0ae6 */
[----:B------:R-:W-:Y:S01]  /*ae40*/  ISETP.GE.AND P1, PT, R234, RZ, PT ;  /* 0x000000ffea00720c */ /* 0x000fe20003f26270 */
[C---:B------:R-:W-:Y:S01]  /*ae50*/  IMAD R234, R2.reuse, R239, R236 ;  /* 0x000000ef02ea7224 */ /* 0x040fe200078e02ec */
[----:B------:R-:W-:Y:S01]  /*ae60*/  LOP3.LUT R236, R247, 0x1e0, RZ, 0xfc, !PT ;  /* 0x000001e0f7ec7812 */ /* 0x000fe200078efcff */
[----:B------:R-:W-:Y:S02]  /*ae70*/  IMAD.MOV R237, RZ, RZ, -R237 ;  /* 0x000000ffffed7224 */ /* 0x000fe400078e0aed */
[--C-:B------:R-:W-:Y:S01]  /*ae80*/  @!P5 IMAD.IADD R233, R233, 0x1, -R2.reuse ;  /* 0x00000001e9e9d824 */ /* 0x100fe200078e0a02 */
[----:B------:R-:W-:Y:S01]  /*ae90*/  IABS R239, R236 ;  /* 0x000000ec00ef7213 */ /* 0x000fe20000000000 */
[--C-:B------:R-:W-:Y:S01]  /*aea0*/  @!P3 IMAD.IADD R231, R231, 0x1, -R2.reuse ;  /* 0x00000001e7e7b824 */ /* 0x100fe200078e0a02 */
[C---:B------:R-:W-:Y:S01]  /*aeb0*/  ISETP.GT.U32.AND P3, PT, R2.reuse, R234, PT ;  /* 0x000000ea0200720c */ /* 0x040fe20003f64070 */
[C---:B------:R-:W-:Y:S01]  /*aec0*/  IMAD R235, R2.reuse, R237, R235 ;  /* 0x000000ed02eb7224 */ /* 0x040fe200078e02eb */
[----:B------:R-:W-:Y:S01]  /*aed0*/  ISETP.GT.U32.AND P5, PT, R2, R233, PT ;  /* 0x000000e90200720c */ /* 0x000fe20003fa4070 */
[----:B------:R-:W-:Y:S01]  /*aee0*/  @!P6 IMAD.IADD R232, R232, 0x1, -R2 ;  /* 0x00000001e8e8e824 */ /* 0x000fe200078e0a02 */
[----:B------:R-:W-:Y:S01]  /*aef0*/  IABS R237, R240 ;  /* 0x000000f000ed7213 */ /* 0x000fe20000000000 */
[----:B------:R-:W-:Y:S01]  /*af00*/  IMAD.HI.U32 R241, R250, R239, RZ ;  /* 0x000000effaf17227 */ /* 0x000fe200078e00ff */
[----:B------:R-:W-:-:S03]  /*af10*/  ISETP.GT.U32.AND P6, PT, R2, R235, PT ;  /* 0x000000eb0200720c */ /* 0x000fc60003fc4070 */
[----:B------:R-:W-:Y:S02]  /*af20*/  IMAD.MOV R241, RZ, RZ, -R241 ;  /* 0x000000fffff17224 */ /* 0x000fe400078e0af1 */
[----:B------:R-:W-:Y:S01]  /*af30*/  @!P4 IMAD.MOV R232, RZ, RZ, -R232 ;  /* 0x000000ffffe8c224 */ /* 0x000fe200078e0ae8 */
[----:B------:R-:W-:Y:S01]  /*af40*/  ISETP.GE.AND P4, PT, R236, RZ, PT ;  /* 0x000000ffec00720c */ /* 0x000fe20003f86270 */
[--C-:B------:R-:W-:Y:S02]  /*af50*/  @!P3 IMAD.IADD R234, R234, 0x1, -R2.reuse ;  /* 0x00000001eaeab824 */ /* 0x100fe400078e0a02 */
[--C-:B------:R-:W-:Y:S01]  /*af60*/  @!P5 IMAD.IADD R233, R233, 0x1, -R2.reuse ;  /* 0x00000001e9e9d824 */ /* 0x100fe200078e0a02 */
[----:B------:R-:W-:Y:S01]  /*af70*/  ISETP.GE.AND P5, PT, R240, RZ, PT ;  /* 0x000000fff000720c */ /* 0x000fe20003fa6270 */
[C---:B------:R-:W-:Y:S01]  /*af80*/  IMAD R236, R2.reuse, R241, R239 ;  /* 0x000000f102ec7224 */ /* 0x040fe200078e02ef */
[----:B------:R-:W-:Y:S01]  /*af90*/  ISETP.GT.U32.AND P3, PT, R2, R234, PT ;  /* 0x000000ea0200720c */ /* 0x000fe20003f64070 */
[----:B------:R-:W-:Y:S01]  /*afa0*/  @!P0 IMAD.MOV R231, RZ, RZ, -R231 ;  /* 0x000000ffffe78224 */ /* 0x000fe200078e0ae7 */
[----:B------:R-:W-:Y:S01]  /*afb0*/  ISETP.GE.AND P0, PT, R238, RZ, PT ;  /* 0x000000ffee00720c */ /* 0x000fe20003f06270 */
[----:B------:R-:W-:Y:S01]  /*afc0*/  @!P6 IMAD.IADD R235, R235, 0x1, -R2 ;  /* 0x00000001ebebe824 */ /* 0x000fe200078e0a02 */
[----:B------:R-:W-:Y:S01]  /*afd0*/  LOP3.LUT R240, R247, 0x1e6, RZ, 0xfc, !PT ;  /* 0x000001e6f7f07812 */ /* 0x000fe200078efcff */
[----:B------:R-:W-:Y:S01]  /*afe0*/  @!P2 IMAD.MOV R233, RZ, RZ, -R233 ;  /* 0x000000ffffe9a224 */ /* 0x000fe200078e0ae9 */
[----:B------:R-:W-:Y:S01]  /*aff0*/  ISETP.GT.U32.AND P2, PT, R2, R236, PT ;  /* 0x000000ec0200720c */ /* 0x000fe20003f44070 */
[----:B------:R-:W-:Y:S01]  /*b000*/  IMAD.HI.U32 R238, R250, R237, RZ ;  /* 0x000000edfaee7227 */ /* 0x000fe200078e00ff */
[----:B------:R-:W-:-:S02]  /*b010*/  ISETP.GT.U32.AND P6, PT, R2, R235, PT ;  /* 0x000000eb0200720c */ /* 0x000fc40003fc4070 */
[----:B------:R-:W-:Y:S01]  /*b020*/  IABS R241, R248 ;  /* 0x000000f800f17213 */ /* 0x000fe20000000000 */
[----:B------:R-:W-:Y:S01]  /*b030*/  IMAD.MOV R238, RZ, RZ, -R238 ;  /* 0x000000ffffee7224 */ /* 0x000fe200078e0aee */
[----:B------:R-:W-:Y:S01]  /*b040*/  IABS R239, R240 ;  /* 0x000000f000ef7213 */ /* 0x000fe20000000000 */
[----:B------:R-:W-:Y:S02]  /*b050*/  @!P3 IMAD.IADD R234, R234, 0x1, -R2 ;  /* 0x00000001eaeab824 */ /* 0x000fe400078e0a02 */
[----:B------:R-:W-:Y:S01]  /*b060*/  IMAD R237, R2, R238, R237 ;  /* 0x000000ee02ed7224 */ /* 0x000fe200078e02ed */
[----:B------:R-:W-:Y:S01]  /*b070*/  LOP3.LUT R238, R247, 0x1e4, RZ, 0xfc, !PT ;  /* 0x000001e4f7ee7812 */ /* 0x000fe200078efcff */
[----:B------:R-:W-:Y:S02]  /*b080*/  @!P1 IMAD.MOV R234, RZ, RZ, -R234 ;  /* 0x000000ffffea9224 */ /* 0x000fe400078e0aea */
[--C-:B------:R-:W-:Y:S01]  /*b090*/  @!P2 IMAD.IADD R236, R236, 0x1, -R2.reuse ;  /* 0x00000001ececa824 */ /* 0x100fe200078e0a02 */
[----:B------:R-:W-:Y:S01]  /*b0a0*/  ISETP.GE.AND P3, PT, R238, RZ, PT ;  /* 0x000000ffee00720c */ /* 0x000fe20003f66270 */
[----:B------:R-:W-:Y:S01]  /*b0b0*/  @!P6 IMAD.IADD R235, R235, 0x1, -R2 ;  /* 0x00000001ebebe824 */ /* 0x000fe200078e0a02 */
[----:B------:R-:W-:Y:S01]  /*b0c0*/  IABS R238, R238 ;  /* 0x000000ee00ee7213 */ /* 0x000fe20000000000 */
[----:B------:R-:W-:Y:S01]  /*b0d0*/  IMAD.HI.U32 R242, R250, R239, RZ ;  /* 0x000000effaf27227 */ /* 0x000fe200078e00ff */
[----:B------:R-:W-:-:S02]  /*b0e0*/  ISETP.GT.U32.AND P1, PT, R2, R237, PT ;  /* 0x000000ed0200720c */ /* 0x000fc40003f24070 */
[----:B------:R-:W-:Y:S01]  /*b0f0*/  ISETP.GE.AND P6, PT, R240, RZ, PT ;  /* 0x000000fff000720c */ /* 0x000fe20003fc6270 */
[----:B------:R-:W-:Y:S01]  /*b100*/  IMAD.MOV.U32 R240, RZ, RZ, R241 ;  /* 0x000000fffff07224 */ /* 0x000fe200078e00f1 */
[----:B------:R-:W-:Y:S01]  /*b110*/  ISETP.GT.U32.AND P2, PT, R2, R236, PT ;  /* 0x000000ec0200720c */ /* 0x000fe20003f44070 */
[----:B------:R-:W-:-:S04]  /*b120*/  IMAD.HI.U32 R241, R250, R238, RZ ;  /* 0x000000eefaf17227 */ /* 0x000fc800078e00ff */
[----:B------:R-:W-:Y:S02]  /*b130*/  IMAD.MOV R241, RZ, RZ, -R241 ;  /* 0x000000fffff17224 */ /* 0x000fe400078e0af1 */
[----:B------:R-:W-:-:S04]  /*b140*/  IMAD.HI.U32 R243, R250, R240, RZ ;  /* 0x000000f0faf37227 */ /* 0x000fc800078e00ff */
[----:B------:R-:W-:Y:S02]  /*b150*/  IMAD R238, R2, R241, R238 ;  /* 0x000000f102ee7224 */ /* 0x000fe400078e02ee */
[--C-:B------:R-:W-:Y:S02]  /*b160*/  @!P1 IMAD.IADD R237, R237, 0x1, -R2.reuse ;  /* 0x00000001eded9824 */ /* 0x100fe400078e0a02 */
[----:B------:R-:W-:Y:S01]  /*b170*/  @!P2 IMAD.IADD R236, R236, 0x1, -R2 ;  /* 0x00000001ececa824 */ /* 0x000fe200078e0a02 */
[C---:B------:R-:W-:Y:S01]  /*b180*/  ISETP.GT.U32.AND P2, PT, R2.reuse, R238, PT ;  /* 0x000000ee0200720c */ /* 0x040fe20003f44070 */
[----:B------:R-:W-:Y:S01]  /*b190*/  IMAD.MOV R243, RZ, RZ, -R243 ;  /* 0x000000fffff37224 */ /* 0x000fe200078e0af3 */
[C---:B------:R-:W-:Y:S01]  /*b1a0*/  ISETP.GT.U32.AND P1, PT, R2.reuse, R237, PT ;  /* 0x000000ed0200720c */ /* 0x040fe20003f24070 */
[----:B------:R-:W-:Y:S02]  /*b1b0*/  IMAD.MOV R242, RZ, RZ, -R242 ;  /* 0x000000fffff27224 */ /* 0x000fe400078e0af2 */
[C---:B------:R-:W-:Y:S01]  /*b1c0*/  IMAD R240, R2.reuse, R243, R240 ;  /* 0x000000f302f07224 */ /* 0x040fe200078e02f0 */
[----:B------:R-:W-:Y:S01]  /*b1d0*/  IABS R243, R246 ;  /* 0x000000f600f37213 */ /* 0x000fe20000000000 */
[----:B------:R-:W-:Y:S01]  /*b1e0*/  IMAD R239, R2, R242, R239 ;  /* 0x000000f202ef7224 */ /* 0x000fe200078e02ef */
[----:B------:R-:W-:Y:S01]  /*b1f0*/  IABS R242, R249 ;  /* 0x000000f900f27213 */ /* 0x000fe20000000000 */
[----:B------:R-:W-:Y:S01]  /*b200*/  IMAD.MOV.U32 R241, RZ, RZ, R244 ;  /* 0x000000fffff17224 */ /* 0x000fe200078e00f4 */
[----:B---3--:R-:W-:Y:S01]  /*b210*/  IABS R249, R252 ;  /* 0x000000fc00f97213 */ /* 0x008fe20000000000 */
[----:B----4-:R-:W-:-:S04]  /*b220*/  IMAD.HI.U32 R246, R250, R243, RZ ;  /* 0x000000f3faf67227 */ /* 0x010fc800078e00ff */
[--C-:B------:R-:W-:Y:S01]  /*b230*/  @!P2 IMAD.IADD R238, R238, 0x1, -R2.reuse ;  /* 0x00000001eeeea824 */ /* 0x100fe200078e0a02 */
[C---:B------:R-:W-:Y:S01]  /*b240*/  ISETP.GT.U32.AND P2, PT, R2.reuse, R240, PT ;  /* 0x000000f00200720c */ /* 0x040fe20003f44070 */
[----:B------:R-:W-:Y:S01]  /*b250*/  @!P1 IMAD.IADD R237, R237, 0x1, -R2 ;  /* 0x00000001eded9824 */ /* 0x000fe200078e0a02 */
[----:B------:R-:W-:Y:S01]  /*b260*/  ISETP.GT.U32.AND P1, PT, R2, R239, PT ;  /* 0x000000ef0200720c */ /* 0x000fe20003f24070 */
[----:B------:R-:W-:-:S04]  /*b270*/  IMAD.HI.U32 R244, R250, R241, RZ ;  /* 0x000000f1faf47227 */ /* 0x000fc800078e00ff */
[----:B------:R-:W-:Y:S02]  /*b280*/  IMAD.MOV R244, RZ, RZ, -R244 ;  /* 0x000000fffff47224 */ /* 0x000fe400078e0af4 */
[----:B------:R-:W-:Y:S02]  /*b290*/  IMAD.MOV R246, RZ, RZ, -R246 ;  /* 0x000000fffff67224 */ /* 0x000fe400078e0af6 */
[----:B------:R-:W-:Y:S01]  /*b2a0*/  IMAD R241, R2, R244, R241 ;  /* 0x000000f402f17224 */ /* 0x000fe200078e02f1 */
[----:B------:R-:W-:Y:S01]  /*b2b0*/  IABS R244, R245 ;  /* 0x000000f500f47213 */ /* 0x000fe20000000000 */
[--C-:B------:R-:W-:Y:S02]  /*b2c0*/  @!P2 IMAD.IADD R240, R240, 0x1, -R2.reuse ;  /* 0x00000001f0f0a824 */ /* 0x100fe400078e0a02 */
[----:B------:R-:W-:Y:S01]  /*b2d0*/  @!P1 IMAD.IADD R239, R239, 0x1, -R2 ;  /* 0x00000001efef9824 */ /* 0x000fe200078e0a02 */
[----:B------:R-:W-:Y:S01]  /*b2e0*/  ISETP.GT.U32.AND P1, PT, R2, R238, PT ;  /* 0x000000ee0200720c */ /* 0x000fe20003f24070 */
[----:B-1----:R-:W-:Y:S01]  /*b2f0*/  IMAD.HI.U32 R245, R250, R242, RZ ;  /* 0x000000f2faf57227 */ /* 0x002fe200078e00ff */
[----:B------:R-:W-:-:S03]  /*b300*/  ISETP.GT.U32.AND P2, PT, R2, R240, PT ;  /* 0x000000f00200720c */ /* 0x000fc60003f44070 */
[----:B------:R-:W-:Y:S02]  /*b310*/  IMAD.MOV R245, RZ, RZ, -R245 ;  /* 0x000000fffff57224 */ /* 0x000fe400078e0af5 */
[----:B------:R-:W-:Y:S01]  /*b320*/  @!P0 IMAD.MOV R235, RZ, RZ, -R235 ;  /* 0x000000ffffeb8224 */ /* 0x000fe200078e0aeb */
[C---:B------:R-:W-:Y:S01]  /*b330*/  ISETP.GT.U32.AND P0, PT, R2.reuse, R239, PT ;  /* 0x000000ef0200720c */ /* 0x040fe20003f04070 */
[C---:B------:R-:W-:Y:S01]  /*b340*/  IMAD R242, R2.reuse, R245, R242 ;  /* 0x000000f502f27224 */ /* 0x040fe200078e02f2 */
[----:B------:R-:W-:Y:S01]  /*b350*/  IABS R245, R5 ;  /* 0x0000000500f57213 */ /* 0x000fe20000000000 */
        /* <DEDUP_REMOVED lines=10> */
[--C-:B------:R-:W-:Y:S01]  /*b400*/  @!P0 IMAD.IADD R239, R239, 0x1, -R2.reuse ;  /* 0x00000001efef8824 */ /* 0x100fe200078e0a02 */
[C---:B------:R-:W-:Y:S01]  /*b410*/  ISETP.GT.U32.AND P0, PT, R2.reuse, R242, PT ;  /* 0x000000f20200720c */ /* 0x040fe20003f04070 */
[C---:B------:R-:W-:Y:S02]  /*b420*/  IMAD R245, R2.reuse, R251, R245 ;  /* 0x000000fb02f57224 */ /* 0x040fe400078e02f5 */
[--C-:B------:R-:W-:Y:S01]  /*b430*/  @!P1 IMAD.IADD R241, R241, 0x1, -R2.reuse ;  /* 0x00000001f1f19824 */ /* 0x100fe200078e0a02 */
[C---:B------:R-:W-:Y:S01]  /*b440*/  ISETP.GT.U32.AND P1, PT, R2.reuse, R244, PT ;  /* 0x000000f40200720c */ /* 0x040fe20003f24070 */
[----:B------:R-:W-:Y:S01]  /*b450*/  @!P2 IMAD.IADD R243, R243, 0x1, -R2 ;  /* 0x00000001f3f3a824 */ /* 0x000fe200078e0a02 */
[----:B------:R-:W-:Y:S01]  /*b460*/  ISETP.GT.U32.AND P2, PT, R2, R245, PT ;  /* 0x000000f50200720c */ /* 0x000fe20003f44070 */
[----:B------:R-:W-:-:S02]  /*b470*/  IMAD.MOV.U32 R246, RZ, RZ, R7 ;  /* 0x000000fffff67224 */ /* 0x000fc400078e0007 */
[----:B------:R-:W-:Y:S02]  /*b480*/  @!P4 IMAD.MOV R236, RZ, RZ, -R236 ;  /* 0x000000ffffecc224 */ /* 0x000fe400078e0aec */
[----:B------:R-:W-:-:S04]  /*b490*/  IMAD.HI.U32 R7, R250, R246, RZ ;  /* 0x000000f6fa077227 */ /* 0x000fc800078e00ff */
[----:B------:R-:W-:Y:S01]  /*b4a0*/  @!P0 IMAD.IADD R242, R242, 0x1, -R2 ;  /* 0x00000001f2f28824 */ /* 0x000fe200078e0a02 */
[----:B------:R-:W-:Y:S01]  /*b4b0*/  ISETP.GE.AND P0, PT, R248, RZ, PT ;  /* 0x000000fff800720c */ /* 0x000fe20003f06270 */
[----:B------:R-:W-:Y:S02]  /*b4c0*/  IMAD.MOV.U32 R248, RZ, RZ, R249 ;  /* 0x000000fffff87224 */ /* 0x000fe400078e00f9 */
[----:B------:R-:W-:Y:S01]  /*b4d0*/  IMAD.MOV R251, RZ, RZ, -R7 ;  /* 0x000000fffffb7224 */ /* 0x000fe200078e0a07 */
[----:B------:R-:W-:Y:S01]  /*b4e0*/  ISETP.GT.U32.AND P4, PT, R2, R242, PT ;  /* 0x000000f20200720c */ /* 0x000fe20003f84070 */
[----:B------:R-:W-:Y:S01]  /*b4f0*/  IMAD.MOV.U32 R249, RZ, RZ, R6 ;  /* 0x000000fffff97224 */ /* 0x000fe200078e0006 */
[----:B------:R-:W-:Y:S01]  /*b500*/  LOP3.LUT R6, R247, 0x1fa, RZ, 0xfc, !PT ;  /* 0x000001faf7067812 */ /* 0x000fe200078efcff */
[--C-:B------:R-:W-:Y:S01]  /*b510*/  @!P1 IMAD.IADD R244, R244, 0x1, -R2.reuse ;  /* 0x00000001f4f49824 */ /* 0x100fe200078e0a02 */
[----:B------:R-:W-:Y:S01]  /*b520*/  ISETP.GE.AND P1, PT, R3, RZ, PT ;  /* 0x000000ff0300720c */ /* 0x000fe20003f26270 */
[----:B------:R-:W-:Y:S01]  /*b530*/  @!P2 IMAD.IADD R245, R245, 0x1, -R2 ;  /* 0x00000001f5f5a824 */ /* 0x000fe200078e0a02 */
[----:B------:R-:W-:Y:S01]  /*b540*/  LOP3.LUT R3, R247, 0x1fc, RZ, 0xfc, !PT ;  /* 0x000001fcf7037812 */ /* 0x000fe200078efcff */
[C---:B------:R-:W-:Y:S01]  /*b550*/  IMAD R246, R2.reuse, R251, R246 ;  /* 0x000000fb02f67224 */ /* 0x040fe200078e02f6 */
[----:B------:R-:W-:Y:S01]  /*b560*/  ISETP.GT.U32.AND P2, PT, R2, R241, PT ;  /* 0x000000f10200720c */ /* 0x000fe20003f44070 */
[----:B------:R-:W-:Y:S01]  /*b570*/  IMAD.HI.U32 R247, R250, R248, RZ ;  /* 0x000000f8faf77227 */ /* 0x000fe200078e00ff */
[----:B------:R-:W-:-:S03]  /*b580*/  IABS R7, R6 ;  /* 0x0000000600077213 */ /* 0x000fc60000000000 */
[----:B------:R-:W-:Y:S01]  /*b590*/  @!P3 IMAD.MOV R238, RZ, RZ, -R238 ;  /* 0x000000ffffeeb224 */ /* 0x000fe200078e0aee */
[----:B------:R-:W-:Y:S01]  /*b5a0*/  ISETP.GT.U32.AND P3, PT, R2, R243, PT ;  /* 0x000000f30200720c */ /* 0x000fe20003f64070 */
[----:B------:R-:W-:-:S04]  /*b5b0*/  IMAD.HI.U32 R251, R250, R249, RZ ;  /* 0x000000f9fafb7227 */ /* 0x000fc800078e00ff */
[----:B------:R-:W-:Y:S02]  /*b5c0*/  IMAD.MOV R247, RZ, RZ, -R247 ;  /* 0x000000fffff77224 */ /* 0x000fe400078e0af7 */
[----:B------:R-:W-:Y:S02]  /*b5d0*/  IMAD.MOV R251, RZ, RZ, -R251 ;  /* 0x000000fffffb7224 */ /* 0x000fe400078e0afb */
[C---:B------:R-:W-:Y:S02]  /*b5e0*/  IMAD R247, R2.reuse, R247, R248 ;  /* 0x000000f702f77224 */ /* 0x040fe400078e02f8 */
[C---:B------:R-:W-:Y:S01]  /*b5f0*/  IMAD R248, R2.reuse, R251, R249 ;  /* 0x000000fb02f87224 */ /* 0x040fe200078e02f9 */
[----:B------:R-:W-:Y:S01]  /*b600*/  IABS R251, R3 ;  /* 0x0000000300fb7213 */ /* 0x000fe20000000000 */
[----:B------:R-:W-:Y:S01]  /*b610*/  @!P5 IMAD.MOV R237, RZ, RZ, -R237 ;  /* 0x000000ffffedd224 */ /* 0x000fe200078e0aed */
[C---:B------:R-:W-:Y:S01]  /*b620*/  ISETP.GT.U32.AND P5, PT, R2.reuse, R245, PT ;  /* 0x000000f50200720c */ /* 0x040fe20003fa4070 */
[----:B------:R-:W-:Y:S01]  /*b630*/  @!P6 IMAD.MOV R239, RZ, RZ, -R239 ;  /* 0x000000ffffefe224 */ /* 0x000fe200078e0aef */
[C---:B------:R-:W-:Y:S01]  /*b640*/  ISETP.GT.U32.AND P6, PT, R2.reuse, R244, PT ;  /* 0x000000f40200720c */ /* 0x040fe20003fc4070 */
[----:B------:R-:W-:Y:S01]  /*b650*/  @!P0 IMAD.MOV R240, RZ, RZ, -R240 ;  /* 0x000000fffff08224 */ /* 0x000fe200078e0af0 */
[C---:B------:R-:W-:Y:S01]  /*b660*/  ISETP.GT.U32.AND P0, PT, R2.reuse, R246, PT ;  /* 0x000000f60200720c */ /* 0x040fe20003f04070 */
[--C-:B------:R-:W-:Y:S01]  /*b670*/  @!P2 IMAD.IADD R241, R241, 0x1, -R2.reuse ;  /* 0x00000001f1f1a824 */ /* 0x100fe200078e0a02 */
[----:B------:R-:W-:Y:S01]  /*b680*/  ISETP.GT.U32.AND P2, PT, R2, R247, PT ;  /* 0x000000f70200720c */ /* 0x000fe20003f44070 */
[--C-:B------:R-:W-:Y:S01]  /*b690*/  @!P4 IMAD.IADD R242, R242, 0x1, -R2.reuse ;  /* 0x00000001f2f2c824 */ /* 0x100fe200078e0a02 */
[----:B------:R-:W-:Y:S01]  /*b6a0*/  ISETP.GT.U32.AND P4, PT, R2, R248, PT ;  /* 0x000000f80200720c */ /* 0x000fe20003f84070 */
[----:B------:R-:W-:-:S02]  /*b6b0*/  @!P3 IMAD.IADD R243, R243, 0x1, -R2 ;  /* 0x00000001f3f3b824 */ /* 0x000fc400078e0a02 */
[----:B------:R-:W2:Y:S01]  /*b6c0*/  LDL.LU R2, [R1+0x40] ;  /* 0x0000400001027983 */ /* 0x000ea20000300800 */
[----:B------:R-:W-:-:S04]  /*b6d0*/  IMAD.HI.U32 R249, R250, R7, RZ ;  /* 0x00000007faf97227 */ /* 0x000fc800078e00ff */
[----:B------:R-:W-:Y:S01]  /*b6e0*/  IMAD.MOV R249, RZ, RZ, -R249 ;  /* 0x000000fffff97224 */ /* 0x000fe200078e0af9 */
[----:B--2---:R-:W-:Y:S02]  /*b6f0*/  ISETP.GE.AND P3, PT, R2, RZ, PT ;  /* 0x000000ff0200720c */ /* 0x004fe40003f66270 */
[----:B------:R-:W-:-:S05]  /*b700*/  IABS R2, c[0x0][0x17c] ;  /* 0x00005f0000027a13 */ /* 0x000fca0000000000 */
[----:B------:R-:W-:Y:S02]  /*b710*/  IMAD R249, R2, R249, R7 ;  /* 0x000000f902f97224 */ /* 0x000fe400078e0207 */
[----:B------:R-:W2:Y:S01]  /*b720*/  LDL.LU R7, [R1+0x15ec] ;  /* 0x0015ec0001077983 */ /* 0x000ea20000300800 */
[----:B------:R-:W-:-:S03]  /*b730*/  @!P6 IMAD.IADD R244, R244, 0x1, -R2 ;  /* 0x00000001f4f4e824 */ /* 0x000fc600078e0a02 */
[----:B------:R-:W3:Y:S02]  /*b740*/  LDL.LU R2, [R1+0x44] ;  /* 0x0000440001027983 */ /* 0x000ee40000300800 */
[----:B---3--:R-:W-:Y:S02]  /*b750*/  ISETP.GE.AND P6, PT, R2, RZ, PT ;  /* 0x000000ff0200720c */ /* 0x008fe40003fc6270 */
[----:B------:R-:W-:-:S05]  /*b760*/  IABS R2, c[0x0][0x17c] ;  /* 0x00005f0000027a13 */ /* 0x000fca0000000000 */
[--C-:B------:R-:W-:Y:S01]  /*b770*/  @!P5 IMAD.IADD R245, R245, 0x1, -R2.reuse ;  /* 0x00000001f5f5d824 */ /* 0x100fe200078e0a02 */
[----:B------:R-:W-:Y:S01]  /*b780*/  ISETP.GT.U32.AND P5, PT, R2, R249, PT ;  /* 0x000000f90200720c */ /* 0x000fe20003fa4070 */
[----:B------:R-:W-:Y:S02]  /*b790*/  @!P0 IMAD.IADD R246, R246, 0x1, -R2 ;  /* 0x00000001f6f68824 */ /* 0x000fe400078e0a02 */
[----:B------:R-:W3:Y:S01]  /*b7a0*/  LDL.LU R2, [R1+0x48] ;  /* 0x0000480001027983 */ /* 0x000ee20000300800 */
[----:B------:R-:W-:-:S04]  /*b7b0*/  IMAD.HI.U32 R250, R250, R251, RZ ;  /* 0x000000fbfafa7227 */ /* 0x000fc800078e00ff */
[----:B------:R-:W-:Y:S02]  /*b7c0*/  IMAD.MOV R250, RZ, RZ, -R250 ;  /* 0x000000fffffa7224 */ /* 0x000fe400078e0afa */
[----:B------:R-:W-:Y:S02]  /*b7d0*/  @!P1 IMAD.MOV R241, RZ, RZ, -R241 ;  /* 0x000000fffff19224 */ /* 0x000fe400078e0af1 */
[----:B------:R-:W-:Y:S02]  /*b7e0*/  @!P3 IMAD.MOV R242, RZ, RZ, -R242 ;  /* 0x000000fffff2b224 */ /* 0x000fe400078e0af2 */
[----:B------:R-:W-:Y:S01]  /*b7f0*/  @!P6 IMAD.MOV R243, RZ, RZ, -R243 ;  /* 0x000000fffff3e224 */ /* 0x000fe200078e0af3 */
[----:B---3--:R-:W-:Y:S02]  /*b800*/  ISETP.GE.AND P0, PT, R2, RZ, PT ;  /* 0x000000ff0200720c */ /* 0x008fe40003f06270 */
[----:B------:R-:W-:-:S05]  /*b810*/  IABS R2, c[0x0][0x17c] ;  /* 0x00005f0000027a13 */ /* 0x000fca0000000000 */
[--C-:B------:R-:W-:Y:S01]  /*b820*/  @!P4 IMAD.IADD R248, R248, 0x1, -R2.reuse ;  /* 0x00000001f8f8c824 */ /* 0x100fe200078e0a02 */
[----:B------:R-:W-:Y:S02]  /*b830*/  ISETP.GE.AND P4, PT, R4, RZ, PT ;  /* 0x000000ff0400720c */ /* 0x000fe40003f86270 */
[----:B------:R-:W1:Y:S01]  /*b840*/  S2R R4, SR_TID.X ;  /* 0x0000000000047919 */ /* 0x000e620000002100 */
[----:B------:R-:W-:Y:S01]  /*b850*/  @!P2 IMAD.IADD R247, R247, 0x1, -R2 ;  /* 0x00000001f7f7a824 */ /* 0x000fe200078e0a02 */
[----:B------:R-:W-:Y:S02]  /*b860*/  ISETP.GE.AND P2, PT, R5, RZ, PT ;  /* 0x000000ff0500720c */ /* 0x000fe40003f46270 */
[C---:B------:R-:W-:Y:S01]  /*b870*/  ISETP.GT.U32.AND P1, PT, R2.reuse, R246, PT ;  /* 0x000000f60200720c */ /* 0x040fe20003f24070 */
[----:B------:R-:W-:Y:S02]  /*b880*/  IMAD R251, R2, R250, R251 ;  /* 0x000000fa02fb7224 */ /* 0x000fe400078e02fb */
[----:B------:R-:W-:-:S02]  /*b890*/  IMAD.MOV.U32 R250, RZ, RZ, c[0x0][0x180] ;  /* 0x00006000fffa7624 */ /* 0x000fc400078e00ff */
[----:B------:R-:W-:-:S03]  /*b8a0*/  @!P5 IMAD.IADD R249, R249, 0x1, -R2 ;  /* 0x00000001f9f9d824 */ /* 0x000fc600078e0a02 */
[----:B------:R-:W-:Y:S02]  /*b8b0*/  IADD3 R250, R250, -0x40, RZ ;  /* 0xffffffc0fafa7810 */ /* 0x000fe40007ffe0ff */
[C---:B------:R-:W-:Y:S01]  /*b8c0*/  ISETP.GT.U32.AND P3, PT, R2.reuse, R247, PT ;  /* 0x000000f70200720c */ /* 0x040fe20003f64070 */
[----:B------:R-:W-:Y:S01]  /*b8d0*/  @!P2 IMAD.MOV R245, RZ, RZ, -R245 ;  /* 0x000000fffff5a224 */ /* 0x000fe200078e0af5 */
[----:B------:R-:W-:Y:S01]  /*b8e0*/  ISETP.GT.U32.AND P5, PT, R2, R248, PT ;  /* 0x000000f80200720c */ /* 0x000fe20003fa4070 */
[----:B------:R-:W-:Y:S01]  /*b8f0*/  @!P1 IMAD.IADD R246, R246, 0x1, -R2 ;  /* 0x00000001f6f69824 */ /* 0x000fe200078e0a02 */
[----:B------:R-:W-:Y:S02]  /*b900*/  ISETP.GT.U32.AND P6, PT, R2, R249, PT ;  /* 0x000000f90200720c */ /* 0x000fe40003fc4070 */
[----:B------:R-:W-:Y:S02]  /*b910*/  ISETP.GE.U32.AND P2, PT, R250, 0x7fffff81, PT ;  /* 0x7fffff81fa00780c */ /* 0x000fe40003f46070 */
[----:B-1----:R-:W-:-:S04]  /*b920*/  LOP3.LUT R4, R4, 0x3f, RZ, 0xc0, !PT ;  /* 0x0000003f04047812 */ /* 0x002fc800078ec0ff */
[----:B------:R-:W-:Y:S02]  /*b930*/  ISETP.GE.AND P1, PT, R4, R250, PT ;  /* 0x000000fa0400720c */ /* 0x000fe40003f26270 */
[----:B------:R-:W1:Y:S01]  /*b940*/  S2R R250, SR_TID.X ;  /* 0x0000000000fa7919 */ /* 0x000e620000002100 */
[----:B------:R-:W-:Y:S02]  /*b950*/  IMAD.MOV.U32 R5, RZ, RZ, 0x3f ;  /* 0x0000003fff057424 */ /* 0x000fe400078e00ff */
[----:B------:R-:W-:Y:S01]  /*b960*/  @!P0 IMAD.MOV R244, RZ, RZ, -R244 ;  /* 0x000000fffff48224 */ /* 0x000fe200078e0af4 */
[----:B------:R-:W-:Y:S01]  /*b970*/  ISETP.GT.U32.AND P0, PT, R2, R251, PT ;  /* 0x000000fb0200720c */ /* 0x000fe20003f04070 */
[--C-:B------:R-:W-:Y:S02]  /*b980*/  @!P3 IMAD.IADD R247, R247, 0x1, -R2.reuse ;  /* 0x00000001f7f7b824 */ /* 0x100fe400078e0a02 */
[--C-:B------:R-:W-:Y:S02]  /*b990*/  @!P5 IMAD.IADD R248, R248, 0x1, -R2.reuse ;  /* 0x00000001f8f8d824 */ /* 0x100fe400078e0a02 */
[----:B------:R-:W-:Y:S01]  /*b9a0*/  @!P6 IMAD.IADD R249, R249, 0x1, -R2 ;  /* 0x00000001f9f9e824 */ /* 0x000fe200078e0a02 */
[----:B------:R-:W-:Y:S01]  /*b9b0*/  IADD3 R2, R5, c[0x0][0x180], RZ ;  /* 0x0000600005027a10 */ /* 0x000fe20007ffe0ff */
[----:B------:R-:W-:Y:S01]  /*b9c0*/  @!P4 IMAD.MOV R246, RZ, RZ, -R246 ;  /* 0x000000fffff6c224 */ /* 0x000fe200078e0af6 */
[----:B------:R-:W3:Y:S02]  /*b9d0*/  LDL.LU R4, [R1+0x14] ;  /* 0x0000140001047983 */ /* 0x000ee40000300800 */
[----:B------:R-:W-:-:S02]  /*b9e0*/  ISETP.GT.AND P6, PT, R2, 0x3f, PT ;  /* 0x0000003f0200780c */ /* 0x000fc40003fc4270 */
[----:B------:R-:W-:-:S05]  /*b9f0*/  IABS R2, c[0x0][0x17c] ;  /* 0x00005f0000027a13 */ /* 0x000fca0000000000 */
[----:B------:R-:W-:Y:S01]  /*ba00*/  @!P0 IMAD.IADD R251, R251, 0x1, -R2 ;  /* 0x00000001fbfb8824 */ /* 0x000fe200078e0a02 */
[----:B-1----:R-:W-:-:S04]  /*ba10*/  LOP3.LUT R250, R250, 0x3f, RZ, 0xc0, !PT ;  /* 0x0000003ffafa7812 */ /* 0x002fc800078ec0ff */
[----:B------:R-:W-:Y:S02]  /*ba20*/  ISETP.GT.U32.AND P0, PT, R2, R251, PT ;  /* 0x000000fb0200720c */ /* 0x000fe40003f04070 */
[----:B------:R-:W-:Y:S02]  /*ba30*/  IADD3 R2, R5, c[0x0][0x180], RZ ;  /* 0x0000600005027a10 */ /* 0x000fe40007ffe0ff */
[----:B------:R-:W-:Y:S02]  /*ba40*/  ISETP.GE.AND P4, PT, R250, c[0x0][0x180], PT ;  /* 0x00006000fa007a0c */ /* 0x000fe40003f86270 */
[----:B------:R-:W-:Y:S02]  /*ba50*/  SEL R250, RZ, 0x4, !P6 ;  /* 0x00000004fffa7807 */ /* 0x000fe40007000000 */
[----:B------:R-:W-:Y:S02]  /*ba60*/  SEL R5, RZ, 0x4, P1 ;  /* 0x00000004ff057807 */ /* 0x000fe40000800000 */
[----:B------:R-:W-:-:S02]  /*ba70*/  ISETP.GT.AND P1, PT, R2, 0x7f, PT ;  /* 0x0000007f0200780c */ /* 0x000fc40003f24270 */
[----:B------:R-:W-:Y:S02]  /*ba80*/  ISETP.GE.AND P3, PT, R252, RZ, PT ;  /* 0x000000fffc00720c */ /* 0x000fe40003f66270 */
[----:B------:R-:W-:Y:S01]  /*ba90*/  ISETP.GE.AND P5, PT, R0, RZ, PT ;  /* 0x000000ff0000720c */ /* 0x000fe20003fa6270 */
[----:B------:R-:W4:Y:S01]  /*baa0*/  LDL.LU R252, [R1+0x10] ;  /* 0x0000100001fc7983 */ /* 0x000f220000300800 */
[----:B------:R-:W-:Y:S02]  /*bab0*/  SEL R2, R250, RZ, !P4 ;  /* 0x000000fffa027207 */ /* 0x000fe40006000000 */
[----:B------:R-:W-:Y:S01]  /*bac0*/  ISETP.GE.AND P4, PT, R6, RZ, PT ;  /* 0x000000ff0600720c */ /* 0x000fe20003f86270 */
[----:B------:R-:W5:Y:S01]  /*bad0*/  LDL.LU R0, [R1+0xc] ;  /* 0x00000c0001007983 */ /* 0x000f620000300800 */
[----:B------:R-:W-:Y:S02]  /*bae0*/  SEL R250, R5, RZ, P1 ;  /* 0x000000ff05fa7207 */ /* 0x000fe40000800000 */
[----:B------:R-:W-:Y:S01]  /*baf0*/  ISETP.GE.AND P1, PT, R3, RZ, PT ;  /* 0x000000ff0300720c */ /* 0x000fe20003f26270 */
[----:B------:R-:W2:Y:S04]  /*bb00*/  LDL.LU R6, [R1+0x15e8] ;  /* 0x0015e80001067983 */ /* 0x000ea80000300800 */
[----:B------:R-:W2:Y:S04]  /*bb10*/  LDL.LU R5, [R1+0x15e4] ;  /* 0x0015e40001057983 */ /* 0x000ea80000300800 */
[----:B------:R-:W2:Y:S01]  /*bb20*/  LDL.LU R3, [R1+0x15e0] ;  /* 0x0015e00001037983 */ /* 0x000ea20000300800 */
[----:B------:R-:W-:Y:S01]  /*bb30*/  @!P5 IMAD.MOV R248, RZ, RZ, -R248 ;  /* 0x000000fffff8d224 */ /* 0x000fe200078e0af8 */
[----:B------:R-:W-:-:S02]  /*bb40*/  ISETP.NE.U32.AND P5, PT, R250, RZ, PT ;  /* 0x000000fffa00720c */ /* 0x000fc40003fa5070 */
[----:B------:R-:W1:Y:S01]  /*bb50*/  S2R R250, SR_TID.X ;  /* 0x0000000000fa7919 */ /* 0x000e620000002100 */
[----:B------:R-:W-:Y:S01]  /*bb60*/  @!P3 IMAD.MOV R247, RZ, RZ, -R247 ;  /* 0x000000fffff7b224 */ /* 0x000fe200078e0af7 */
[----:B------:R-:W-:Y:S02]  /*bb70*/  ISETP.NE.U32.AND P3, PT, R2, RZ, PT ;  /* 0x000000ff0200720c */ /* 0x000fe40003f65070 */
[----:B------:R-:W-:-:S05]  /*bb80*/  IABS R2, c[0x0][0x17c] ;  /* 0x00005f0000027a13 */ /* 0x000fca0000000000 */
[----:B------:R-:W-:Y:S01]  /*bb90*/  @!P0 IMAD.IADD R251, R251, 0x1, -R2 ;  /* 0x00000001fbfb8824 */ /* 0x000fe200078e0a02 */
[----:B------:R-:W-:Y:S01]  /*bba0*/  ISETP.NE.AND P0, PT, RZ, c[0x0][0x17c], PT ;  /* 0x00005f00ff007a0c */ /* 0x000fe20003f05270 */
[----:B------:R-:W-:Y:S01]  /*bbb0*/  @!P4 IMAD.MOV R249, RZ, RZ, -R249 ;  /* 0x000000fffff9c224 */ /* 0x000fe200078e0af9 */
[----:B-1----:R-:W-:-:S05]  /*bbc0*/  LOP3.LUT R250, R250, 0x3f, RZ, 0xc0, !PT ;  /* 0x0000003ffafa7812 */ /* 0x002fca00078ec0ff */
[----:B------:R-:W-:Y:S01]  /*bbd0*/  IMAD R2, R250, c[0x0][0x18c], RZ ;  /* 0x00006300fa027a24 */ /* 0x000fe200078e02ff */
[----:B------:R-:W-:-:S04]  /*bbe0*/  LOP3.LUT R250, RZ, c[0x0][0x17c], RZ, 0x33, !PT ;  /* 0x00005f00fffa7a12 */ /* 0x000fc800078e33ff */
[----:B------:R-:W-:-:S05]  /*bbf0*/  LEA R2, P4, R2, c[0x0][0x168], 0x2 ;  /* 0x00005a0002027a11 */ /* 0x000fca00078810ff */
[----:B------:R1:W-:Y:S04]  /*bc00*/  STL [R1+0x15bc], R2 ;  /* 0x0015bc0201007387 */ /* 0x0003e80000100800 */
[----:B-1----:R-:W5:Y:S01]  /*bc10*/  LDL.LU R2, [R1+0x4] ;  /* 0x0000040001027983 */ /* 0x002f620000300800 */
[----:B--2---:R-:W-:-:S05]  /*bc20*/  SEL R3, R250, R3, !P0 ;  /* 0x00000003fa037207 */ /* 0x004fca0004000000 */
[----:B------:R1:W-:Y:S04]  /*bc30*/  STL [R1+0x84], R3 ;  /* 0x0000840301007387 */ /* 0x0003e80000100800 */
[----:B-1----:R-:W2:Y:S01]  /*bc40*/  LDL.LU R3, [R1+0x15dc] ;  /* 0x0015dc0001037983 */ /* 0x002ea20000300800 */
[C---:B---3--:R-:W-:Y:S02]  /*bc50*/  SEL R4, R250.reuse, R4, !P0 ;  /* 0x00000004fa047207 */ /* 0x048fe40004000000 */
[C---:B----4-:R-:W-:Y:S02]  /*bc60*/  SEL R252, R250.reuse, R252, !P0 ;  /* 0x000000fcfafc7207 */ /* 0x050fe40004000000 */
[C---:B-----5:R-:W-:Y:S02]  /*bc70*/  SEL R0, R250.reuse, R0, !P0 ;  /* 0x00000000fa007207 */ /* 0x060fe40004000000 */
[----:B--2---:R-:W-:-:S05]  /*bc80*/  SEL R3, R250, R3, !P0 ;  /* 0x00000003fa037207 */ /* 0x004fca0004000000 */
[----:B------:R1:W-:Y:S04]  /*bc90*/  STL [R1+0x88], R3 ;  /* 0x0000880301007387 */ /* 0x0003e80000100800 */
[----:B-1----:R-:W2:Y:S04]  /*bca0*/  LDL.LU R3, [R1+0x8] ;  /* 0x0000080001037983 */ /* 0x002ea80000300800 */
[----:B------:R1:W-:Y:S04]  /*bcb0*/  STL [R1+0x80], R4 ;  /* 0x0000800401007387 */ /* 0x0003e80000100800 */
[----:B-1----:R-:W3:Y:S04]  /*bcc0*/  LDL.LU R4, [R1+0x15d8] ;  /* 0x0015d80001047983 */ /* 0x002ee80000300800 */
[----:B------:R1:W-:Y:S04]  /*bcd0*/  STL [R1+0x7c], R252 ;  /* 0x00007cfc01007387 */ /* 0x0003e80000100800 */
[----:B-1----:R-:W4:Y:S04]  /*bce0*/  LDL.LU R252, [R1+0x15d4] ;  /* 0x0015d40001fc7983 */ /* 0x002f280000300800 */
[----:B------:R1:W-:Y:S04]  /*bcf0*/  STL [R1+0x78], R0 ;  /* 0x0000780001007387 */ /* 0x0003e80000100800 */
[----:B-1----:R-:W5:Y:S01]  /*bd00*/  LDL.LU R0, [R1+0x15d0] ;  /* 0x0015d00001007983 */ /* 0x002f620000300800 */
[----:B--2---:R-:W-:-:S05]  /*bd10*/  SEL R3, R250, R3, !P0 ;  /* 0x00000003fa037207 */ /* 0x004fca0004000000 */
[----:B------:R1:W-:Y:S02]  /*bd20*/  STL [R1+0x74], R3 ;  /* 0x0000740301007387 */ /* 0x0003e40000100800 */
[----:B-1----:R-:W-:-:S05]  /*bd30*/  SEL R3, R250, R2, !P0 ;  /* 0x00000002fa037207 */ /* 0x002fca0004000000 */
[----:B------:R3:W-:Y:S02]  /*bd40*/  STL [R1+0x70], R3 ;  /* 0x0000700301007387 */ /* 0x0007e40000100800 */
[C---:B---3--:R-:W-:Y:S02]  /*bd50*/  SEL R3, R250.reuse, R4, !P0 ;  /* 0x00000004fa037207 */ /* 0x048fe40004000000 */
[C---:B-----5:R-:W-:Y:S02]  /*bd60*/  SEL R2, R250.reuse, R0, !P0 ;  /* 0x00000000fa027207 */ /* 0x060fe40004000000 */
[----:B----4-:R-:W-:-:S03]  /*bd70*/  SEL R0, R250, R252, !P0 ;  /* 0x000000fcfa007207 */ /* 0x010fc60004000000 */
[----:B------:R1:W-:Y:S04]  /*bd80*/  STL [R1+0x6c], R2 ;  /* 0x00006c0201007387 */ /* 0x0003e80000100800 */
[----:B------:R2:W-:Y:S04]  /*bd90*/  STL [R1+0x68], R0 ;  /* 0x0000680001007387 */ /* 0x0005e80000100800 */
[----:B------:R3:W-:Y:S01]  /*bda0*/  STL [R1+0x64], R3 ;  /* 0x0000640301007387 */ /* 0x0007e20000100800 */
[C---:B-1----:R-:W-:Y:S02]  /*bdb0*/  SEL R2, R250.reuse, R5, !P0 ;  /* 0x00000005fa027207 */ /* 0x042fe40004000000 */
[----:B--2---:R-:W-:-:S03]  /*bdc0*/  SEL R0, R250, R6, !P0 ;  /* 0x00000006fa007207 */ /* 0x004fc60004000000 */
[----:B------:R1:W-:Y:S01]  /*bdd0*/  STL [R1+0x60], R2 ;  /* 0x0000600201007387 */ /* 0x0003e20000100800 */
[----:B---3--:R-:W-:-:S03]  /*bde0*/  SEL R3, R250, R7, !P0 ;  /* 0x00000007fa037207 */ /* 0x008fc60004000000 */
        /* <DEDUP_REMOVED lines=36> */
[----:B------:R2:W-:Y:S01]  /*c030*/  STL [R1+0x14], R0 ;  /* 0x0000140001007387 */ /* 0x0005e20000100800 */
[----:B------:R-:W-:-:S03]  /*c040*/  SEL R21, R250, R23, !P0 ;  /* 0x00000017fa157207 */ /* 0x000fc60004000000 */
[----:B------:R-:W-:Y:S04]  /*c050*/  STL [R1+0x10], R3 ;  /* 0x0000100301007387 */ /* 0x000fe80000100800 */
[----:B------:R-:W3:Y:S01]  /*c060*/  LDL.LU R23, [R1+0x84] ;  /* 0x0000840001177983 */ /* 0x000ee20000300800 */
[C---:B-1----:R-:W-:Y:S02]  /*c070*/  SEL R2, R250.reuse, R45, !P0 ;  /* 0x0000002dfa027207 */ /* 0x042fe40004000000 */
[----:B--2---:R-:W-:-:S03]  /*c080*/  SEL R0, R250, R46, !P0 ;  /* 0x0000002efa007207 */ /* 0x004fc60004000000 */
[----:B------:R1:W-:Y:S04]  /*c090*/  STL [R1+0xc], R2 ;  /* 0x00000c0201007387 */ /* 0x0003e80000100800 */
[----:B------:R-:W2:Y:S04]  /*c0a0*/  LDL.LU R46, [R1+0x7c] ;  /* 0x00007c00012e7983 */ /* 0x000ea80000300800 */
[----:B------:R4:W-:Y:S04]  /*c0b0*/  STL [R1+0x8], R0 ;  /* 0x0000080001007387 */ /* 0x0009e80000100800 */
[----:B------:R-:W5:Y:S01]  /*c0c0*/  LDL.LU R45, [R1+0x78] ;  /* 0x00007800012d7983 */ /* 0x000f620000300800 */
[----:B------:R-:W-:-:S03]  /*c0d0*/  SEL R4, R250, R40, !P0 ;  /* 0x00000028fa047207 */ /* 0x000fc60004000000 */
[----:B------:R-:W2:Y:S01]  /*c0e0*/  LDL.LU R44, [R1+0x74] ;  /* 0x00007400012c7983 */ /* 0x000ea20000300800 */
        /* <DEDUP_REMOVED lines=18> */
[----:B-1----:R-:W-:-:S03]  /*c210*/  SEL R2, R250, R47, !P0 ;  /* 0x0000002ffa027207 */ /* 0x002fc60004000000 */
[----:B------:R-:W2:Y:S01]  /*c220*/  LDL.LU R34, [R1+0x4c] ;  /* 0x00004c0001227983 */ /* 0x000ea20000300800 */
[----:B------:R-:W-:-:S03]  /*c230*/  SEL R14, R250, R30, !P0 ;  /* 0x0000001efa0e7207 */ /* 0x000fc60004000000 */
[----:B------:R-:W2:Y:S01]  /*c240*/  LDL.LU R33, [R1+0x48] ;  /* 0x0000480001217983 */ /* 0x000ea20000300800 */
[----:B----4-:R-:W-:-:S03]  /*c250*/  SEL R0, R250, R48, !P0 ;  /* 0x00000030fa007207 */ /* 0x010fc60004000000 */
[----:B------:R-:W4:Y:S01]  /*c260*/  LDL.LU R32, [R1+0x44] ;  /* 0x0000440001207983 */ /* 0x000f220000300800 */
[C---:B------:R-:W-:Y:S02]  /*c270*/  SEL R15, R250.reuse, R29, !P0 ;  /* 0x0000001dfa0f7207 */ /* 0x040fe40004000000 */
[C---:B------:R-:W-:Y:S01]  /*c280*/  SEL R252, R250.reuse, R49, !P0 ;  /* 0x00000031fafc7207 */ /* 0x040fe20004000000 */
[----:B------:R-:W2:Y:S01]  /*c290*/  LDL.LU R31, [R1+0x40] ;  /* 0x00004000011f7983 */ /* 0x000ea20000300800 */
[----:B------:R-:W-:-:S03]  /*c2a0*/  SEL R50, R250, R50, !P0 ;  /* 0x00000032fa327207 */ /* 0x000fc60004000000 */
[----:B------:R-:W2:Y:S04]  /*c2b0*/  LDL.LU R30, [R1+0x3c] ;  /* 0x00003c00011e7983 */ /* 0x000ea80000300800 */
[----:B------:R-:W2:Y:S04]  /*c2c0*/  LDL.LU R29, [R1+0x38] ;  /* 0x00003800011d7983 */ /* 0x000ea80000300800 */
[----:B------:R-:W2:Y:S01]  /*c2d0*/  LDL.LU R47, [R1+0x80] ;  /* 0x00008000012f7983 */ /* 0x000ea20000300800 */
[----:B------:R-:W-:-:S03]  /*c2e0*/  SEL R16, R250, R28, !P0 ;  /* 0x0000001cfa107207 */ /* 0x000fc60004000000 */
[----:B------:R-:W-:Y:S01]  /*c2f0*/  STL [R1+0x15c0], R2 ;  /* 0x0015c00201007387 */ /* 0x000fe20000100800 */
[----:B------:R-:W-:-:S03]  /*c300*/  SEL R17, R250, R27, !P0 ;  /* 0x0000001bfa117207 */ /* 0x000fc60004000000 */
[----:B------:R-:W-:Y:S01]  /*c310*/  STL [R1+0x15c4], R0 ;  /* 0x0015c40001007387 */ /* 0x000fe20000100800 */
[----:B------:R-:W-:-:S03]  /*c320*/  @!P1 IMAD.MOV R251, RZ, RZ, -R251 ;  /* 0x000000fffffb9224 */ /* 0x000fc600078e0afb */
[----:B------:R-:W-:Y:S01]  /*c330*/  STL [R1+0x15c8], R252 ;  /* 0x0015c8fc01007387 */ /* 0x000fe20000100800 */
[----:B------:R-:W-:-:S03]  /*c340*/  SEL R18, R250, R26, !P0 ;  /* 0x0000001afa127207 */ /* 0x000fc60004000000 */
[----:B------:R1:W-:Y:S01]  /*c350*/  STL [R1+0x15cc], R50 ;  /* 0x0015cc3201007387 */ /* 0x0003e20000100800 */
        /* <DEDUP_REMOVED lines=8> */
[C---:B------:R-:W-:Y:S02]  /*c3e0*/  SEL R52, R250.reuse, R52, !P0 ;  /* 0x00000034fa347207 */ /* 0x040fe40004000000 */
[C---:B------:R-:W-:Y:S01]  /*c3f0*/  SEL R53, R250.reuse, R53, !P0 ;  /* 0x00000035fa357207 */ /* 0x040fe20004000000 */
[----:B------:R-:W2:Y:S01]  /*c400*/  LDL.LU R24, [R1+0x24] ;  /* 0x0000240001187983 */ /* 0x000ea20000300800 */
[C---:B------:R-:W-:Y:S02]  /*c410*/  SEL R54, R250.reuse, R54, !P0 ;  /* 0x00000036fa367207 */ /* 0x040fe40004000000 */
[C---:B------:R-:W-:Y:S02]  /*c420*/  SEL R55, R250.reuse, R55, !P0 ;  /* 0x00000037fa377207 */ /* 0x040fe40004000000 */
[C---:B------:R-:W-:Y:S02]  /*c430*/  SEL R56, R250.reuse, R56, !P0 ;  /* 0x00000038fa387207 */ /* 0x040fe40004000000 */
[----:B------:R-:W-:-:S02]  /*c440*/  SEL R57, R250, R57, !P0 ;  /* 0x00000039fa397207 */ /* 0x000fc40004000000 */
[C---:B------:R-:W-:Y:S02]  /*c450*/  SEL R58, R250.reuse, R58, !P0 ;  /* 0x0000003afa3a7207 */ /* 0x040fe40004000000 */
[C---:B------:R-:W-:Y:S02]  /*c460*/  SEL R59, R250.reuse, R59, !P0 ;  /* 0x0000003bfa3b7207 */ /* 0x040fe40004000000 */
        /* <DEDUP_REMOVED lines=82> */
[C---:B------:R-:W-:Y:S01]  /*c990*/  SEL R142, R250.reuse, R142, !P0 ;  /* 0x0000008efa8e7207 */ /* 0x040fe20004000000 */
[----:B---3--:R-:W-:Y:S01]  /*c9a0*/  IMAD R48, R23, c[0x0][0x190], RZ ;  /* 0x0000640017307a24 */ /* 0x008fe200078e02ff */
[C---:B------:R-:W-:Y:S01]  /*c9b0*/  SEL R143, R250.reuse, R143, !P0 ;  /* 0x0000008ffa8f7207 */ /* 0x040fe20004000000 */
[----:B------:R-:W3:Y:S01]  /*c9c0*/  LDL.LU R23, [R1+0x20] ;  /* 0x0000200001177983 */ /* 0x000ee20000300800 */
[C---:B------:R-:W-:Y:S02]  /*c9d0*/  SEL R144, R250.reuse, R144, !P0 ;  /* 0x00000090fa907207 */ /* 0x040fe40004000000 */
[C---:B------:R-:W-:Y:S01]  /*c9e0*/  SEL R145, R250.reuse, R145, !P0 ;  /* 0x00000091fa917207 */ /* 0x040fe20004000000 */
[----:B------:R-:W2:Y:S01]  /*c9f0*/  LDL.LU R49, [R1+0x1c] ;  /* 0x00001c0001317983 */ /* 0x000ea20000300800 */
        /* <DEDUP_REMOVED lines=104> */
[----:B------:R-:W-:Y:S02]  /*d080*/  SEL R250, R250, R251, !P0 ;  /* 0x000000fbfafa7207 */ /* 0x000fe40004000000 */
[----:B------:R-:W2:Y:S04]  /*d090*/  LDL.LU R251, [R1+0x18] ;  /* 0x0000180001fb7983 */ /* 0x000ea80000300800 */
[----:B-1----:R-:W2:Y:S04]  /*d0a0*/  LDL.LU R50, [R1+0x14] ;  /* 0x0000140001327983 */ /* 0x002ea80000300800 */
[----:B------:R-:W3:Y:S04]  /*d0b0*/  LDL.LU R252, [R1+0x10] ;  /* 0x0000100001fc7983 */ /* 0x000ee80000300800 */
[----:B------:R-:W4:Y:S04]  /*d0c0*/  LDL.LU R0, [R1+0xc] ;  /* 0x00000c0001007983 */ /* 0x000f280000300800 */
[----:B------:R-:W5:Y:S01]  /*d0d0*/  LDL.LU R2, [R1+0x8] ;  /* 0x0000080001027983 */ /* 0x000f620000300800 */
[----:B--2---:R-:W-:-:S02]  /*d0e0*/  IMAD R50, R50, c[0x0][0x190], RZ ;  /* 0x0000640032327a24 */ /* 0x004fc400078e02ff */
[----:B---3--:R-:W-:-:S03]  /*d0f0*/  IMAD R252, R252, c[0x0][0x190], RZ ;  /* 0x00006400fcfc7a24 */ /* 0x008fc600078e02ff */
[----:B------:R1:W-:Y:S01]  /*d100*/  STL [R1+0x14], R50 ;  /* 0x0000143201007387 */ /* 0x0003e20000100800 */
[----:B----4-:R-:W-:Y:S02]  /*d110*/  IMAD R0, R0, c[0x0][0x190], RZ ;  /* 0x0000640000007a24 */ /* 0x010fe400078e02ff */
[----:B-----5:R-:W-:Y:S01]  /*d120*/  IMAD R2, R2, c[0x0][0x190], RZ ;  /* 0x0000640002027a24 */ /* 0x020fe200078e02ff */
[----:B-1----:R-:W2:Y:S04]  /*d130*/  LDL.LU R50, [R1+0x15cc] ;  /* 0x0015cc0001327983 */ /* 0x002ea80000300800 */
[----:B------:R1:W-:Y:S04]  /*d140*/  STL [R1+0x10], R252 ;  /* 0x000010fc01007387 */ /* 0x0003e80000100800 */
[----:B-1----:R-:W3:Y:S04]  /*d150*/  LDL.LU R252, [R1+0x15c8] ;  /* 0x0015c80001fc7983 */ /* 0x002ee80000300800 */
[----:B------:R1:W-:Y:S04]  /*d160*/  STL [R1+0xc], R0 ;  /* 0x00000c0001007387 */ /* 0x0003e80000100800 */
[----:B-1----:R-:W4:Y:S04]  /*d170*/  LDL.LU R0, [R1+0x15c4] ;  /* 0x0015c40001007983 */ /* 0x002f280000300800 */
[----:B------:R1:W-:Y:S04]  /*d180*/  STL [R1+0x8], R2 ;  /* 0x0000080201007387 */ /* 0x0003e80000100800 */
[----:B-1----:R-:W5:Y:S01]  /*d190*/  LDL.LU R2, [R1+0x15c0] ;  /* 0x0015c00001027983 */ /* 0x002f620000300800 */
[----:B------:R-:W-:-:S02]  /*d1a0*/  IMAD R114, R114, c[0x0][0x190], RZ ;  /* 0x0000640072727a24 */ /* 0x000fc400078e02ff */
[----:B----4-:R-:W-:Y:S02]  /*d1b0*/  IMAD R0, R0, c[0x0][0x190], RZ ;  /* 0x0000640000007a24 */ /* 0x010fe400078e02ff */
[----:B-----5:R-:W-:-:S05]  /*d1c0*/  IMAD R2, R2, c[0x0][0x190], RZ ;  /* 0x0000640002027a24 */ /* 0x020fca00078e02ff */
[----:B------:R1:W-:Y:S04]  /*d1d0*/  STL [R1+0x4], R2 ;  /* 0x0000040201007387 */ /* 0x0003e80000100800 */
[----:B-1----:R-:W4:Y:S04]  /*d1e0*/  LDL.LU R2, [R1+0x15bc] ;  /* 0x0015bc0001027983 */ /* 0x002f280000300800 */
[----:B------:R1:W-:Y:S04]  /*d1f0*/  STL [R1], R0 ;  /* 0x0000000001007387 */ /* 0x0003e80000100800 */
[----:B------:R5:W-:Y:S01]  /*d200*/  STL [R1+0x18], R114 ;  /* 0x0000187201007387 */ /* 0x000be20000100800 */
[----:B-1----:R-:W-:-:S02]  /*d210*/  IMAD R0, R116, c[0x0][0x190], RZ ;  /* 0x0000640074007a24 */ /* 0x002fc400078e02ff */
[----:B------:R-:W-:Y:S02]  /*d220*/  IMAD R116, R117, c[0x0][0x190], RZ ;  /* 0x0000640075747a24 */ /* 0x000fe400078e02ff */
[----:B-----5:R-:W-:Y:S01]  /*d230*/  IMAD R114, R118, c[0x0][0x190], RZ ;  /* 0x0000640076727a24 */ /* 0x020fe200078e02ff */
[----:B------:R1:W-:Y:S04]  /*d240*/  STL [R1+0x1c], R0 ;  /* 0x00001c0001007387 */ /* 0x0003e80000100800 */
[----:B------:R5:W-:Y:S04]  /*d250*/  STL [R1+0x20], R116 ;  /* 0x0000207401007387 */ /* 0x000be80000100800 */
[----:B------:R2:W-:Y:S01]  /*d260*/  STL [R1+0x24], R114 ;  /* 0x0000247201007387 */ /* 0x0005e20000100800 */
[----:B-1----:R-:W-:-:S02]  /*d270*/  IMAD R0, R119, c[0x0][0x190], RZ ;  /* 0x0000640077007a24 */ /* 0x002fc400078e02ff */
[----:B-----5:R-:W-:-:S03]  /*d280*/  IMAD R116, R120, c[0x0][0x190], RZ ;  /* 0x0000640078747a24 */ /* 0x020fc600078e02ff */
[----:B------:R1:W-:Y:S01]  /*d290*/  STL [R1+0x28], R0 ;  /* 0x0000280001007387 */ /* 0x0003e20000100800 */
[----:B--2---:R-:W-:-:S03]  /*d2a0*/  IMAD R114, R121, c[0x0][0x190], RZ ;  /* 0x0000640079727a24 */ /* 0x004fc600078e02ff */
[----:B------:R2:W-:Y:S04]  /*d2b0*/  STL [R1+0x2c], R116 ;  /* 0x00002c7401007387 */ /* 0x0005e80000100800 */
[----:B------:R5:W-:Y:S01]  /*d2c0*/  STL [R1+0x30], R114 ;  /* 0x0000307201007387 */ /* 0x000be20000100800 */
[----:B-1----:R-:W-:Y:S02]  /*d2d0*/  IMAD R0, R122, c[0x0][0x190], RZ ;  /* 0x000064007a007a24 */ /* 0x002fe400078e02ff */
[----:B--2---:R-:W-:-:S03]  /*d2e0*/  IMAD R116, R123, c[0x0][0x190], RZ ;  /* 0x000064007b747a24 */ /* 0x004fc600078e02ff */
[----:B------:R1:W-:Y:S01]  /*d2f0*/  STL [R1+0x34], R0 ;  /* 0x0000340001007387 */ /* 0x0003e20000100800 */
[----:B-----5:R-:W-:-:S03]  /*d300*/  IMAD R114, R124, c[0x0][0x190], RZ ;  /* 0x000064007c727a24 */ /* 0x020fc600078e02ff */
        /* <DEDUP_REMOVED lines=178> */
[----:B------:R-:W-:Y:S01]  /*de30*/  STL [R1+0x1a0], R0 ;  /* 0x0001a00001007387 */ /* 0x000fe20000100800 */
[----:B-----5:R-:W-:-:S03]  /*de40*/  IMAD R114, R214, c[0x0][0x190], RZ ;  /* 0x00006400d6727a24 */ /* 0x020fc600078e02ff */
[----:B------:R-:W-:Y:S04]  /*de50*/  STL [R1+0x1a4], R116 ;  /* 0x0001a47401007387 */ /* 0x000fe80000100800 */
[----:B------:R1:W-:Y:S04]  /*de60*/  STL [R1+0x1a8], R114 ;  /* 0x0001a87201007387 */ /* 0x0003e80000100800 */
[----:B-1----:R-:W2:Y:S01]  /*de70*/  LDL.LU R114, [R1+0x88] ;  /* 0x0000880001727983 */ /* 0x002ea20000300800 */
[----:B------:R-:W-:Y:S02]  /*de80*/  IMAD R0, R215, c[0x0][0x190], RZ ;  /* 0x00006400d7007a24 */ /* 0x000fe400078e02ff */
[----:B------:R-:W-:-:S03]  /*de90*/  IMAD R116, R216, c[0x0][0x190], RZ ;  /* 0x00006400d8747a24 */ /* 0x000fc600078e02ff */
[----:B------:R1:W-:Y:S01]  /*dea0*/  STL [R1+0x1ac], R0 ;  /* 0x0001ac0001007387 */ /* 0x0003e20000100800 */
[----:B------:R-:W-:-:S03]  /*deb0*/  IMAD R117, R218, c[0x0][0x190], RZ ;  /* 0x00006400da757a24 */ /* 0x000fc600078e02ff */
[----:B------:R5:W-:Y:S01]  /*dec0*/  STL [R1+0x1b0], R116 ;  /* 0x0001b07401007387 */ /* 0x000be20000100800 */
[----:B-1----:R-:W-:-:S03]  /*ded0*/  IMAD R0, R217, c[0x0][0x190], RZ ;  /* 0x00006400d9007a24 */ /* 0x002fc600078e02ff */
[----:B------:R-:W1:Y:S01]  /*dee0*/  S2R R3, SR_TID.X ;  /* 0x0000000000037919 */ /* 0x000e620000002100 */
[----:B-----5:R-:W-:-:S03]  /*def0*/  IMAD R116, R219, c[0x0][0x190], RZ ;  /* 0x00006400db747a24 */ /* 0x020fc600078e02ff */
[----:B------:R5:W-:Y:S04]  /*df00*/  STL [R1+0x1b4], R0 ;  /* 0x0001b40001007387 */ /* 0x000be80000100800 */
[----:B------:R3:W-:Y:S04]  /*df10*/  STL [R1+0x1d8], R117 ;  /* 0x0001d87501007387 */ /* 0x0007e80000100800 */
[----:B------:R4:W-:Y:S01]  /*df20*/  STL [R1+0x1dc], R116 ;  /* 0x0001dc7401007387 */ /* 0x0009e20000100800 */
[----:B-----5:R-:W-:Y:S02]  /*df30*/  IMAD R0, R220, c[0x0][0x190], RZ ;  /* 0x00006400dc007a24 */ /* 0x020fe400078e02ff */
[----:B---3--:R-:W-:-:S03]  /*df40*/  IMAD R117, R221, c[0x0][0x190], RZ ;  /* 0x00006400dd757a24 */ /* 0x008fc600078e02ff */
[----:B------:R3:W-:Y:S01]  /*df50*/  STL [R1+0x1e0], R0 ;  /* 0x0001e00001007387 */ /* 0x0007e20000100800 */
[----:B----4-:R-:W-:-:S03]  /*df60*/  IMAD R116, R222, c[0x0][0x190], RZ ;  /* 0x00006400de747a24 */ /* 0x010fc600078e02ff */
[----:B------:R4:W-:Y:S04]  /*df70*/  STL [R1+0x1e4], R117 ;  /* 0x0001e47501007387 */ /* 0x0009e80000100800 */
[----:B------:R5:W-:Y:S01]  /*df80*/  STL [R1+0x1e8], R116 ;  /* 0x0001e87401007387 */ /* 0x000be20000100800 */
[----:B---3--:R-:W-:Y:S02]  /*df90*/  IMAD R0, R223, c[0x0][0x190], RZ ;  /* 0x00006400df007a24 */ /* 0x008fe400078e02ff */
[----:B----4-:R-:W-:-:S03]  /*dfa0*/  IMAD R117, R224, c[0x0][0x190], RZ ;  /* 0x00006400e0757a24 */ /* 0x010fc600078e02ff */
[----:B------:R3:W-:Y:S01]  /*dfb0*/  STL [R1+0x1ec], R0 ;  /* 0x0001ec0001007387 */ /* 0x0007e20000100800 */
[----:B-----5:R-:W-:-:S03]  /*dfc0*/  IMAD R116, R225, c[0x0][0x190], RZ ;  /* 0x00006400e1747a24 */ /* 0x020fc600078e02ff */
[----:B------:R4:W-:Y:S04]  /*dfd0*/  STL [R1+0x1f0], R117 ;  /* 0x0001f07501007387 */ /* 0x0009e80000100800 */
[----:B------:R5:W-:Y:S01]  /*dfe0*/  STL [R1+0x1f4], R116 ;  /* 0x0001f47401007387 */ /* 0x000be20000100800 */
[----:B---3--:R-:W-:Y:S02]  /*dff0*/  IMAD R0, R226, c[0x0][0x190], RZ ;  /* 0x00006400e2007a24 */ /* 0x008fe400078e02ff */
[----:B----4-:R-:W-:-:S03]  /*e000*/  IMAD R117, R227, c[0x0][0x190], RZ ;  /* 0x00006400e3757a24 */ /* 0x010fc600078e02ff */
[----:B------:R3:W-:Y:S01]  /*e010*/  STL [R1+0x1f8], R0 ;  /* 0x0001f80001007387 */ /* 0x0007e20000100800 */
[----:B-----5:R-:W-:-:S03]  /*e020*/  IMAD R116, R228, c[0x0][0x190], RZ ;  /* 0x00006400e4747a24 */ /* 0x020fc600078e02ff */
[----:B------:R4:W-:Y:S01]  /*e030*/  STL [R1+0x1fc], R117 ;  /* 0x0001fc7501007387 */ /* 0x0009e20000100800 */
[----:B-1----:R-:W-:-:S03]  /*e040*/  LOP3.LUT R3, R3, 0x3f, RZ, 0xc0, !PT ;  /* 0x0000003f03037812 */ /* 0x002fc600078ec0ff */
[----:B------:R1:W-:Y:S01]  /*e050*/  STL [R1+0x200], R116 ;  /* 0x0002007401007387 */ /* 0x0003e20000100800 */
[----:B---3--:R-:W-:Y:S02]  /*e060*/  IMAD R0, R229, c[0x0][0x190], RZ ;  /* 0x00006400e5007a24 */ /* 0x008fe400078e02ff */
[----:B----4-:R-:W-:-:S03]  /*e070*/  IMAD R117, R230, c[0x0][0x190], RZ ;  /* 0x00006400e6757a24 */ /* 0x010fc600078e02ff */
[----:B------:R3:W-:Y:S01]  /*e080*/  STL [R1+0x204], R0 ;  /* 0x0002040001007387 */ /* 0x0007e20000100800 */
[----:B-1----:R-:W-:-:S03]  /*e090*/  IMAD R116, R231, c[0x0][0x190], RZ ;  /* 0x00006400e7747a24 */ /* 0x002fc600078e02ff */
[----:B------:R1:W-:Y:S01]  /*e0a0*/  STL [R1+0x208], R117 ;  /* 0x0002087501007387 */ /* 0x0003e20000100800 */
[----:B------:R-:W-:-:S03]  /*e0b0*/  IMAD R3, R3, c[0x0][0x18c], RZ ;  /* 0x0000630003037a24 */ /* 0x000fc600078e02ff */
[----:B------:R4:W-:Y:S01]  /*e0c0*/  STL [R1+0x20c], R116 ;  /* 0x00020c7401007387 */ /* 0x0009e20000100800 */
[----:B---3--:R-:W-:Y:S02]  /*e0d0*/  IMAD R0, R232, c[0x0][0x190], RZ ;  /* 0x00006400e8007a24 */ /* 0x008fe400078e02ff */
[----:B-1----:R-:W-:-:S03]  /*e0e0*/  IMAD R117, R233, c[0x0][0x190], RZ ;  /* 0x00006400e9757a24 */ /* 0x002fc600078e02ff */
[----:B------:R1:W-:Y:S01]  /*e0f0*/  STL [R1+0x210], R0 ;  /* 0x0002100001007387 */ /* 0x0003e20000100800 */
[----:B----4-:R-:W-:-:S03]  /*e100*/  IMAD R116, R234, c[0x0][0x190], RZ ;  /* 0x00006400ea747a24 */ /* 0x010fc600078e02ff */
[----:B------:R-:W-:Y:S01]  /*e110*/  STL [R1+0x214], R117 ;  /* 0x0002147501007387 */ /* 0x000fe20000100800 */
[----:B------:R-:W-:Y:S02]  /*e120*/  LEA.HI.X.SX32 R3, R3, c[0x0][0x16c], 0x2, P4 ;  /* 0x00005b0003037a11 */ /* 0x000fe400020f16ff */
[C---:B------:R-:W-:Y:S01]  /*e130*/  LEA R234, P0, R48.reuse, R2, 0x2 ;  /* 0x0000000230ea7211 */ /* 0x040fe200078010ff */
[----:B------:R3:W-:Y:S01]  /*e140*/  STL [R1+0x3f4], R116 ;  /* 0x0003f47401007387 */ /* 0x0007e20000100800 */
[----:B-1----:R-:W-:Y:S02]  /*e150*/  IMAD R0, R235, c[0x0][0x190], RZ ;  /* 0x00006400eb007a24 */ /* 0x002fe400078e02ff */
[----:B------:R-:W-:Y:S01]  /*e160*/  LEA.HI.X.SX32 R235, R48, R3, 0x2, P0 ;  /* 0x0000000330eb7211 */ /* 0x000fe200000f16ff */
[----:B------:R-:W-:Y:S02]  /*e170*/  IMAD R47, R47, c[0x0][0x190], RZ ;  /* 0x000064002f2f7a24 */ /* 0x000fe400078e02ff */
[----:B------:R-:W-:-:S02]  /*e180*/  IMAD R45, R45, c[0x0][0x190], RZ ;  /* 0x000064002d2d7a24 */ /* 0x000fc400078e02ff */
[----:B------:R-:W-:Y:S01]  /*e190*/  IMAD R46, R46, c[0x0][0x190], RZ ;  /* 0x000064002e2e7a24 */ /* 0x000fe200078e02ff */
[----:B------:R-:W-:Y:S01]  /*e1a0*/  STL.64 [R1+0x1400], R234 ;  /* 0x001400ea01007387 */ /* 0x000fe20000100a00 */
[-C--:B------:R-:W-:Y:S01]  /*e1b0*/  LEA R232, P1, R47, R2.reuse, 0x2 ;  /* 0x000000022fe87211 */ /* 0x080fe200078210ff */
[----:B------:R-:W-:Y:S02]  /*e1c0*/  IMAD R43, R43, c[0x0][0x190], RZ ;  /* 0x000064002b2b7a24 */ /* 0x000fe400078e02ff */
[-C--:B------:R-:W-:Y:S01]  /*e1d0*/  LEA R118, P0, R46, R2.reuse, 0x2 ;  /* 0x000000022e767211 */ /* 0x080fe200078010ff */
[----:B------:R-:W-:Y:S01]  /*e1e0*/  IMAD R44, R44, c[0x0][0x190], RZ ;  /* 0x000064002c2c7a24 */ /* 0x000fe200078e02ff */
[-C--:B------:R-:W-:Y:S01]  /*e1f0*/  LEA.HI.X.SX32 R233, R47, R3.reuse, 0x2, P1 ;  /* 0x000000032fe97211 */ /* 0x080fe200008f16ff */
[----:B------:R-:W-:Y:S01]  /*e200*/  IMAD R42, R42, c[0x0][0x190], RZ ;  /* 0x000064002a2a7a24 */ /* 0x000fe200078e02ff */
[-C--:B------:R-:W-:Y:S01]  /*e210*/  LEA.HI.X.SX32 R119, R46, R3.reuse, 0x2, P0 ;  /* 0x000000032e777211 */ /* 0x080fe200000f16ff */
[----:B------:R-:W-:Y:S01]  /*e220*/  IMAD R40, R40, c[0x0][0x190], RZ ;  /* 0x0000640028287a24 */ /* 0x000fe200078e02ff */
[-C--:B------:R-:W-:Y:S01]  /*e230*/  LEA R228, P0, R43, R2.reuse, 0x2 ;  /* 0x000000022be47211 */ /* 0x080fe200078010ff */
[----:B------:R-:W-:Y:S01]  /*e240*/  IMAD R41, R41, c[0x0][0x190], RZ ;  /* 0x0000640029297a24 */ /* 0x000fe200078e02ff */
[CC--:B------:R-:W-:Y:S01]  /*e250*/  LEA R230, P1, R44.reuse, R2.reuse, 0x2 ;  /* 0x000000022ce67211 */ /* 0x0c0fe200078210ff */
[----:B------:R-:W-:Y:S01]  /*e260*/  IMAD R39, R39, c[0x0][0x190], RZ ;  /* 0x0000640027277a24 */ /* 0x000fe200078e02ff */
[-C--:B------:R-:W-:Y:S01]  /*e270*/  LEA.HI.X.SX32 R229, R43, R3.reuse, 0x2, P0 ;  /* 0x000000032be57211 */ /* 0x080fe200000f16ff */
[----:B------:R-:W-:Y:S01]  /*e280*/  IMAD R37, R37, c[0x0][0x190], RZ ;  /* 0x0000640025257a24 */ /* 0x000fe200078e02ff */
[-C--:B------:R-:W-:Y:S01]  /*e290*/  LEA.HI.X.SX32 R231, R44, R3.reuse, 0x2, P1 ;  /* 0x000000032ce77211 */ /* 0x080fe200008f16ff */
[----:B------:R-:W-:Y:S01]  /*e2a0*/  IMAD R38, R38, c[0x0][0x190], RZ ;  /* 0x0000640026267a24 */ /* 0x000fe200078e02ff */
[-C--:B------:R-:W-:Y:S01]  /*e2b0*/  LEA R226, P0, R40, R2.reuse, 0x2 ;  /* 0x0000000228e27211 */ /* 0x080fe200078010ff */
[----:B------:R-:W-:Y:S01]  /*e2c0*/  IMAD R36, R36, c[0x0][0x190], RZ ;  /* 0x0000640024247a24 */ /* 0x000fe200078e02ff */
[-C--:B------:R-:W-:Y:S01]  /*e2d0*/  LEA R46, P1, R41, R2.reuse, 0x2 ;  /* 0x00000002292e7211 */ /* 0x080fe200078210ff */
[----:B------:R-:W-:Y:S01]  /*e2e0*/  IMAD R34, R34, c[0x0][0x190], RZ ;  /* 0x0000640022227a24 */ /* 0x000fe200078e02ff */
[-C--:B------:R-:W-:Y:S01]  /*e2f0*/  LEA.HI.X.SX32 R227, R40, R3.reuse, 0x2, P0 ;  /* 0x0000000328e37211 */ /* 0x080fe200000f16ff */
[----:B------:R-:W-:Y:S01]  /*e300*/  IMAD R35, R35, c[0x0][0x190], RZ ;  /* 0x0000640023237a24 */ /* 0x000fe200078e02ff */
[----:B------:R-:W-:Y:S01]  /*e310*/  LEA.HI.X.SX32 R47, R41, R3, 0x2, P1 ;  /* 0x00000003292f7211 */ /* 0x000fe200008f16ff */
[----:B------:R-:W-:Y:S01]  /*e320*/  IMAD R33, R33, c[0x0][0x190], RZ ;  /* 0x0000640021217a24 */ /* 0x000fe200078e02ff */
[----:B------:R-:W-:Y:S01]  /*e330*/  LEA R44, P1, R38, R2, 0x2 ;  /* 0x00000002262c7211 */ /* 0x000fe200078210ff */
[----:B------:R-:W-:-:S02]  /*e340*/  IMAD R31, R31, c[0x0][0x190], RZ ;  /* 0x000064001f1f7a24 */ /* 0x000fc400078e02ff */
[----:B------:R-:W-:Y:S02]  /*e350*/  IMAD R32, R32, c[0x0][0x190], RZ ;  /* 0x0000640020207a24 */ /* 0x000fe400078e02ff */
[----:B------:R-:W-:Y:S02]  /*e360*/  IMAD R30, R30, c[0x0][0x190], RZ ;  /* 0x000064001e1e7a24 */ /* 0x000fe400078e02ff */
[----:B------:R-:W-:Y:S02]  /*e370*/  IMAD R28, R28, c[0x0][0x190], RZ ;  /* 0x000064001c1c7a24 */ /* 0x000fe400078e02ff */
[----:B------:R-:W-:Y:S02]  /*e380*/  IMAD R29, R29, c[0x0][0x190], RZ ;  /* 0x000064001d1d7a24 */ /* 0x000fe400078e02ff */
[----:B------:R-:W-:Y:S02]  /*e390*/  IMAD R27, R27, c[0x0][0x190], RZ ;  /* 0x000064001b1b7a24 */ /* 0x000fe400078e02ff */
        /* <DEDUP_REMOVED lines=14> */
[----:B--2---:R-:W-:-:S05]  /*e480*/  IMAD R114, R114, c[0x0][0x190], RZ ;  /* 0x0000640072727a24 */ /* 0x004fca00078e02ff */
[----:B---3--:R-:W-:-:S04]  /*e490*/  LEA R116, P4, R114, R2, 0x2 ;  /* 0x0000000272747211 */ /* 0x008fc800078810ff */
[----:B------:R-:W-:-:S05]  /*e4a0*/  LEA.HI.X.SX32 R117, R114, R3, 0x2, P4 ;  /* 0x0000000372757211 */ /* 0x000fca00020f16ff */
[----:B------:R1:W-:Y:S04]  /*e4b0*/  STL.64 [R1+0x610], R116 ;  /* 0x0006107401007387 */ /* 0x0003e80000100a00 */
[----:B------:R-:W-:Y:S01]  /*e4c0*/  STL.64 [R1+0x1408], R232 ;  /* 0x001408e801007387 */ /* 0x000fe20000100a00 */
[----:B-1----:R-:W-:-:S04]  /*e4d0*/  LEA R116, P4, R45, R2, 0x2 ;  /* 0x000000022d747211 */ /* 0x002fc800078810ff */
[----:B------:R-:W-:-:S05]  /*e4e0*/  LEA.HI.X.SX32 R117, R45, R3, 0x2, P4 ;  /* 0x000000032d757211 */ /* 0x000fca00020f16ff */
[----:B------:R1:W-:Y:S02]  /*e4f0*/  STL.64 [R1+0x418], R116 ;  /* 0x0004187401007387 */ /* 0x0003e40000100a00 */
[----:B-1----:R-:W-:-:S04]  /*e500*/  LEA R116, P4, R42, R2, 0x2 ;  /* 0x000000022a747211 */ /* 0x002fc800078810ff */
[-C--:B------:R-:W-:Y:S02]  /*e510*/  LEA.HI.X.SX32 R117, R42, R3.reuse, 0x2, P4 ;  /* 0x000000032a757211 */ /* 0x080fe400020f16ff */
[-C--:B------:R-:W-:Y:S02]  /*e520*/  LEA R224, P4, R39, R2.reuse, 0x2 ;  /* 0x0000000227e07211 */ /* 0x080fe400078810ff */
[-C--:B------:R-:W-:Y:S02]  /*e530*/  LEA R42, P0, R37, R2.reuse, 0x2 ;  /* 0x00000002252a7211 */ /* 0x080fe400078010ff */
[-C--:B------:R-:W-:Y:S02]  /*e540*/  LEA.HI.X.SX32 R225, R39, R3.reuse, 0x2, P4 ;  /* 0x0000000327e17211 */ /* 0x080fe400020f16ff */
[----:B------:R-:W-:Y:S02]  /*e550*/  LEA R222, P4, R36, R2, 0x2 ;  /* 0x0000000224de7211 */ /* 0x000fe400078810ff */
[----:B------:R-:W-:-:S02]  /*e560*/  LEA.HI.X.SX32 R43, R37, R3, 0x2, P0 ;  /* 0x00000003252b7211 */ /* 0x000fc400000f16ff */
        /* <DEDUP_REMOVED lines=11> */
[-C--:B------:R-:W-:Y:S01]  /*e620*/  LEA.HI.X.SX32 R217, R31, R3.reuse, 0x2, P0 ;  /* 0x000000031fd97211 */ /* 0x080fe200000f16ff */
[----:B------:R1:W-:Y:S01]  /*e630*/  STL.64 [R1+0x218], R118 ;  /* 0x0002187601007387 */ /* 0x0003e20000100a00 */
[----:B------:R-:W-:-:S02]  /*e640*/  LEA.HI.X.SX32 R219, R32, R3, 0x2, P1 ;  /* 0x0000000320db7211 */ /* 0x000fc400008f16ff */
[-C--:B------:R-:W-:Y:S01]  /*e650*/  LEA R214, P0, R28, R2.reuse, 0x2 ;  /* 0x000000021cd67211 */ /* 0x080fe200078010ff */
[----:B------:R-:W-:Y:S01]  /*e660*/  STL.64 [R1+0x1410], R230 ;  /* 0x001410e601007387 */ /* 0x000fe20000100a00 */
[-C--:B------:R-:W-:Y:S02]  /*e670*/  LEA R34, P1, R29, R2.reuse, 0x2 ;  /* 0x000000021d227211 */ /* 0x080fe400078210ff */
[-C--:B------:R-:W-:Y:S01]  /*e680*/  LEA.HI.X.SX32 R37, R30, R3.reuse, 0x2, P4 ;  /* 0x000000031e257211 */ /* 0x080fe200020f16ff */
[----:B------:R-:W-:Y:S01]  /*e690*/  STL.64 [R1+0x1418], R228 ;  /* 0x001418e401007387 */ /* 0x000fe20000100a00 */
[----:B------:R-:W-:Y:S02]  /*e6a0*/  LEA R212, P4, R27, R2, 0x2 ;  /* 0x000000021bd47211 */ /* 0x000fe400078810ff */
[-C--:B------:R-:W-:Y:S01]  /*e6b0*/  LEA.HI.X.SX32 R215, R28, R3.reuse, 0x2, P0 ;  /* 0x000000031cd77211 */ /* 0x080fe200000f16ff */
[----:B------:R2:W-:Y:S01]  /*e6c0*/  STL.64 [R1+0x220], R116 ;  /* 0x0002207401007387 */ /* 0x0005e20000100a00 */
[----:B------:R-:W-:-:S02]  /*e6d0*/  LEA.HI.X.SX32 R35, R29, R3, 0x2, P1 ;  /* 0x000000031d237211 */ /* 0x000fc400008f16ff */
[-C--:B------:R-:W-:Y:S01]  /*e6e0*/  LEA R30, P0, R25, R2.reuse, 0x2 ;  /* 0x00000002191e7211 */ /* 0x080fe200078010ff */
[----:B------:R-:W-:Y:S01]  /*e6f0*/  STL.64 [R1+0x1420], R226 ;  /* 0x001420e201007387 */ /* 0x000fe20000100a00 */
[-C--:B------:R-:W-:Y:S02]  /*e700*/  LEA R32, P1, R26, R2.reuse, 0x2 ;  /* 0x000000021a207211 */ /* 0x080fe400078210ff */
[----:B------:R-:W-:Y:S01]  /*e710*/  LEA.HI.X.SX32 R213, R27, R3, 0x2, P4 ;  /* 0x000000031bd57211 */ /* 0x000fe200020f16ff */
[----:B------:R-:W-:Y:S01]  /*e720*/  STL.64 [R1+0x420], R46 ;  /* 0x0004202e01007387 */ /* 0x000fe20000100a00 */
[----:B------:R-:W-:-:S03]  /*e730*/  LEA R210, P4, R24, R2, 0x2 ;  /* 0x0000000218d27211 */ /* 0x000fc600078810ff */
[----:B------:R-:W-:Y:S01]  /*e740*/  STL.64 [R1+0x1428], R224 ;  /* 0x001428e001007387 */ /* 0x000fe20000100a00 */
[----:B------:R-:W-:-:S03]  /*e750*/  LEA.HI.X.SX32 R31, R25, R3, 0x2, P0 ;  /* 0x00000003191f7211 */ /* 0x000fc600000f16ff */
[----:B------:R-:W-:Y:S01]  /*e760*/  STL.64 [R1+0x228], R44 ;  /* 0x0002282c01007387 */ /* 0x000fe20000100a00 */
[-C--:B------:R-:W-:Y:S02]  /*e770*/  LEA.HI.X.SX32 R33, R26, R3.reuse, 0x2, P1 ;  /* 0x000000031a217211 */ /* 0x080fe400008f16ff */
        /* <DEDUP_REMOVED lines=9> */
[----:B------:R-:W-:-:S03]  /*e810*/  LEA.HI.X.SX32 R209, R23, R3, 0x2, P1 ;  /* 0x0000000317d17211 */ /* 0x000fc600008f16ff */
[----:B------:R-:W-:Y:S01]  /*e820*/  STL.64 [R1+0x1440], R218 ;  /* 0x001440da01007387 */ /* 0x000fe20000100a00 */
[----:B------:R-:W-:-:S03]  /*e830*/  LEA R204, P0, R19, R2, 0x2 ;  /* 0x0000000213cc7211 */ /* 0x000fc600078010ff */
        /* <DEDUP_REMOVED lines=21> */
[----:B------:R-:W-:-:S03]  /*e990*/  LEA.HI.X.SX32 R201, R15, R3, 0x2, P4 ;  /* 0x000000030fc97211 */ /* 0x000fc600020f16ff */
[----:B------:R-:W-:Y:S04]  /*e9a0*/  STL.64 [R1+0x248], R28 ;  /* 0x0002481c01007387 */ /* 0x000fe80000100a00 */
[----:B------:R-:W-:Y:S01]  /*e9b0*/  STL.64 [R1+0x1470], R206 ;  /* 0x001470ce01007387 */ /* 0x000fe20000100a00 */
[----:B------:R-:W-:-:S03]  /*e9c0*/  LEA R20, P1, R14, R2, 0x2 ;  /* 0x000000020e147211 */ /* 0x000fc600078210ff */
[----:B------:R-:W-:Y:S04]  /*e9d0*/  STL.64 [R1+0x448], R26 ;  /* 0x0004481a01007387 */ /* 0x000fe80000100a00 */
[----:B------:R-:W-:Y:S04]  /*e9e0*/  STL.64 [R1+0x1478], R204 ;  /* 0x001478cc01007387 */ /* 0x000fe80000100a00 */
[----:B------:R-:W-:Y:S04]  /*e9f0*/  STL.64 [R1+0x250], R24 ;  /* 0x0002501801007387 */ /* 0x000fe80000100a00 */
[----:B------:R-:W-:Y:S01]  /*ea00*/  STL.64 [R1+0x1480], R202 ;  /* 0x001480ca01007387 */ /* 0x000fe20000100a00 */
[----:B------:R-:W-:-:S03]  /*ea10*/  LEA.HI.X.SX32 R21, R14, R3, 0x2, P1 ;  /* 0x000000030e157211 */ /* 0x000fc600008f16ff */
[----:B------:R-:W-:Y:S01]  /*ea20*/  STL.64 [R1+0x450], R22 ;  /* 0x0004501601007387 */ /* 0x000fe20000100a00 */
[----:B------:R-:W-:-:S03]  /*ea30*/  LEA R18, P0, R13, R2, 0x2 ;  /* 0x000000020d127211 */ /* 0x000fc600078010ff */
[----:B------:R-:W-:Y:S04]  /*ea40*/  STL.64 [R1+0x1488], R200 ;  /* 0x001488c801007387 */ /* 0x000fe80000100a00 */
[----:B------:R-:W3:Y:S01]  /*ea50*/  LDL.LU R121, [R1+0x14] ;  /* 0x0000140001797983 */ /* 0x000ee20000300800 */
[----:B------:R-:W-:-:S03]  /*ea60*/  LEA.HI.X.SX32 R19, R13, R3, 0x2, P0 ;  /* 0x000000030d137211 */ /* 0x000fc600000f16ff */
[----:B------:R-:W-:Y:S04]  /*ea70*/  STL.64 [R1+0x258], R20 ;  /* 0x0002581401007387 */ /* 0x000fe80000100a00 */
[----:B------:R-:W4:Y:S04]  /*ea80*/  LDL.LU R120, [R1+0x10] ;  /* 0x0000100001787983 */ /* 0x000f280000300800 */
[----:B-1----:R-:W5:Y:S04]  /*ea90*/  LDL.LU R119, [R1+0xc] ;  /* 0x00000c0001777983 */ /* 0x002f680000300800 */
[----:B------:R-:W5:Y:S04]  /*eaa0*/  LDL.LU R118, [R1+0x8] ;  /* 0x0000080001767983 */ /* 0x000f680000300800 */
[----:B------:R-:W-:Y:S04]  /*eab0*/  STL.64 [R1+0x458], R18 ;  /* 0x0004581201007387 */ /* 0x000fe80000100a00 */
[----:B--2---:R-:W2:Y:S04]  /*eac0*/  LDL.LU R117, [R1+0x4] ;  /* 0x0000040001757983 */ /* 0x004ea80000300800 */
[----:B------:R-:W2:Y:S01]  /*ead0*/  LDL.LU R116, [R1] ;  /* 0x0000000001747983 */ /* 0x000ea20000300800 */
[----:B------:R-:W-:-:S02]  /*eae0*/  IMAD R12, R12, c[0x0][0x190], RZ ;  /* 0x000064000c0c7a24 */ /* 0x000fc400078e02ff */
[----:B------:R-:W-:Y:S02]  /*eaf0*/  IMAD R10, R10, c[0x0][0x190], RZ ;  /* 0x000064000a0a7a24 */ /* 0x000fe400078e02ff */
[----:B------:R-:W-:Y:S01]  /*eb00*/  IMAD R11, R11, c[0x0][0x190], RZ ;  /* 0x000064000b0b7a24 */ /* 0x000fe200078e02ff */
[-C--:B------:R-:W-:Y:S01]  /*eb10*/  LEA R198, P4, R12, R2.reuse, 0x2 ;  /* 0x000000020cc67211 */ /* 0x080fe200078810ff */
[----:B------:R-:W-:Y:S01]  /*eb20*/  IMAD R9, R9, c[0x0][0x190], RZ ;  /* 0x0000640009097a24 */ /* 0x000fe200078e02ff */
[-C--:B------:R-:W-:Y:S01]  /*eb30*/  LEA R16, P0, R10, R2.reuse, 0x2 ;  /* 0x000000020a107211 */ /* 0x080fe200078010ff */
[----:B------:R-:W-:Y:S01]  /*eb40*/  IMAD R7, R7, c[0x0][0x190], RZ ;  /* 0x0000640007077a24 */ /* 0x000fe200078e02ff */
[-C--:B------:R-:W-:Y:S01]  /*eb50*/  LEA R196, P1, R11, R2.reuse, 0x2 ;  /* 0x000000020bc47211 */ /* 0x080fe200078210ff */
[----:B------:R-:W-:Y:S01]  /*eb60*/  IMAD R8, R8, c[0x0][0x190], RZ ;  /* 0x0000640008087a24 */ /* 0x000fe200078e02ff */
[-C--:B------:R-:W-:Y:S01]  /*eb70*/  LEA.HI.X.SX32 R199, R12, R3.reuse, 0x2, P4 ;  /* 0x000000030cc77211 */ /* 0x080fe200020f16ff */
[----:B------:R-:W-:Y:S01]  /*eb80*/  IMAD R6, R6, c[0x0][0x190], RZ ;  /* 0x0000640006067a24 */ /* 0x000fe200078e02ff */
[----:B------:R-:W-:Y:S01]  /*eb90*/  LEA R14, P4, R9, R2, 0x2 ;  /* 0x00000002090e7211 */ /* 0x000fe200078810ff */
[----:B------:R-:W-:Y:S01]  /*eba0*/  IMAD R4, R4, c[0x0][0x190], RZ ;  /* 0x0000640004047a24 */ /* 0x000fe200078e02ff */
[----:B------:R-:W-:-:S02]  /*ebb0*/  LEA.HI.X.SX32 R17, R10, R3, 0x2, P0 ;  /* 0x000000030a117211 */ /* 0x000fc400000f16ff */
[-C--:B------:R-:W-:Y:S01]  /*ebc0*/  LEA R192, P0, R7, R2.reuse, 0x2 ;  /* 0x0000000207c07211 */ /* 0x080fe200078010ff */
[----:B------:R-:W-:Y:S01]  /*ebd0*/  IMAD R5, R5, c[0x0][0x190], RZ ;  /* 0x0000640005057a24 */ /* 0x000fe200078e02ff */
[-C--:B------:R-:W-:Y:S01]  /*ebe0*/  LEA.HI.X.SX32 R197, R11, R3.reuse, 0x2, P1 ;  /* 0x000000030bc57211 */ /* 0x080fe200008f16ff */
[----:B------:R-:W-:Y:S01]  /*ebf0*/  IMAD R49, R49, c[0x0][0x190], RZ ;  /* 0x0000640031317a24 */ /* 0x000fe200078e02ff */
[-C--:B------:R-:W-:Y:S02]  /*ec00*/  LEA R194, P1, R8, R2.reuse, 0x2 ;  /* 0x0000000208c27211 */ /* 0x080fe400078210ff */
[-C--:B------:R-:W-:Y:S02]  /*ec10*/  LEA.HI.X.SX32 R15, R9, R3.reuse, 0x2, P4 ;  /* 0x00000003090f7211 */ /* 0x080fe400020f16ff */
[----:B------:R-:W-:Y:S02]  /*ec20*/  LEA R12, P4, R6, R2, 0x2 ;  /* 0x00000002060c7211 */ /* 0x000fe400078810ff */
[----:B------:R-:W-:-:S02]  /*ec30*/  LEA.HI.X.SX32 R193, R7, R3, 0x2, P0 ;  /* 0x0000000307c17211 */ /* 0x000fc400000f16ff */
[-C--:B------:R-:W-:Y:S01]  /*ec40*/  LEA R190, P0, R4, R2.reuse, 0x2 ;  /* 0x0000000204be7211 */ /* 0x080fe200078010ff */
[----:B------:R-:W-:Y:S01]  /*ec50*/  IMAD R251, R251, c[0x0][0x190], RZ ;  /* 0x00006400fbfb7a24 */ /* 0x000fe200078e02ff */
[-C--:B------:R-:W-:Y:S01]  /*ec60*/  LEA.HI.X.SX32 R195, R8, R3.reuse, 0x2, P1 ;  /* 0x0000000308c37211 */ /* 0x080fe200008f16ff */
[----:B------:R-:W-:Y:S01]  /*ec70*/  STL.64 [R1+0x1490], R198 ;  /* 0x001490c601007387 */ /* 0x000fe20000100a00 */
[-C--:B------:R-:W-:Y:S02]  /*ec80*/  LEA R10, P1, R5, R2.reuse, 0x2 ;  /* 0x00000002050a7211 */ /* 0x080fe400078210ff */
[-C--:B------:R-:W-:Y:S01]  /*ec90*/  LEA.HI.X.SX32 R13, R6, R3.reuse, 0x2, P4 ;  /* 0x00000003060d7211 */ /* 0x080fe200020f16ff */
[----:B------:R-:W-:Y:S01]  /*eca0*/  STL.64 [R1+0x1498], R196 ;  /* 0x001498c401007387 */ /* 0x000fe20000100a00 */
[----:B------:R-:W-:Y:S02]  /*ecb0*/  LEA R188, P4, R49, R2, 0x2 ;  /* 0x0000000231bc7211 */ /* 0x000fe400078810ff */
[-C--:B------:R-:W-:Y:S01]  /*ecc0*/  LEA.HI.X.SX32 R191, R4, R3.reuse, 0x2, P0 ;  /* 0x0000000304bf7211 */ /* 0x080fe200000f16ff */
[----:B------:R-:W-:Y:S01]  /*ecd0*/  STL.64 [R1+0x260], R16 ;  /* 0x0002601001007387 */ /* 0x000fe20000100a00 */
[----:B------:R-:W-:-:S02]  /*ece0*/  LEA.HI.X.SX32 R11, R5, R3, 0x2, P1 ;  /* 0x00000003050b7211 */ /* 0x000fc400008f16ff */
[----:B------:R-:W-:Y:S01]  /*ecf0*/  LEA R8, P1, R251, R2, 0x2 ;  /* 0x00000002fb087211 */ /* 0x000fe200078210ff */
[----:B------:R-:W-:Y:S01]  /*ed00*/  STL.64 [R1+0x14a0], R194 ;  /* 0x0014a0c201007387 */ /* 0x000fe20000100a00 */
[----:B------:R-:W-:-:S03]  /*ed10*/  LEA.HI.X.SX32 R189, R49, R3, 0x2, P4 ;  /* 0x0000000331bd7211 */ /* 0x000fc600020f16ff */
[----:B------:R-:W-:Y:S01]  /*ed20*/  STL.64 [R1+0x460], R14 ;  /* 0x0004600e01007387 */ /* 0x000fe20000100a00 */
[----:B------:R-:W-:-:S03]  /*ed30*/  LEA.HI.X.SX32 R9, R251, R3, 0x2, P1 ;  /* 0x00000003fb097211 */ /* 0x000fc600008f16ff */
[----:B------:R-:W-:Y:S04]  /*ed40*/  STL.64 [R1+0x14a8], R192 ;  /* 0x0014a8c001007387 */ /* 0x000fe80000100a00 */
[----:B------:R-:W-:Y:S04]  /*ed50*/  STL.64 [R1+0x268], R12 ;  /* 0x0002680c01007387 */ /* 0x000fe80000100a00 */
[----:B------:R-:W-:Y:S04]  /*ed60*/  STL.64 [R1+0x14b0], R190 ;  /* 0x0014b0be01007387 */ /* 0x000fe80000100a00 */
[----:B------:R-:W-:Y:S04]  /*ed70*/  STL.64 [R1+0x468], R10 ;  /* 0x0004680a01007387 */ /* 0x000fe80000100a00 */
[----:B------:R-:W-:Y:S01]  /*ed80*/  STL.64 [R1+0x14b8], R188 ;  /* 0x0014b8bc01007387 */ /* 0x000fe20000100a00 */
        /* <DEDUP_REMOVED lines=42> */
[----:B------:R-:W-:Y:S01]  /*f030*/  IMAD R92, R92, c[0x0][0x190], RZ ;  /* 0x000064005c5c7a24 */ /* 0x000fe200078e02ff */
[----:B---3--:R-:W-:-:S04]  /*f040*/  LEA R6, P0, R121, R2, 0x2 ;  /* 0x0000000279067211 */ /* 0x008fc800078010ff */
[----:B------:R-:W-:Y:S02]  /*f050*/  LEA.HI.X.SX32 R7, R121, R3, 0x2, P0 ;  /* 0x0000000379077211 */ /* 0x000fe400000f16ff */
[----:B----4-:R-:W-:-:S03]  /*f060*/  LEA R186, P4, R120, R2, 0x2 ;  /* 0x0000000278ba7211 */ /* 0x010fc600078810ff */
[----:B------:R1:W-:Y:S01]  /*f070*/  STL.64 [R1+0x470], R6 ;  /* 0x0004700601007387 */ /* 0x0003e20000100a00 */
[CC--:B-----5:R-:W-:Y:S02]  /*f080*/  LEA R184, P1, R119.reuse, R2.reuse, 0x2 ;  /* 0x0000000277b87211 */ /* 0x0e0fe400078210ff */
[-C--:B------:R-:W-:Y:S02]  /*f090*/  LEA.HI.X.SX32 R187, R120, R3.reuse, 0x2, P4 ;  /* 0x0000000378bb7211 */ /* 0x080fe400020f16ff */
[-C--:B------:R-:W-:Y:S02]  /*f0a0*/  LEA.HI.X.SX32 R185, R119, R3.reuse, 0x2, P1 ;  /* 0x0000000377b97211 */ /* 0x080fe400008f16ff */
[CC--:B-1----:R-:W-:Y:S01]  /*f0b0*/  LEA R6, P0, R118.reuse, R2.reuse, 0x2 ;  /* 0x0000000276067211 */ /* 0x0c2fe200078010ff */
[----:B------:R-:W-:Y:S01]  /*f0c0*/  STL.64 [R1+0x270], R8 ;  /* 0x0002700801007387 */ /* 0x000fe20000100a00 */
[----:B--2---:R-:W-:Y:S02]  /*f0d0*/  LEA R4, P4, R117, R2, 0x2 ;  /* 0x0000000275047211 */ /* 0x004fe400078810ff */
[----:B------:R-:W-:-:S02]  /*f0e0*/  LEA.HI.X.SX32 R7, R118, R3, 0x2, P0 ;  /* 0x0000000376077211 */ /* 0x000fc400000f16ff */
[-C--:B------:R-:W-:Y:S01]  /*f0f0*/  LEA R182, P1, R116, R2.reuse, 0x2 ;  /* 0x0000000274b67211 */ /* 0x080fe200078210ff */
[----:B------:R-:W-:Y:S01]  /*f100*/  STL.64 [R1+0x14c0], R186 ;  /* 0x0014c0ba01007387 */ /* 0x000fe20000100a00 */
[----:B------:R-:W-:Y:S02]  /*f110*/  LEA R180, P0, R252, R2, 0x2 ;  /* 0x00000002fcb47211 */ /* 0x000fe400078010ff */
[-C--:B------:R-:W-:Y:S01]  /*f120*/  LEA.HI.X.SX32 R183, R116, R3.reuse, 0x2, P1 ;  /* 0x0000000374b77211 */ /* 0x080fe200008f16ff */
[----:B------:R-:W-:Y:S01]  /*f130*/  STL.64 [R1+0x14c8], R184 ;  /* 0x0014c8b801007387 */ /* 0x000fe20000100a00 */
[----:B------:R-:W-:-:S03]  /*f140*/  LEA.HI.X.SX32 R5, R117, R3, 0x2, P4 ;  /* 0x0000000375057211 */ /* 0x000fc600020f16ff */
[----:B------:R1:W-:Y:S01]  /*f150*/  STL.64 [R1+0x278], R6 ;  /* 0x0002780601007387 */ /* 0x0003e20000100a00 */
[----:B------:R-:W-:Y:S02]  /*f160*/  LEA.HI.X.SX32 R181, R252, R3, 0x2, P0 ;  /* 0x00000003fcb57211 */ /* 0x000fe400000f16ff */
[-C--:B------:R-:W-:Y:S01]  /*f170*/  LEA R178, P0, R52, R2.reuse, 0x2 ;  /* 0x0000000234b27211 */ /* 0x080fe200078010ff */
[----:B------:R-:W-:Y:S04]  /*f180*/  STL.64 [R1+0x14d0], R182 ;  /* 0x0014d0b601007387 */ /* 0x000fe80000100a00 */
[----:B------:R2:W-:Y:S01]  /*f190*/  STL.64 [R1+0x478], R4 ;  /* 0x0004780401007387 */ /* 0x0005e20000100a00 */
[----:B-1----:R-:W-:-:S04]  /*f1a0*/  LEA R6, P4, R50, R2, 0x2 ;  /* 0x0000000232067211 */ /* 0x002fc800078810ff */
[-C--:B------:R-:W-:Y:S02]  /*f1b0*/  LEA.HI.X.SX32 R7, R50, R3.reuse, 0x2, P4 ;  /* 0x0000000332077211 */ /* 0x080fe400020f16ff */
[-C--:B--2---:R-:W-:Y:S01]  /*f1c0*/  LEA R4, P1, R51, R2.reuse, 0x2 ;  /* 0x0000000233047211 */ /* 0x084fe200078210ff */
[----:B------:R-:W-:Y:S01]  /*f1d0*/  STL.64 [R1+0x14d8], R180 ;  /* 0x0014d8b401007387 */ /* 0x000fe20000100a00 */
[-C--:B------:R-:W-:Y:S02]  /*f1e0*/  LEA.HI.X.SX32 R179, R52, R3.reuse, 0x2, P0 ;  /* 0x0000000334b37211 */ /* 0x080fe400000f16ff */
[-C--:B------:R-:W-:Y:S01]  /*f1f0*/  LEA R176, P4, R53, R2.reuse, 0x2 ;  /* 0x0000000235b07211 */ /* 0x080fe200078810ff */
[----:B------:R1:W-:Y:S01]  /*f200*/  STL.64 [R1+0x280], R6 ;  /* 0x0002800601007387 */ /* 0x0003e20000100a00 */
[-C--:B------:R-:W-:Y:S02]  /*f210*/  LEA.HI.X.SX32 R5, R51, R3.reuse, 0x2, P1 ;  /* 0x0000000333057211 */ /* 0x080fe400008f16ff */
[----:B------:R-:W-:Y:S01]  /*f220*/  LEA.HI.X.SX32 R177, R53, R3, 0x2, P4 ;  /* 0x0000000335b17211 */ /* 0x000fe200020f16ff */
[----:B------:R-:W-:Y:S01]  /*f230*/  STL.64 [R1+0x14e0], R178 ;  /* 0x0014e0b201007387 */ /* 0x000fe20000100a00 */
[----:B------:R-:W-:-:S03]  /*f240*/  LEA R174, P4, R56, R2, 0x2 ;  /* 0x0000000238ae7211 */ /* 0x000fc600078810ff */
        /* <DEDUP_REMOVED lines=101> */
[-C--:B------:R-:W-:Y:S01]  /*f8a0*/  LEA.HI.X.SX32 R143, R88, R3.reuse, 0x2, P0 ;  /* 0x00000003588f7211 */ /* 0x080fe200000f16ff */
[----:B------:R-:W-:Y:S01]  /*f8b0*/  IMAD R91, R91, c[0x0][0x190], RZ ;  /* 0x000064005b5b7a24 */ /* 0x000fe200078e02ff */
[-C--:B------:R-:W-:Y:S01]  /*f8c0*/  LEA R140, P4, R89, R2.reuse, 0x2 ;  /* 0x00000002598c7211 */ /* 0x080fe200078810ff */
[----:B------:R1:W-:Y:S01]  /*f8d0*/  STL.64 [R1+0x2c8], R6 ;  /* 0x0002c80601007387 */ /* 0x0003e20000100a00 */
[-C--:B------:R-:W-:Y:S01]  /*f8e0*/  LEA.HI.X.SX32 R5, R87, R3.reuse, 0x2, P1 ;  /* 0x0000000357057211 */ /* 0x080fe200008f16ff */
[----:B------:R-:W-:Y:S01]  /*f8f0*/  IMAD R93, R93, c[0x0][0x190], RZ ;  /* 0x000064005d5d7a24 */ /* 0x000fe200078e02ff */
[----:B------:R-:W-:Y:S01]  /*f900*/  LEA.HI.X.SX32 R141, R89, R3, 0x2, P4 ;  /* 0x00000003598d7211 */ /* 0x000fe200020f16ff */
[----:B------:R-:W-:Y:S01]  /*f910*/  STL.64 [R1+0x1570], R142 ;  /* 0x0015708e01007387 */ /* 0x000fe20000100a00 */
[----:B------:R-:W-:Y:S01]  /*f920*/  LEA R138, P4, R92, R2, 0x2 ;  /* 0x000000025c8a7211 */ /* 0x000fe200078810ff */
[----:B------:R-:W-:-:S02]  /*f930*/  IMAD R94, R94, c[0x0][0x190], RZ ;  /* 0x000064005e5e7a24 */ /* 0x000fc400078e02ff */
[----:B------:R2:W-:Y:S01]  /*f940*/  STL.64 [R1+0x4c8], R4 ;  /* 0x0004c80401007387 */ /* 0x0005e20000100a00 */
[----:B-1----:R-:W-:-:S04]  /*f950*/  LEA R6, P1, R90, R2, 0x2 ;  /* 0x000000025a067211 */ /* 0x002fc800078210ff */
[-C--:B------:R-:W-:Y:S02]  /*f960*/  LEA.HI.X.SX32 R7, R90, R3.reuse, 0x2, P1 ;  /* 0x000000035a077211 */ /* 0x080fe400008f16ff */
[-C--:B--2---:R-:W-:Y:S01]  /*f970*/  LEA R4, P0, R91, R2.reuse, 0x2 ;  /* 0x000000025b047211 */ /* 0x084fe200078010ff */
[----:B------:R-:W-:Y:S01]  /*f980*/  IMAD R96, R96, c[0x0][0x190], RZ ;  /* 0x0000640060607a24 */ /* 0x000fe200078e02ff */
[-C--:B------:R-:W-:Y:S01]  /*f990*/  LEA.HI.X.SX32 R139, R92, R3.reuse, 0x2, P4 ;  /* 0x000000035c8b7211 */ /* 0x080fe200020f16ff */
[----:B------:R-:W-:Y:S01]  /*f9a0*/  STL.64 [R1+0x1578], R140 ;  /* 0x0015788c01007387 */ /* 0x000fe20000100a00 */
[-C--:B------:R-:W-:Y:S01]  /*f9b0*/  LEA R136, P1, R93, R2.reuse, 0x2 ;  /* 0x000000025d887211 */ /* 0x080fe200078210ff */
[----:B------:R-:W-:Y:S01]  /*f9c0*/  IMAD R95, R95, c[0x0][0x190], RZ ;  /* 0x000064005f5f7a24 */ /* 0x000fe200078e02ff */
[-C--:B------:R-:W-:Y:S01]  /*f9d0*/  LEA.HI.X.SX32 R5, R91, R3.reuse, 0x2, P0 ;  /* 0x000000035b057211 */ /* 0x080fe200000f16ff */
[----:B------:R1:W-:Y:S01]  /*f9e0*/  STL.64 [R1+0x2d0], R6 ;  /* 0x0002d00601007387 */ /* 0x0003e20000100a00 */
[----:B------:R-:W-:Y:S01]  /*f9f0*/  LEA.HI.X.SX32 R137, R93, R3, 0x2, P1 ;  /* 0x000000035d897211 */ /* 0x000fe200008f16ff */
[----:B------:R-:W-:Y:S01]  /*fa00*/  IMAD R97, R97, c[0x0][0x190], RZ ;  /* 0x0000640061617a24 */ /* 0x000fe200078e02ff */
[----:B------:R-:W-:Y:S01]  /*fa10*/  LEA R134, P1, R96, R2, 0x2 ;  /* 0x0000000260867211 */ /* 0x000fe200078210ff */
[----:B------:R-:W-:Y:S01]  /*fa20*/  STL.64 [R1+0x1580], R138 ;  /* 0x0015808a01007387 */ /* 0x000fe20000100a00 */
[----:B------:R-:W-:-:S03]  /*fa30*/  IMAD R98, R98, c[0x0][0x190], RZ ;  /* 0x0000640062627a24 */ /* 0x000fc600078e02ff */
[----:B------:R2:W-:Y:S01]  /*fa40*/  STL.64 [R1+0x4d0], R4 ;  /* 0x0004d00401007387 */ /* 0x0005e20000100a00 */
[----:B-1----:R-:W-:-:S04]  /*fa50*/  LEA R6, P0, R94, R2, 0x2 ;  /* 0x000000025e067211 */ /* 0x002fc800078010ff */
[-C--:B------:R-:W-:Y:S02]  /*fa60*/  LEA.HI.X.SX32 R7, R94, R3.reuse, 0x2, P0 ;  /* 0x000000035e077211 */ /* 0x080fe400000f16ff */
[-C--:B--2---:R-:W-:Y:S01]  /*fa70*/  LEA R4, P4, R95, R2.reuse, 0x2 ;  /* 0x000000025f047211 */ /* 0x084fe200078810ff */
[----:B------:R-:W-:Y:S01]  /*fa80*/  IMAD R100, R100, c[0x0][0x190], RZ ;  /* 0x0000640064647a24 */ /* 0x000fe200078e02ff */
[-C--:B------:R-:W-:Y:S01]  /*fa90*/  LEA.HI.X.SX32 R135, R96, R3.reuse, 0x2, P1 ;  /* 0x0000000360877211 */ /* 0x080fe200008f16ff */
[----:B------:R-:W-:Y:S01]  /*faa0*/  STL.64 [R1+0x1588], R136 ;  /* 0x0015888801007387 */ /* 0x000fe20000100a00 */
[----:B------:R-:W-:Y:S01]  /*fab0*/  LEA R132, P0, R97, R2, 0x2 ;  /* 0x0000000261847211 */ /* 0x000fe200078010ff */
[----:B------:R-:W-:Y:S01]  /*fac0*/  IMAD R99, R99, c[0x0][0x190], RZ ;  /* 0x0000640063637a24 */ /* 0x000fe200078e02ff */
[-C--:B------:R-:W-:Y:S01]  /*fad0*/  LEA.HI.X.SX32 R5, R95, R3.reuse, 0x2, P4 ;  /* 0x000000035f057211 */ /* 0x080fe200020f16ff */
[----:B------:R1:W-:Y:S01]  /*fae0*/  STL.64 [R1+0x2d8], R6 ;  /* 0x0002d80601007387 */ /* 0x0003e20000100a00 */
[----:B------:R-:W-:Y:S01]  /*faf0*/  IMAD R101, R101, c[0x0][0x190], RZ ;  /* 0x0000640065657a24 */ /* 0x000fe200078e02ff */
[----:B------:R-:W-:-:S02]  /*fb00*/  LEA.HI.X.SX32 R133, R97, R3, 0x2, P0 ;  /* 0x0000000361857211 */ /* 0x000fc400000f16ff */
[----:B------:R-:W-:Y:S01]  /*fb10*/  STL.64 [R1+0x1590], R134 ;  /* 0x0015908601007387 */ /* 0x000fe20000100a00 */
[----:B------:R-:W-:-:S03]  /*fb20*/  LEA R130, P0, R100, R2, 0x2 ;  /* 0x0000000264827211 */ /* 0x000fc600078010ff */
[----:B------:R2:W-:Y:S01]  /*fb30*/  STL.64 [R1+0x4d8], R4 ;  /* 0x0004d80401007387 */ /* 0x0005e20000100a00 */
[----:B-1----:R-:W-:Y:S01]  /*fb40*/  LEA R6, P4, R98, R2, 0x2 ;  /* 0x0000000262067211 */ /* 0x002fe200078810ff */
[----:B------:R-:W-:-:S03]  /*fb50*/  IMAD R102, R102, c[0x0][0x190], RZ ;  /* 0x0000640066667a24 */ /* 0x000fc600078e02ff */
[-C--:B------:R-:W-:Y:S02]  /*fb60*/  LEA.HI.X.SX32 R7, R98, R3.reuse, 0x2, P4 ;  /* 0x0000000362077211 */ /* 0x080fe400020f16ff */
[-C--:B------:R-:W-:Y:S02]  /*fb70*/  LEA R128, P4, R101, R2.reuse, 0x2 ;  /* 0x0000000265807211 */ /* 0x080fe400078810ff */
[C---:B--2---:R-:W-:Y:S02]  /*fb80*/  LEA R4, P1, R99.reuse, R2, 0x2 ;  /* 0x0000000263047211 */ /* 0x044fe400078210ff */
[-C--:B------:R-:W-:Y:S02]  /*fb90*/  LEA.HI.X.SX32 R131, R100, R3.reuse, 0x2, P0 ;  /* 0x0000000364837211 */ /* 0x080fe400000f16ff */
[-C--:B------:R-:W-:Y:S01]  /*fba0*/  LEA.HI.X.SX32 R5, R99, R3.reuse, 0x2, P1 ;  /* 0x0000000363057211 */ /* 0x080fe200008f16ff */
[----:B------:R-:W-:Y:S01]  /*fbb0*/  STL.64 [R1+0x1598], R132 ;  /* 0x0015988401007387 */ /* 0x000fe20000100a00 */
[----:B------:R-:W-:-:S03]  /*fbc0*/  LEA.HI.X.SX32 R129, R101, R3, 0x2, P4 ;  /* 0x0000000365817211 */ /* 0x000fc600020f16ff */
[----:B------:R1:W-:Y:S04]  /*fbd0*/  STL.64 [R1+0x2e0], R6 ;  /* 0x0002e00601007387 */ /* 0x0003e80000100a00 */
[----:B------:R-:W-:Y:S04]  /*fbe0*/  STL.64 [R1+0x15a0], R130 ;  /* 0x0015a08201007387 */ /* 0x000fe80000100a00 */
[----:B------:R2:W-:Y:S01]  /*fbf0*/  STL.64 [R1+0x4e0], R4 ;  /* 0x0004e00401007387 */ /* 0x0005e20000100a00 */
[----:B-1----:R-:W-:-:S03]  /*fc00*/  LEA R6, P1, R102, R2, 0x2 ;  /* 0x0000000266067211 */ /* 0x002fc600078210ff */
[----:B------:R-:W-:Y:S01]  /*fc10*/  STL.64 [R1+0x15a8], R128 ;  /* 0x0015a88001007387 */ /* 0x000fe20000100a00 */
[----:B------:R-:W-:Y:S01]  /*fc20*/  IMAD R103, R103, c[0x0][0x190], RZ ;  /* 0x0000640067677a24 */ /* 0x000fe200078e02ff */
[----:B------:R-:W-:Y:S02]  /*fc30*/  LEA.HI.X.SX32 R7, R102, R3, 0x2, P1 ;  /* 0x0000000366077211 */ /* 0x000fe400008f16ff */
[----:B------:R-:W3:Y:S01]  /*fc40*/  LDL.LU R46, [R1+0x18] ;  /* 0x00001800012e7983 */ /* 0x000ee20000300800 */
[----:B------:R-:W-:Y:S01]  /*fc50*/  IMAD R104, R104, c[0x0][0x190], RZ ;  /* 0x0000640068687a24 */ /* 0x000fe200078e02ff */
[-C--:B--2---:R-:W-:Y:S02]  /*fc60*/  LEA R4, P0, R103, R2.reuse, 0x2 ;  /* 0x0000000267047211 */ /* 0x084fe400078010ff */
[----:B------:R1:W-:Y:S01]  /*fc70*/  STL.64 [R1+0x2e8], R6 ;  /* 0x0002e80601007387 */ /* 0x0003e20000100a00 */
[----:B------:R-:W-:Y:S01]  /*fc80*/  IMAD R106, R106, c[0x0][0x190], RZ ;  /* 0x000064006a6a7a24 */ /* 0x000fe200078e02ff */
[----:B------:R-:W-:-:S02]  /*fc90*/  LEA R126, P4, R104, R2, 0x2 ;  /* 0x00000002687e7211 */ /* 0x000fc400078810ff */
[----:B------:R-:W2:Y:S01]  /*fca0*/  LDL.LU R47, [R1+0x1c] ;  /* 0x00001c00012f7983 */ /* 0x000ea20000300800 */
[----:B------:R-:W-:-:S03]  /*fcb0*/  LEA.HI.X.SX32 R5, R103, R3, 0x2, P0 ;  /* 0x0000000367057211 */ /* 0x000fc600000f16ff */
[----:B------:R-:W4:Y:S01]  /*fcc0*/  LDL.LU R45, [R1+0x20] ;  /* 0x00002000012d7983 */ /* 0x000f220000300800 */
[-C--:B------:R-:W-:Y:S02]  /*fcd0*/  LEA.HI.X.SX32 R127, R104, R3.reuse, 0x2, P4 ;  /* 0x00000003687f7211 */ /* 0x080fe400020f16ff */
[C---:B-1----:R-:W-:Y:S01]  /*fce0*/  LEA R6, P0, R106.reuse, R2, 0x2 ;  /* 0x000000026a067211 */ /* 0x042fe200078010ff */
[----:B------:R-:W5:Y:S01]  /*fcf0*/  LDL.LU R43, [R1+0x24] ;  /* 0x00002400012b7983 */ /* 0x000f620000300800 */
[----:B------:R-:W-:Y:S02]  /*fd00*/  IMAD R107, R107, c[0x0][0x190], RZ ;  /* 0x000064006b6b7a24 */ /* 0x000fe400078e02ff */
[----:B------:R-:W-:Y:S01]  /*fd10*/  LEA.HI.X.SX32 R7, R106, R3, 0x2, P0 ;  /* 0x000000036a077211 */ /* 0x000fe200000f16ff */
[----:B------:R1:W-:Y:S04]  /*fd20*/  STL.64 [R1+0x4e8], R4 ;  /* 0x0004e80401007387 */ /* 0x0003e80000100a00 */
[----:B------:R-:W-:Y:S04]  /*fd30*/  STL.64 [R1+0x15b0], R126 ;  /* 0x0015b07e01007387 */ /* 0x000fe80000100a00 */
[----:B------:R-:W5:Y:S01]  /*fd40*/  LDL.LU R230, [R1+0x28] ;  /* 0x0000280001e67983 */ /* 0x000f620000300800 */
[----:B------:R-:W-:-:S03]  /*fd50*/  IMAD R110, R110, c[0x0][0x190], RZ ;  /* 0x000064006e6e7a24 */ /* 0x000fc600078e02ff */
[----:B------:R1:W-:Y:S02]  /*fd60*/  STL.64 [R1+0x2f0], R6 ;  /* 0x0002f00601007387 */ /* 0x0003e40000100a00 */
[CC--:B-1----:R-:W-:Y:S02]  /*fd70*/  LEA R4, P4, R107.reuse, R2.reuse, 0x2 ;  /* 0x000000026b047211 */ /* 0x0c2fe400078810ff */
[----:B------:R-:W5:Y:S02]  /*fd80*/  LDL.LU R231, [R1+0x2c] ;  /* 0x00002c0001e77983 */ /* 0x000f640000300800 */
[----:B------:R-:W-:Y:S02]  /*fd90*/  LEA.HI.X.SX32 R5, R107, R3, 0x2, P4 ;  /* 0x000000036b057211 */ /* 0x000fe400020f16ff */
[----:B------:R-:W5:Y:S04]  /*fda0*/  LDL.LU R229, [R1+0x30] ;  /* 0x0000300001e57983 */ /* 0x000f680000300800 */
[----:B------:R-:W5:Y:S01]  /*fdb0*/  LDL.LU R232, [R1+0x34] ;  /* 0x0000340001e87983 */ /* 0x000f620000300800 */
[----:B------:R-:W-:-:S03]  /*fdc0*/  LEA R6, P4, R110, R2, 0x2 ;  /* 0x000000026e067211 */ /* 0x000fc600078810ff */
[----:B------:R1:W-:Y:S01]  /*fdd0*/  STL.64 [R1+0x4f0], R4 ;  /* 0x0004f00401007387 */ /* 0x0003e20000100a00 */
[----:B------:R-:W-:-:S03]  /*fde0*/  LEA.HI.X.SX32 R7, R110, R3, 0x2, P4 ;  /* 0x000000036e077211 */ /* 0x000fc600020f16ff */
[----:B------:R-:W5:Y:S04]  /*fdf0*/  LDL.LU R233, [R1+0x38] ;  /* 0x0000380001e97983 */ /* 0x000f680000300800 */
[----:B------:R-:W-:Y:S04]  /*fe00*/  STL.64 [R1+0x2f8], R6 ;  /* 0x0002f80601007387 */ /* 0x000fe80000100a00 */
[----:B------:R-:W5:Y:S04]  /*fe10*/  LDL.LU R234, [R1+0x3c] ;  /* 0x00003c0001ea7983 */ /* 0x000f680000300800 */
[----:B------:R-:W5:Y:S01]  /*fe20*/  LDL.LU R235, [R1+0x40] ;  /* 0x0000400001eb7983 */ /* 0x000f620000300800 */
[----:B------:R-:W-:-:S02]  /*fe30*/  IMAD R105, R105, c[0x0][0x190], RZ ;  /* 0x0000640069697a24 */ /* 0x000fc400078e02ff */
[----:B------:R-:W-:Y:S01]  /*fe40*/  IMAD R108, R108, c[0x0][0x190], RZ ;  /* 0x000064006c6c7a24 */ /* 0x000fe200078e02ff */
[----:B------:R-:W5:Y:S02]  /*fe50*/  LDL.LU R48, [R1+0x44] ;  /* 0x0000440001307983 */ /* 0x000f640000300800 */
[-C--:B------:R-:W-:Y:S01]  /*fe60*/  LEA R124, P1, R105, R2.reuse, 0x2 ;  /* 0x00000002697c7211 */ /* 0x080fe200078210ff */
[----:B------:R-:W-:Y:S02]  /*fe70*/  IMAD R109, R109, c[0x0][0x190], RZ ;  /* 0x000064006d6d7a24 */ /* 0x000fe400078e02ff */
[----:B------:R-:W-:Y:S01]  /*fe80*/  IMAD R111, R111, c[0x0][0x190], RZ ;  /* 0x000064006f6f7a24 */ /* 0x000fe200078e02ff */
[----:B------:R-:W-:Y:S02]  /*fe90*/  LEA.HI.X.SX32 R125, R105, R3, 0x2, P1 ;  /* 0x00000003697d7211 */ /* 0x000fe400008f16ff */
[-C--:B------:R-:W-:Y:S01]  /*fea0*/  LEA R122, P1, R108, R2.reuse, 0x2 ;  /* 0x000000026c7a7211 */ /* 0x080fe200078210ff */
[----:B------:R-:W-:Y:S01]  /*feb0*/  IMAD R112, R112, c[0x0][0x190], RZ ;  /* 0x0000640070707a24 */ /* 0x000fe200078e02ff */
[----:B------:R-:W-:-:S02]  /*fec0*/  LEA R120, P0, R109, R2, 0x2 ;  /* 0x000000026d787211 */ /* 0x000fc400078010ff */
[-C--:B------:R-:W-:Y:S02]  /*fed0*/  LEA.HI.X.SX32 R123, R108, R3.reuse, 0x2, P1 ;  /* 0x000000036c7b7211 */ /* 0x080fe400008f16ff */
[-C--:B-1----:R-:W-:Y:S01]  /*fee0*/  LEA R4, P1, R111, R2.reuse, 0x2 ;  /* 0x000000026f047211 */ /* 0x082fe200078210ff */
[----:B------:R-:W-:Y:S01]  /*fef0*/  IMAD R113, R113, c[0x0][0x190], RZ ;  /* 0x0000640071717a24 */ /* 0x000fe200078e02ff */
[-C--:B------:R-:W-:Y:S01]  /*ff00*/  LEA.HI.X.SX32 R121, R109, R3.reuse, 0x2, P0 ;  /* 0x000000036d797211 */ /* 0x080fe200000f16ff */
[----:B------:R-:W-:Y:S01]  /*ff10*/  IMAD R115, R115, c[0x0][0x190], RZ ;  /* 0x0000640073737a24 */ /* 0x000fe200078e02ff */
[-C--:B------:R-:W-:Y:S02]  /*ff20*/  LEA.HI.X.SX32 R5, R111, R3.reuse, 0x2, P1 ;  /* 0x000000036f057211 */ /* 0x080fe400008f16ff */
[CC--:B------:R-:W-:Y:S02]  /*ff30*/  LEA R118, P0, R112.reuse, R2.reuse, 0x2 ;  /* 0x0000000270767211 */ /* 0x0c0fe400078010ff */
[----:B------:R-:W-:Y:S01]  /*ff40*/  LEA R116, P4, R113, R2, 0x2 ;  /* 0x0000000271747211 */ /* 0x000fe200078810ff */
[----:B------:R1:W-:Y:S01]  /*ff50*/  STL.64 [R1+0x4f8], R4 ;  /* 0x0004f80401007387 */ /* 0x0003e20000100a00 */
[----:B------:R-:W-:-:S03]  /*ff60*/  LEA.HI.X.SX32 R119, R112, R3, 0x2, P0 ;  /* 0x0000000370777211 */ /* 0x000fc600000f16ff */
[----:B------:R-:W5:Y:S01]  /*ff70*/  LDL.LU R44, [R1+0x48] ;  /* 0x00004800012c7983 */ /* 0x000f620000300800 */
[----:B------:R-:W-:Y:S02]  /*ff80*/  LEA.HI.X.SX32 R117, R113, R3, 0x2, P4 ;  /* 0x0000000371757211 */ /* 0x000fe400020f16ff */
[----:B-1----:R-:W-:-:S04]  /*ff90*/  LEA R4, P0, R115, R2, 0x2 ;  /* 0x0000000273047211 */ /* 0x002fc800078010ff */
[----:B------:R-:W-:Y:S02]  /*ffa0*/  LEA.HI.X.SX32 R5, R115, R3, 0x2, P0 ;  /* 0x0000000373057211 */ /* 0x000fe400000f16ff */
[----:B---3--:R-:W-:-:S04]  /*ffb0*/  LEA R6, P1, R46, R2, 0x2 ;  /* 0x000000022e067211 */ /* 0x008fc800078210ff */
[----:B------:R-:W-:Y:S02]  /*ffc0*/  LEA.HI.X.SX32 R7, R46, R3, 0x2, P1 ;  /* 0x000000032e077211 */ /* 0x000fe400008f16ff */
[----:B--2---:R-:W-:-:S03]  /*ffd0*/  LEA R114, P4, R47, R2, 0x2 ;  /* 0x000000022f727211 */ /* 0x004fc600078810ff */
[----:B------:R5:W-:Y:S01]  /*ffe0*/  STL.64 [R1+0x300], R6 ;  /* 0x0003000601007387 */ /* 0x000be20000100a00 */
[----:B----4-:R-:W-:-:S03]  /*fff0*/  LEA R112, P1, R45, R2, 0x2 ;  /* 0x000000022d707211 */ /* 0x010fc600078210ff */
[----:B------:R-:W2:Y:S01]  /*10000*/  LDL.LU R46, [R1+0x4c] ;  /* 0x00004c00012e7983 */ /* 0x000ea20000300800 */
[----:B------:R-:W-:-:S03]  /*10010*/  LEA.HI.X.SX32 R115, R47, R3, 0x2, P4 ;  /* 0x000000032f737211 */ /* 0x000fc600020f16ff */
[----:B------:R1:W-:Y:S01]  /*10020*/  STL.64 [R1+0x500], R4 ;  /* 0x0005000401007387 */ /* 0x0003e20000100a00 */
[----:B------:R-:W-:-:S03]  /*10030*/  LEA.HI.X.SX32 R113, R45, R3, 0x2, P1 ;  /* 0x000000032d717211 */ /* 0x000fc600008f16ff */
[----:B------:R-:W3:Y:S01]  /*10040*/  LDL.LU R47, [R1+0x50] ;  /* 0x00005000012f7983 */ /* 0x000ee20000300800 */
[----:B-----5:R-:W-:-:S03]  /*10050*/  LEA R6, P0, R43, R2, 0x2 ;  /* 0x000000022b067211 */ /* 0x020fc600078010ff */
[----:B------:R-:W4:Y:S01]  /*10060*/  LDL.LU R45, [R1+0x54] ;  /* 0x00005400012d7983 */ /* 0x000f220000300800 */
[-C--:B------:R-:W-:Y:S02]  /*10070*/  LEA.HI.X.SX32 R7, R43, R3.reuse, 0x2, P0 ;  /* 0x000000032b077211 */ /* 0x080fe400000f16ff */
[CC--:B-1----:R-:W-:Y:S01]  /*10080*/  LEA R4, P4, R230.reuse, R2.reuse, 0x2 ;  /* 0x00000002e6047211 */ /* 0x0c2fe200078810ff */
[----:B------:R-:W5:Y:S03]  /*10090*/  LDL.LU R43, [R1+0x58] ;  /* 0x00005800012b7983 */ /* 0x000f660000300800 */
[----:B------:R-:W-:Y:S01]  /*100a0*/  LEA.HI.X.SX32 R5, R230, R3, 0x2, P4 ;  /* 0x00000003e6057211 */ /* 0x000fe200020f16ff */
[----:B------:R1:W-:Y:S01]  /*100b0*/  STL.64 [R1+0x308], R6 ;  /* 0x0003080601007387 */ /* 0x0003e20000100a00 */
[----:B------:R-:W-:-:S03]  /*100c0*/  LEA R110, P1, R231, R2, 0x2 ;  /* 0x00000002e76e7211 */ /* 0x000fc600078210ff */
[----:B------:R-:W5:Y:S01]  /*100d0*/  LDL.LU R230, [R1+0x5c] ;  /* 0x00005c0001e67983 */ /* 0x000f620000300800 */
[----:B------:R-:W-:-:S03]  /*100e0*/  LEA R108, P0, R229, R2, 0x2 ;  /* 0x00000002e56c7211 */ /* 0x000fc600078010ff */
[----:B------:R1:W-:Y:S01]  /*100f0*/  STL.64 [R1+0x508], R4 ;  /* 0x0005080401007387 */ /* 0x0003e20000100a00 */
[-C--:B------:R-:W-:Y:S02]  /*10100*/  LEA.HI.X.SX32 R111, R231, R3.reuse, 0x2, P1 ;  /* 0x00000003e76f7211 */ /* 0x080fe400008f16ff */
[----:B------:R-:W-:Y:S01]  /*10110*/  LEA.HI.X.SX32 R109, R229, R3, 0x2, P0 ;  /* 0x00000003e56d7211 */ /* 0x000fe200000f16ff */
[----:B------:R-:W5:Y:S01]  /*10120*/  LDL.LU R231, [R1+0x60] ;  /* 0x0000600001e77983 */ /* 0x000f620000300800 */
[----:B-1----:R-:W-:-:S03]  /*10130*/  LEA R6, P4, R232, R2, 0x2 ;  /* 0x00000002e8067211 */ /* 0x002fc600078810ff */
[----:B------:R-:W5:Y:S01]  /*10140*/  LDL.LU R229, [R1+0x64] ;  /* 0x0000640001e57983 */ /* 0x000f620000300800 */
[-C--:B------:R-:W-:Y:S02]  /*10150*/  LEA.HI.X.SX32 R7, R232, R3.reuse, 0x2, P4 ;  /* 0x00000003e8077211 */ /* 0x080fe400020f16ff */
[CC--:B------:R-:W-:Y:S01]  /*10160*/  LEA R4, P1, R233.reuse, R2.reuse, 0x2 ;  /* 0x00000002e9047211 */ /* 0x0c0fe200078210ff */
[----:B------:R-:W5:Y:S03]  /*10170*/  LDL.LU R232, [R1+0x68] ;  /* 0x0000680001e87983 */ /* 0x000f660000300800 */
[----:B------:R-:W-:Y:S01]  /*10180*/  LEA.HI.X.SX32 R5, R233, R3, 0x2, P1 ;  /* 0x00000003e9057211 */ /* 0x000fe200008f16ff */
[----:B------:R1:W-:Y:S01]  /*10190*/  STL.64 [R1+0x310], R6 ;  /* 0x0003100601007387 */ /* 0x0003e20000100a00 */
[----:B------:R-:W-:-:S03]  /*101a0*/  LEA R106, P0, R234, R2, 0x2 ;  /* 0x00000002ea6a7211 */ /* 0x000fc600078010ff */
[----:B------:R-:W5:Y:S01]  /*101b0*/  LDL.LU R233, [R1+0x6c] ;  /* 0x00006c0001e97983 */ /* 0x000f620000300800 */
[----:B------:R-:W-:-:S03]  /*101c0*/  LEA.HI.X.SX32 R107, R234, R3, 0x2, P0 ;  /* 0x00000003ea6b7211 */ /* 0x000fc600000f16ff */
[----:B------:R1:W-:Y:S01]  /*101d0*/  STL.64 [R1+0x510], R4 ;  /* 0x0005100401007387 */ /* 0x0003e20000100a00 */
[----:B------:R-:W-:-:S03]  /*101e0*/  LEA R104, P4, R235, R2, 0x2 ;  /* 0x00000002eb687211 */ /* 0x000fc600078810ff */
[----:B------:R-:W5:Y:S01]  /*101f0*/  LDL.LU R234, [R1+0x70] ;  /* 0x0000700001ea7983 */ /* 0x000f620000300800 */
[----:B------:R-:W-:-:S03]  /*10200*/  LEA.HI.X.SX32 R105, R235, R3, 0x2, P4 ;  /* 0x00000003eb697211 */ /* 0x000fc600020f16ff */
[----:B------:R-:W5:Y:S01]  /*10210*/  LDL.LU R235, [R1+0x74] ;  /* 0x0000740001eb7983 */ /* 0x000f620000300800 */
[----:B-1----:R-:W-:-:S04]  /*10220*/  LEA R6, P1, R48, R2, 0x2 ;  /* 0x0000000230067211 */ /* 0x002fc800078210ff */
[----:B------:R-:W-:Y:S02]  /*10230*/  LEA.HI.X.SX32 R7, R48, R3, 0x2, P1 ;  /* 0x0000000330077211 */ /* 0x000fe400008f16ff */
[----:B------:R-:W5:Y:S04]  /*10240*/  LDL.LU R48, [R1+0x78] ;  /* 0x0000780001307983 */ /* 0x000f680000300800 */
[----:B------:R4:W-:Y:S01]  /*10250*/  STL.64 [R1+0x318], R6 ;  /* 0x0003180601007387 */ /* 0x0009e20000100a00 */
[----:B------:R-:W-:-:S04]  /*10260*/  LEA R4, P0, R44, R2, 0x2 ;  /* 0x000000022c047211 */ /* 0x000fc800078010ff */
[----:B------:R-:W-:Y:S02]  /*10270*/  LEA.HI.X.SX32 R5, R44, R3, 0x2, P0 ;  /* 0x000000032c057211 */ /* 0x000fe400000f16ff */
[----:B------:R-:W5:Y:S04]  /*10280*/  LDL.LU R44, [R1+0x7c] ;  /* 0x00007c00012c7983 */ /* 0x000f680000300800 */
[----:B------:R5:W-:Y:S01]  /*10290*/  STL.64 [R1+0x518], R4 ;  /* 0x0005180401007387 */ /* 0x000be20000100a00 */
[----:B--2---:R-:W-:-:S04]  /*102a0*/  LEA R102, P4, R46, R2, 0x2 ;  /* 0x000000022e667211 */ /* 0x004fc800078810ff */
[-C--:B------:R-:W-:Y:S02]  /*102b0*/  LEA.HI.X.SX32 R103, R46, R3.reuse, 0x2, P4 ;  /* 0x000000032e677211 */ /* 0x080fe400020f16ff */
[----:B------:R-:W2:Y:S01]  /*102c0*/  LDL.LU R46, [R1+0x80] ;  /* 0x00008000012e7983 */ /* 0x000ea20000300800 */
[-C--:B---3--:R-:W-:Y:S02]  /*102d0*/  LEA R100, P1, R47, R2.reuse, 0x2 ;  /* 0x000000022f647211 */ /* 0x088fe400078210ff */
[-C--:B----4-:R-:W-:Y:S02]  /*102e0*/  LEA R6, P0, R45, R2.reuse, 0x2 ;  /* 0x000000022d067211 */ /* 0x090fe400078010ff */
[----:B------:R-:W-:Y:S02]  /*102f0*/  LEA.HI.X.SX32 R101, R47, R3, 0x2, P1 ;  /* 0x000000032f657211 */ /* 0x000fe400008f16ff */
[----:B------:R-:W3:Y:S01]  /*10300*/  LDL.LU R47, [R1+0x84] ;  /* 0x00008400012f7983 */ /* 0x000ee20000300800 */
[----:B-----5:R-:W-:-:S02]  /*10310*/  LEA R4, P4, R43, R2, 0x2 ;  /* 0x000000022b047211 */ /* 0x020fc400078810ff */
[-C--:B------:R-:W-:Y:S02]  /*10320*/  LEA.HI.X.SX32 R7, R45, R3.reuse, 0x2, P0 ;  /* 0x000000032d077211 */ /* 0x080fe400000f16ff */
[----:B------:R-:W4:Y:S01]  /*10330*/  LDL.LU R45, [R1+0x8c] ;  /* 0x00008c00012d7983 */ /* 0x000f220000300800 */
[-C--:B------:R-:W-:Y:S02]  /*10340*/  LEA.HI.X.SX32 R5, R43, R3.reuse, 0x2, P4 ;  /* 0x000000032b057211 */ /* 0x080fe400020f16ff */
[C---:B------:R-:W-:Y:S01]  /*10350*/  LEA R98, P1, R230.reuse, R2, 0x2 ;  /* 0x00000002e6627211 */ /* 0x040fe200078210ff */
[----:B------:R1:W-:Y:S04]  /*10360*/  STL.64 [R1+0x320], R6 ;  /* 0x0003200601007387 */ /* 0x0003e80000100a00 */
[----:B------:R-:W5:Y:S01]  /*10370*/  LDL.LU R43, [R1+0x90] ;  /* 0x00009000012b7983 */ /* 0x000f620000300800 */
[----:B------:R-:W-:-:S02]  /*10380*/  LEA.HI.X.SX32 R99, R230, R3, 0x2, P1 ;  /* 0x00000003e6637211 */ /* 0x000fc400008f16ff */
[-C--:B------:R-:W-:Y:S01]  /*10390*/  LEA R96, P0, R231, R2.reuse, 0x2 ;  /* 0x00000002e7607211 */ /* 0x080fe200078010ff */
[----:B------:R1:W-:Y:S04]  /*103a0*/  STL.64 [R1+0x520], R4 ;  /* 0x0005200401007387 */ /* 0x0003e80000100a00 */
[----:B------:R-:W5:Y:S01]  /*103b0*/  LDL.LU R230, [R1+0x94] ;  /* 0x0000940001e67983 */ /* 0x000f620000300800 */
[----:B-1----:R-:W-:Y:S02]  /*103c0*/  LEA R6, P4, R229, R2, 0x2 ;  /* 0x00000002e5067211 */ /* 0x002fe400078810ff */
[-C--:B------:R-:W-:Y:S02]  /*103d0*/  LEA.HI.X.SX32 R97, R231, R3.reuse, 0x2, P0 ;  /* 0x00000003e7617211 */ /* 0x080fe400000f16ff */
[----:B------:R-:W5:Y:S01]  /*103e0*/  LDL.LU R231, [R1+0x98] ;  /* 0x0000980001e77983 */ /* 0x000f620000300800 */
[----:B------:R-:W-:-:S02]  /*103f0*/  LEA.HI.X.SX32 R7, R229, R3, 0x2, P4 ;  /* 0x00000003e5077211 */ /* 0x000fc400020f16ff */
        /* <DEDUP_REMOVED lines=10> */
[-C--:B------:R-:W-:Y:S02]  /*104a0*/  LEA.HI.X.SX32 R93, R234, R3.reuse, 0x2, P4 ;  /* 0x00000003ea5d7211 */ /* 0x080fe400020f16ff */
[CC--:B-1----:R-:W-:Y:S01]  /*104b0*/  LEA R6, P1, R235.reuse, R2.reuse, 0x2 ;  /* 0x00000002eb067211 */ /* 0x0c2fe200078210ff */
[----:B------:R-:W5:Y:S03]  /*104c0*/  LDL.LU R234, [R1+0xa8] ;  /* 0x0000a80001ea7983 */ /* 0x000f660000300800 */
[----:B------:R-:W-:Y:S02]  /*104d0*/  LEA.HI.X.SX32 R7, R235, R3, 0x2, P1 ;  /* 0x00000003eb077211 */ /* 0x000fe400008f16ff */
[----:B------:R-:W5:Y:S01]  /*104e0*/  LDL.LU R235, [R1+0xac] ;  /* 0x0000ac0001eb7983 */ /* 0x000f620000300800 */
[----:B------:R-:W-:-:S04]  /*104f0*/  LEA R4, P0, R48, R2, 0x2 ;  /* 0x0000000230047211 */ /* 0x000fc800078010ff */
[----:B------:R-:W-:Y:S01]  /*10500*/  LEA.HI.X.SX32 R5, R48, R3, 0x2, P0 ;  /* 0x0000000330057211 */ /* 0x000fe200000f16ff */
[----:B------:R3:W-:Y:S04]  /*10510*/  STL.64 [R1+0x330], R6 ;  /* 0x0003300601007387 */ /* 0x0007e80000100a00 */
[----:B------:R-:W5:Y:S01]  /*10520*/  LDL.LU R48, [R1+0xb0] ;  /* 0x0000b00001307983 */ /* 0x000f620000300800 */
[----:B------:R-:W-:-:S03]  /*10530*/  LEA R90, P4, R44, R2, 0x2 ;  /* 0x000000022c5a7211 */ /* 0x000fc600078810ff */
[----:B------:R4:W-:Y:S01]  /*10540*/  STL.64 [R1+0x530], R4 ;  /* 0x0005300401007387 */ /* 0x0009e20000100a00 */
[----:B------:R-:W-:-:S03]  /*10550*/  LEA.HI.X.SX32 R91, R44, R3, 0x2, P4 ;  /* 0x000000032c5b7211 */ /* 0x000fc600020f16ff */
[----:B------:R-:W5:Y:S01]  /*10560*/  LDL.LU R44, [R1+0xb4] ;  /* 0x0000b400012c7983 */ /* 0x000f620000300800 */
[----:B--2---:R-:W-:-:S04]  /*10570*/  LEA R88, P1, R46, R2, 0x2 ;  /* 0x000000022e587211 */ /* 0x004fc800078210ff */
[----:B------:R-:W-:Y:S02]  /*10580*/  LEA.HI.X.SX32 R89, R46, R3, 0x2, P1 ;  /* 0x000000032e597211 */ /* 0x000fe400008f16ff */
[----:B------:R-:W2:Y:S01]  /*10590*/  LDL.LU R46, [R1+0xb8] ;  /* 0x0000b800012e7983 */ /* 0x000ea20000300800 */
[----:B---3--:R-:W-:-:S04]  /*105a0*/  LEA R6, P0, R47, R2, 0x2 ;  /* 0x000000022f067211 */ /* 0x008fc800078010ff */
[-C--:B------:R-:W-:Y:S02]  /*105b0*/  LEA.HI.X.SX32 R7, R47, R3.reuse, 0x2, P0 ;  /* 0x000000032f077211 */ /* 0x080fe400000f16ff */
[CC--:B----4-:R-:W-:Y:S01]  /*105c0*/  LEA R4, P4, R45.reuse, R2.reuse, 0x2 ;  /* 0x000000022d047211 */ /* 0x0d0fe200078810ff */
[----:B------:R-:W3:Y:S03]  /*105d0*/  LDL.LU R47, [R1+0xbc] ;  /* 0x0000bc00012f7983 */ /* 0x000ee60000300800 */
[----:B------:R-:W-:Y:S01]  /*105e0*/  LEA.HI.X.SX32 R5, R45, R3, 0x2, P4 ;  /* 0x000000032d057211 */ /* 0x000fe200020f16ff */
[----:B------:R1:W-:Y:S01]  /*105f0*/  STL.64 [R1+0x338], R6 ;  /* 0x0003380601007387 */ /* 0x0003e20000100a00 */
[----:B-----5:R-:W-:-:S03]  /*10600*/  LEA R86, P1, R43, R2, 0x2 ;  /* 0x000000022b567211 */ /* 0x020fc600078210ff */
[----:B------:R-:W4:Y:S01]  /*10610*/  LDL.LU R45, [R1+0xc0] ;  /* 0x0000c000012d7983 */ /* 0x000f220000300800 */
[----:B------:R-:W-:-:S03]  /*10620*/  LEA.HI.X.SX32 R87, R43, R3, 0x2, P1 ;  /* 0x000000032b577211 */ /* 0x000fc600008f16ff */
[----:B------:R5:W-:Y:S01]  /*10630*/  STL.64 [R1+0x538], R4 ;  /* 0x0005380401007387 */ /* 0x000be20000100a00 */
[----:B------:R-:W-:-:S03]  /*10640*/  LEA R84, P0, R230, R2, 0x2 ;  /* 0x00000002e6547211 */ /* 0x000fc600078010ff */
[----:B------:R-:W4:Y:S01]  /*10650*/  LDL.LU R43, [R1+0xc4] ;  /* 0x0000c400012b7983 */ /* 0x000f220000300800 */
[-C--:B------:R-:W-:Y:S02]  /*10660*/  LEA.HI.X.SX32 R85, R230, R3.reuse, 0x2, P0 ;  /* 0x00000003e6557211 */ /* 0x080fe400000f16ff */
[-C--:B-1----:R-:W-:Y:S01]  /*10670*/  LEA R6, P4, R231, R2.reuse, 0x2 ;  /* 0x00000002e7067211 */ /* 0x082fe200078810ff */
[----:B------:R-:W4:Y:S01]  /*10680*/  LDL.LU R230, [R1+0xc8] ;  /* 0x0000c80001e67983 */ /* 0x000f220000300800 */
[----:B-----5:R-:W-:Y:S02]  /*10690*/  LEA R4, P1, R229, R2, 0x2 ;  /* 0x00000002e5047211 */ /* 0x020fe400078210ff */
[-C--:B------:R-:W-:Y:S02]  /*106a0*/  LEA.HI.X.SX32 R7, R231, R3.reuse, 0x2, P4 ;  /* 0x00000003e7077211 */ /* 0x080fe400020f16ff */
[----:B------:R-:W5:Y:S01]  /*106b0*/  LDL.LU R231, [R1+0xcc] ;  /* 0x0000cc0001e77983 */ /* 0x000f620000300800 */
[----:B------:R-:W-:-:S02]  /*106c0*/  LEA.HI.X.SX32 R5, R229, R3, 0x2, P1 ;  /* 0x00000003e5057211 */ /* 0x000fc400008f16ff */
[CC--:B------:R-:W-:Y:S01]  /*106d0*/  LEA R82, P0, R232.reuse, R2.reuse, 0x2 ;  /* 0x00000002e8527211 */ /* 0x0c0fe200078010ff */
[----:B------:R1:W-:Y:S03]  /*106e0*/  STL.64 [R1+0x340], R6 ;  /* 0x0003400601007387 */ /* 0x0003e60000100a00 */
[----:B------:R-:W-:Y:S01]  /*106f0*/  LEA.HI.X.SX32 R83, R232, R3, 0x2, P0 ;  /* 0x00000003e8537211 */ /* 0x000fe200000f16ff */
[----:B------:R-:W5:Y:S01]  /*10700*/  LDL.LU R229, [R1+0xd0] ;  /* 0x0000d00001e57983 */ /* 0x000f620000300800 */
[----:B------:R-:W-:-:S03]  /*10710*/  LEA R80, P4, R233, R2, 0x2 ;  /* 0x00000002e9507211 */ /* 0x000fc600078810ff */
[----:B------:R1:W-:Y:S04]  /*10720*/  STL.64 [R1+0x540], R4 ;  /* 0x0005400401007387 */ /* 0x0003e80000100a00 */
[----:B------:R-:W5:Y:S01]  /*10730*/  LDL.LU R232, [R1+0xd4] ;  /* 0x0000d40001e87983 */ /* 0x000f620000300800 */
[-C--:B------:R-:W-:Y:S02]  /*10740*/  LEA.HI.X.SX32 R81, R233, R3.reuse, 0x2, P4 ;  /* 0x00000003e9517211 */ /* 0x080fe400020f16ff */
[C---:B-1----:R-:W-:Y:S01]  /*10750*/  LEA R6, P1, R234.reuse, R2, 0x2 ;  /* 0x00000002ea067211 */ /* 0x042fe200078210ff */
[----:B------:R-:W5:Y:S03]  /*10760*/  LDL.LU R233, [R1+0xd8] ;  /* 0x0000d80001e97983 */ /* 0x000f660000300800 */
[----:B------:R-:W-:-:S02]  /*10770*/  LEA.HI.X.SX32 R7, R234, R3, 0x2, P1 ;  /* 0x00000003ea077211 */ /* 0x000fc400008f16ff */
[CC--:B------:R-:W-:Y:S01]  /*10780*/  LEA R4, P0, R235.reuse, R2.reuse, 0x2 ;  /* 0x00000002eb047211 */ /* 0x0c0fe200078010ff */
[----:B------:R-:W5:Y:S03]  /*10790*/  LDL.LU R234, [R1+0xdc] ;  /* 0x0000dc0001ea7983 */ /* 0x000f660000300800 */
[----:B------:R-:W-:Y:S01]  /*107a0*/  LEA.HI.X.SX32 R5, R235, R3, 0x2, P0 ;  /* 0x00000003eb057211 */ /* 0x000fe200000f16ff */
[----:B------:R2:W-:Y:S04]  /*107b0*/  STL.64 [R1+0x348], R6 ;  /* 0x0003480601007387 */ /* 0x0005e80000100a00 */
[----:B------:R-:W5:Y:S01]  /*107c0*/  LDL.LU R235, [R1+0xe0] ;  /* 0x0000e00001eb7983 */ /* 0x000f620000300800 */
[----:B------:R-:W-:-:S03]  /*107d0*/  LEA R78, P4, R48, R2, 0x2 ;  /* 0x00000002304e7211 */ /* 0x000fc600078810ff */
[----:B------:R3:W-:Y:S01]  /*107e0*/  STL.64 [R1+0x548], R4 ;  /* 0x0005480401007387 */ /* 0x0007e20000100a00 */
[----:B------:R-:W-:-:S03]  /*107f0*/  LEA.HI.X.SX32 R79, R48, R3, 0x2, P4 ;  /* 0x00000003304f7211 */ /* 0x000fc600020f16ff */
[----:B------:R-:W5:Y:S01]  /*10800*/  LDL.LU R48, [R1+0xe4] ;  /* 0x0000e40001307983 */ /* 0x000f620000300800 */
[----:B------:R-:W-:-:S04]  /*10810*/  LEA R76, P1, R44, R2, 0x2 ;  /* 0x000000022c4c7211 */ /* 0x000fc800078210ff */
[----:B------:R-:W-:Y:S02]  /*10820*/  LEA.HI.X.SX32 R77, R44, R3, 0x2, P1 ;  /* 0x000000032c4d7211 */ /* 0x000fe400008f16ff */
[----:B------:R-:W5:Y:S01]  /*10830*/  LDL.LU R44, [R1+0xe8] ;  /* 0x0000e800012c7983 */ /* 0x000f620000300800 */
[----:B--2---:R-:W-:-:S04]  /*10840*/  LEA R6, P0, R46, R2, 0x2 ;  /* 0x000000022e067211 */ /* 0x004fc800078010ff */
[----:B------:R-:W-:Y:S02]  /*10850*/  LEA.HI.X.SX32 R7, R46, R3, 0x2, P0 ;  /* 0x000000032e077211 */ /* 0x000fe400000f16ff */
[----:B------:R-:W2:Y:S01]  /*10860*/  LDL.LU R46, [R1+0xec] ;  /* 0x0000ec00012e7983 */ /* 0x000ea20000300800 */
[----:B---3--:R-:W-:-:S03]  /*10870*/  LEA R4, P4, R47, R2, 0x2 ;  /* 0x000000022f047211 */ /* 0x008fc600078810ff */
[----:B------:R1:W-:Y:S01]  /*10880*/  STL.64 [R1+0x350], R6 ;  /* 0x0003500601007387 */ /* 0x0003e20000100a00 */
[----:B------:R-:W-:-:S03]  /*10890*/  LEA.HI.X.SX32 R5, R47, R3, 0x2, P4 ;  /* 0x000000032f057211 */ /* 0x000fc600020f16ff */
[----:B------:R-:W3:Y:S01]  /*108a0*/  LDL.LU R47, [R1+0xf0] ;  /* 0x0000f000012f7983 */ /* 0x000ee20000300800 */
[----:B----4-:R-:W-:-:S03]  /*108b0*/  LEA R74, P1, R45, R2, 0x2 ;  /* 0x000000022d4a7211 */ /* 0x010fc600078210ff */
[----:B------:R5:W-:Y:S01]  /*108c0*/  STL.64 [R1+0x550], R4 ;  /* 0x0005500401007387 */ /* 0x000be20000100a00 */
[----:B------:R-:W-:-:S03]  /*108d0*/  LEA.HI.X.SX32 R75, R45, R3, 0x2, P1 ;  /* 0x000000032d4b7211 */ /* 0x000fc600008f16ff */
[----:B------:R-:W4:Y:S01]  /*108e0*/  LDL.LU R45, [R1+0xf4] ;  /* 0x0000f400012d7983 */ /* 0x000f220000300800 */
[----:B------:R-:W-:-:S04]  /*108f0*/  LEA R72, P0, R43, R2, 0x2 ;  /* 0x000000022b487211 */ /* 0x000fc800078010ff */
[-C--:B------:R-:W-:Y:S02]  /*10900*/  LEA.HI.X.SX32 R73, R43, R3.reuse, 0x2, P0 ;  /* 0x000000032b497211 */ /* 0x080fe400000f16ff */
[CC--:B-1----:R-:W-:Y:S01]  /*10910*/  LEA R6, P4, R230.reuse, R2.reuse, 0x2 ;  /* 0x00000002e6067211 */ /* 0x0c2fe200078810ff */
[----:B------:R-:W4:Y:S03]  /*10920*/  LDL.LU R43, [R1+0xf8] ;  /* 0x0000f800012b7983 */ /* 0x000f260000300800 */
[-C--:B------:R-:W-:Y:S02]  /*10930*/  LEA.HI.X.SX32 R7, R230, R3.reuse, 0x2, P4 ;  /* 0x00000003e6077211 */ /* 0x080fe400020f16ff */
[CC--:B-----5:R-:W-:Y:S01]  /*10940*/  LEA R4, P1, R231.reuse, R2.reuse, 0x2 ;  /* 0x00000002e7047211 */ /* 0x0e0fe200078210ff */
        /* <DEDUP_REMOVED lines=9> */
[CC--:B-1----:R-:W-:Y:S02]  /*109e0*/  LEA R6, P1, R233.reuse, R2.reuse, 0x2 ;  /* 0x00000002e9067211 */ /* 0x0c2fe400078210ff */
[-C--:B------:R-:W-:Y:S02]  /*109f0*/  LEA.HI.X.SX32 R69, R232, R3.reuse, 0x2, P4 ;  /* 0x00000003e8457211 */ /* 0x080fe400020f16ff */
        /* <DEDUP_REMOVED lines=9> */
[----:B------:R2:W-:Y:S04]  /*10a90*/  STL.64 [R1+0x560], R4 ;  /* 0x0005600401007387 */ /* 0x0005e80000100a00 */
[----:B------:R-:W5:Y:S01]  /*10aa0*/  LDL.LU R235, [R1+0x114] ;  /* 0x0001140001eb7983 */ /* 0x000f620000300800 */
[-C--:B------:R-:W-:Y:S02]  /*10ab0*/  LEA R64, P1, R48, R2.reuse, 0x2 ;  /* 0x0000000230407211 */ /* 0x080fe400078210ff */
[----:B-1----:R-:W-:Y:S02]  /*10ac0*/  LEA R6, P0, R44, R2, 0x2 ;  /* 0x000000022c067211 */ /* 0x002fe400078010ff */
[-C--:B------:R-:W-:Y:S02]  /*10ad0*/  LEA.HI.X.SX32 R65, R48, R3.reuse, 0x2, P1 ;  /* 0x0000000330417211 */ /* 0x080fe400008f16ff */
[----:B------:R-:W5:Y:S01]  /*10ae0*/  LDL.LU R48, [R1+0x118] ;  /* 0x0001180001307983 */ /* 0x000f620000300800 */
[----:B------:R-:W-:-:S03]  /*10af0*/  LEA.HI.X.SX32 R7, R44, R3, 0x2, P0 ;  /* 0x000000032c077211 */ /* 0x000fc600000f16ff */
[----:B------:R-:W5:Y:S04]  /*10b00*/  LDL.LU R44, [R1+0x11c] ;  /* 0x00011c00012c7983 */ /* 0x000f680000300800 */
[----:B------:R1:W-:Y:S01]  /*10b10*/  STL.64 [R1+0x368], R6 ;  /* 0x0003680601007387 */ /* 0x0003e20000100a00 */
[----:B--2---:R-:W-:-:S04]  /*10b20*/  LEA R4, P4, R46, R2, 0x2 ;  /* 0x000000022e047211 */ /* 0x004fc800078810ff */
[----:B------:R-:W-:Y:S02]  /*10b30*/  LEA.HI.X.SX32 R5, R46, R3, 0x2, P4 ;  /* 0x000000032e057211 */ /* 0x000fe400020f16ff */
[----:B------:R-:W2:Y:S01]  /*10b40*/  LDL.LU R46, [R1+0x120] ;  /* 0x00012000012e7983 */ /* 0x000ea20000300800 */
[----:B---3--:R-:W-:-:S03]  /*10b50*/  LEA R62, P1, R47, R2, 0x2 ;  /* 0x000000022f3e7211 */ /* 0x008fc600078210ff */
[----:B------:R5:W-:Y:S01]  /*10b60*/  STL.64 [R1+0x568], R4 ;  /* 0x0005680401007387 */ /* 0x000be20000100a00 */
[----:B------:R-:W-:-:S03]  /*10b70*/  LEA.HI.X.SX32 R63, R47, R3, 0x2, P1 ;  /* 0x000000032f3f7211 */ /* 0x000fc600008f16ff */
[----:B------:R-:W3:Y:S01]  /*10b80*/  LDL.LU R47, [R1+0x124] ;  /* 0x00012400012f7983 */ /* 0x000ee20000300800 */
[----:B----4-:R-:W-:-:S04]  /*10b90*/  LEA R60, P0, R45, R2, 0x2 ;  /* 0x000000022d3c7211 */ /* 0x010fc800078010ff */
[----:B------:R-:W-:Y:S02]  /*10ba0*/  LEA.HI.X.SX32 R61, R45, R3, 0x2, P0 ;  /* 0x000000032d3d7211 */ /* 0x000fe400000f16ff */
[----:B------:R-:W4:Y:S01]  /*10bb0*/  LDL.LU R45, [R1+0x128] ;  /* 0x00012800012d7983 */ /* 0x000f220000300800 */
[----:B-1----:R-:W-:-:S04]  /*10bc0*/  LEA R6, P4, R43, R2, 0x2 ;  /* 0x000000022b067211 */ /* 0x002fc800078810ff */
        /* <DEDUP_REMOVED lines=8> */
[----:B------:R1:W-:Y:S04]  /*10c50*/  STL.64 [R1+0x570], R4 ;  /* 0x0005700401007387 */ /* 0x0003e80000100a00 */
[----:B------:R-:W5:Y:S04]  /*10c60*/  LDL.LU R231, [R1+0x134] ;  /* 0x0001340001e77983 */ /* 0x000f680000300800 */
[----:B------:R-:W5:Y:S01]  /*10c70*/  LDL.LU R41, [R1+0x138] ;  /* 0x0001380001297983 */ /* 0x000f620000300800 */
[-C--:B-1----:R-:W-:Y:S02]  /*10c80*/  LEA R6, P1, R232, R2.reuse, 0x2 ;  /* 0x00000002e8067211 */ /* 0x082fe400078210ff */
[----:B------:R-:W-:-:S02]  /*10c90*/  LEA R56, P4, R229, R2, 0x2 ;  /* 0x00000002e5387211 */ /* 0x000fc400078810ff */
[CC--:B------:R-:W-:Y:S02]  /*10ca0*/  LEA R4, P0, R233.reuse, R2.reuse, 0x2 ;  /* 0x00000002e9047211 */ /* 0x0c0fe400078010ff */
[-C--:B------:R-:W-:Y:S02]  /*10cb0*/  LEA.HI.X.SX32 R7, R232, R3.reuse, 0x2, P1 ;  /* 0x00000003e8077211 */ /* 0x080fe400008f16ff */
[----:B------:R-:W5:Y:S01]  /*10cc0*/  LDL.LU R232, [R1+0x13c] ;  /* 0x00013c0001e87983 */ /* 0x000f620000300800 */
[-C--:B------:R-:W-:Y:S02]  /*10cd0*/  LEA.HI.X.SX32 R5, R233, R3.reuse, 0x2, P0 ;  /* 0x00000003e9057211 */ /* 0x080fe400000f16ff */
[----:B------:R-:W-:Y:S01]  /*10ce0*/  LEA.HI.X.SX32 R57, R229, R3, 0x2, P4 ;  /* 0x00000003e5397211 */ /* 0x000fe200020f16ff */
[----:B------:R1:W-:Y:S01]  /*10cf0*/  STL.64 [R1+0x378], R6 ;  /* 0x0003780601007387 */ /* 0x0003e20000100a00 */
[----:B------:R-:W-:-:S03]  /*10d00*/  LEA R54, P4, R234, R2, 0x2 ;  /* 0x00000002ea367211 */ /* 0x000fc600078810ff */
[----:B------:R-:W5:Y:S01]  /*10d10*/  LDL.LU R233, [R1+0x140] ;  /* 0x0001400001e97983 */ /* 0x000f620000300800 */
[----:B------:R-:W-:-:S03]  /*10d20*/  LEA.HI.X.SX32 R55, R234, R3, 0x2, P4 ;  /* 0x00000003ea377211 */ /* 0x000fc600020f16ff */
[----:B------:R1:W-:Y:S01]  /*10d30*/  STL.64 [R1+0x578], R4 ;  /* 0x0005780401007387 */ /* 0x0003e20000100a00 */
[----:B------:R-:W-:-:S03]  /*10d40*/  LEA R52, P1, R235, R2, 0x2 ;  /* 0x00000002eb347211 */ /* 0x000fc600078210ff */
[----:B------:R-:W5:Y:S04]  /*10d50*/  LDL.LU R39, [R1+0x144] ;  /* 0x0001440001277983 */ /* 0x000f680000300800 */
[----:B------:R-:W5:Y:S01]  /*10d60*/  LDL.LU R234, [R1+0x148] ;  /* 0x0001480001ea7983 */ /* 0x000f620000300800 */
[----:B------:R-:W-:-:S03]  /*10d70*/  LEA.HI.X.SX32 R53, R235, R3, 0x2, P1 ;  /* 0x00000003eb357211 */ /* 0x000fc600008f16ff */
[----:B------:R-:W5:Y:S01]  /*10d80*/  LDL.LU R235, [R1+0x14c] ;  /* 0x00014c0001eb7983 */ /* 0x000f620000300800 */
[-C--:B-1----:R-:W-:Y:S02]  /*10d90*/  LEA R6, P0, R48, R2.reuse, 0x2 ;  /* 0x0000000230067211 */ /* 0x082fe400078010ff */
[----:B------:R-:W-:Y:S02]  /*10da0*/  LEA R4, P4, R44, R2, 0x2 ;  /* 0x000000022c047211 */ /* 0x000fe400078810ff */
[-C--:B------:R-:W-:Y:S02]  /*10db0*/  LEA.HI.X.SX32 R7, R48, R3.reuse, 0x2, P0 ;  /* 0x0000000330077211 */ /* 0x080fe400000f16ff */
[----:B------:R-:W-:-:S03]  /*10dc0*/  LEA.HI.X.SX32 R5, R44, R3, 0x2, P4 ;  /* 0x000000032c057211 */ /* 0x000fc600020f16ff */
[----:B------:R4:W-:Y:S04]  /*10dd0*/  STL.64 [R1+0x380], R6 ;  /* 0x0003800601007387 */ /* 0x0009e80000100a00 */
[----:B------:R-:W5:Y:S04]  /*10de0*/  LDL.LU R225, [R1+0x150] ;  /* 0x0001500001e17983 */ /* 0x000f680000300800 */
[----:B------:R5:W-:Y:S04]  /*10df0*/  STL.64 [R1+0x580], R4 ;  /* 0x0005800401007387 */ /* 0x000be80000100a00 */
[----:B------:R-:W5:Y:S04]  /*10e00*/  LDL.LU R226, [R1+0x154] ;  /* 0x0001540001e27983 */ /* 0x000f680000300800 */
[----:B------:R-:W5:Y:S04]  /*10e10*/  LDL.LU R227, [R1+0x158] ;  /* 0x0001580001e37983 */ /* 0x000f680000300800 */
[----:B------:R-:W5:Y:S01]  /*10e20*/  LDL.LU R228, [R1+0x15c] ;  /* 0x00015c0001e47983 */ /* 0x000f620000300800 */
[----:B--2---:R-:W-:-:S04]  /*10e30*/  LEA R50, P1, R46, R2, 0x2 ;  /* 0x000000022e327211 */ /* 0x004fc800078210ff */
[----:B------:R-:W-:Y:S02]  /*10e40*/  LEA.HI.X.SX32 R51, R46, R3, 0x2, P1 ;  /* 0x000000032e337211 */ /* 0x000fe400008f16ff */
[-C--:B---3--:R-:W-:Y:S02]  /*10e50*/  LEA R48, P0, R47, R2.reuse, 0x2 ;  /* 0x000000022f307211 */ /* 0x088fe400078010ff */
[----:B----4-:R-:W-:-:S04]  /*10e60*/  LEA R6, P4, R45, R2, 0x2 ;  /* 0x000000022d067211 */ /* 0x010fc800078810ff */
[-C--:B------:R-:W-:Y:S02]  /*10e70*/  LEA.HI.X.SX32 R7, R45, R3.reuse, 0x2, P4 ;  /* 0x000000032d077211 */ /* 0x080fe400020f16ff */
[-C--:B------:R-:W-:Y:S02]  /*10e80*/  LEA.HI.X.SX32 R49, R47, R3.reuse, 0x2, P0 ;  /* 0x000000032f317211 */ /* 0x080fe400000f16ff */
[CC--:B-----5:R-:W-:Y:S01]  /*10e90*/  LEA R4, P1, R43.reuse, R2.reuse, 0x2 ;  /* 0x000000022b047211 */ /* 0x0e0fe200078210ff */
[----:B------:R1:W-:Y:S03]  /*10ea0*/  STL.64 [R1+0x388], R6 ;  /* 0x0003880601007387 */ /* 0x0003e60000100a00 */
[----:B------:R-:W-:Y:S01]  /*10eb0*/  LEA.HI.X.SX32 R5, R43, R3, 0x2, P1 ;  /* 0x000000032b057211 */ /* 0x000fe200008f16ff */
[----:B------:R-:W2:Y:S01]  /*10ec0*/  LDL.LU R229, [R1+0x160] ;  /* 0x0001600001e57983 */ /* 0x000ea20000300800 */
[----:B------:R-:W-:-:S03]  /*10ed0*/  LEA R46, P0, R230, R2, 0x2 ;  /* 0x00000002e62e7211 */ /* 0x000fc600078010ff */
[----:B------:R3:W-:Y:S01]  /*10ee0*/  STL.64 [R1+0x588], R4 ;  /* 0x0005880401007387 */ /* 0x0007e20000100a00 */
[----:B------:R-:W-:-:S03]  /*10ef0*/  LEA.HI.X.SX32 R47, R230, R3, 0x2, P0 ;  /* 0x00000003e62f7211 */ /* 0x000fc600000f16ff */
[----:B------:R-:W4:Y:S01]  /*10f00*/  LDL.LU R230, [R1+0x164] ;  /* 0x0001640001e67983 */ /* 0x000f220000300800 */
[-C--:B------:R-:W-:Y:S02]  /*10f10*/  LEA R44, P4, R231, R2.reuse, 0x2 ;  /* 0x00000002e72c7211 */ /* 0x080fe400078810ff */
[-C--:B-1----:R-:W-:Y:S02]  /*10f20*/  LEA R6, P1, R41, R2.reuse, 0x2 ;  /* 0x0000000229067211 */ /* 0x082fe400078210ff */
[-C--:B------:R-:W-:Y:S02]  /*10f30*/  LEA.HI.X.SX32 R45, R231, R3.reuse, 0x2, P4 ;  /* 0x00000003e72d7211 */ /* 0x080fe400020f16ff */
[----:B------:R-:W-:Y:S01]  /*10f40*/  LEA.HI.X.SX32 R7, R41, R3, 0x2, P1 ;  /* 0x0000000329077211 */ /* 0x000fe200008f16ff */
[----:B------:R-:W5:Y:S04]  /*10f50*/  LDL.LU R231, [R1+0x168] ;  /* 0x0001680001e77983 */ /* 0x000f680000300800 */
[----:B------:R-:W5:Y:S01]  /*10f60*/  LDL.LU R222, [R1+0x16c] ;  /* 0x00016c0001de7983 */ /* 0x000f620000300800 */
[----:B---3--:R-:W-:-:S03]  /*10f70*/  LEA R4, P0, R232, R2, 0x2 ;  /* 0x00000002e8047211 */ /* 0x008fc600078010ff */
[----:B------:R1:W-:Y:S01]  /*10f80*/  STL.64 [R1+0x390], R6 ;  /* 0x0003900601007387 */ /* 0x0003e20000100a00 */
[----:B------:R-:W-:-:S03]  /*10f90*/  LEA.HI.X.SX32 R5, R232, R3, 0x2, P0 ;  /* 0x00000003e8057211 */ /* 0x000fc600000f16ff */
[----:B------:R-:W3:Y:S01]  /*10fa0*/  LDL.LU R232, [R1+0x170] ;  /* 0x0001700001e87983 */ /* 0x000ee20000300800 */
[----:B------:R-:W-:-:S03]  /*10fb0*/  LEA R42, P4, R233, R2, 0x2 ;  /* 0x00000002e92a7211 */ /* 0x000fc600078810ff */
[----:B------:R1:W-:Y:S01]  /*10fc0*/  STL.64 [R1+0x590], R4 ;  /* 0x0005900401007387 */ /* 0x0003e20000100a00 */
[----:B------:R-:W-:-:S03]  /*10fd0*/  LEA.HI.X.SX32 R43, R233, R3, 0x2, P4 ;  /* 0x00000003e92b7211 */ /* 0x000fc600020f16ff */
[----:B------:R-:W3:Y:S04]  /*10fe0*/  LDL.LU R233, [R1+0x174] ;  /* 0x0001740001e97983 */ /* 0x000ee80000300800 */
[----:B------:R-:W3:Y:S01]  /*10ff0*/  LDL.LU R223, [R1+0x178] ;  /* 0x0001780001df7983 */ /* 0x000ee20000300800 */
[----:B-1----:R-:W-:-:S04]  /*11000*/  LEA R6, P0, R234, R2, 0x2 ;  /* 0x00000002ea067211 */ /* 0x002fc800078010ff */
[-C--:B------:R-:W-:Y:S02]  /*11010*/  LEA.HI.X.SX32 R7, R234, R3.reuse, 0x2, P0 ;  /* 0x00000003ea077211 */ /* 0x080fe400000f16ff */
[CC--:B------:R-:W-:Y:S01]  /*11020*/  LEA R4, P4, R235.reuse, R2.reuse, 0x2 ;  /* 0x00000002eb047211 */ /* 0x0c0fe200078810ff */
[----:B------:R-:W3:Y:S03]  /*11030*/  LDL.LU R234, [R1+0x17c] ;  /* 0x00017c0001ea7983 */ /* 0x000ee60000300800 */
[----:B------:R-:W-:Y:S01]  /*11040*/  LEA.HI.X.SX32 R5, R235, R3, 0x2, P4 ;  /* 0x00000003eb057211 */ /* 0x000fe200020f16ff */
[----:B------:R1:W-:Y:S04]  /*11050*/  STL.64 [R1+0x398], R6 ;  /* 0x0003980601007387 */ /* 0x0003e80000100a00 */
[----:B------:R-:W3:Y:S01]  /*11060*/  LDL.LU R235, [R1+0x180] ;  /* 0x0001800001eb7983 */ /* 0x000ee20000300800 */
[----:B------:R-:W-:-:S03]  /*11070*/  LEA R40, P1, R39, R2, 0x2 ;  /* 0x0000000227287211 */ /* 0x000fc600078210ff */
[----:B------:R-:W3:Y:S01]  /*11080*/  LDL.LU R224, [R1+0x184] ;  /* 0x0001840001e07983 */ /* 0x000ee20000300800 */
[-C--:B------:R-:W-:Y:S02]  /*11090*/  LEA.HI.X.SX32 R41, R39, R3.reuse, 0x2, P1 ;  /* 0x0000000327297211 */ /* 0x080fe400008f16ff */
[CC--:B------:R-:W-:Y:S01]  /*110a0*/  LEA R38, P1, R225.reuse, R2.reuse, 0x2 ;  /* 0x00000002e1267211 */ /* 0x0c0fe200078210ff */
[----:B------:R1:W-:Y:S01]  /*110b0*/  STL.64 [R1+0x598], R4 ;  /* 0x0005980401007387 */ /* 0x0003e20000100a00 */
[CC--:B------:R-:W-:Y:S02]  /*110c0*/  LEA R36, P0, R226.reuse, R2.reuse, 0x2 ;  /* 0x00000002e2247211 */ /* 0x0c0fe400078010ff */
[-C--:B------:R-:W-:Y:S02]  /*110d0*/  LEA.HI.X.SX32 R39, R225, R3.reuse, 0x2, P1 ;  /* 0x00000003e1277211 */ /* 0x080fe400008f16ff */
[----:B-1----:R-:W-:Y:S01]  /*110e0*/  LEA R6, P4, R227, R2, 0x2 ;  /* 0x00000002e3067211 */ /* 0x002fe200078810ff */
[----:B------:R-:W3:Y:S01]  /*110f0*/  LDL.LU R225, [R1+0x188] ;  /* 0x0001880001e17983 */ /* 0x000ee20000300800 */
[----:B------:R-:W-:-:S02]  /*11100*/  LEA.HI.X.SX32 R37, R226, R3, 0x2, P0 ;  /* 0x00000003e2257211 */ /* 0x000fc400000f16ff */
[----:B------:R-:W-:Y:S01]  /*11110*/  LEA.HI.X.SX32 R7, R227, R3, 0x2, P4 ;  /* 0x00000003e3077211 */ /* 0x000fe200020f16ff */
[----:B------:R-:W3:Y:S01]  /*11120*/  LDL.LU R226, [R1+0x18c] ;  /* 0x00018c0001e27983 */ /* 0x000ee20000300800 */
[----:B------:R-:W-:-:S03]  /*11130*/  LEA R4, P1, R228, R2, 0x2 ;  /* 0x00000002e4047211 */ /* 0x000fc600078210ff */
[----:B------:R-:W3:Y:S01]  /*11140*/  LDL.LU R227, [R1+0x190] ;  /* 0x0001900001e37983 */ /* 0x000ee20000300800 */
[----:B------:R-:W-:-:S03]  /*11150*/  LEA.HI.X.SX32 R5, R228, R3, 0x2, P1 ;  /* 0x00000003e4057211 */ /* 0x000fc600008f16ff */
[----:B------:R5:W-:Y:S04]  /*11160*/  STL.64 [R1+0x3a0], R6 ;  /* 0x0003a00601007387 */ /* 0x000be80000100a00 */
[----:B------:R-:W3:Y:S04]  /*11170*/  LDL.LU R228, [R1+0x194] ;  /* 0x0001940001e47983 */ /* 0x000ee80000300800 */
[----:B------:R1:W-:Y:S01]  /*11180*/  STL.64 [R1+0x5a0], R4 ;  /* 0x0005a00401007387 */ /* 0x0003e20000100a00 */
[----:B--2---:R-:W-:-:S04]  /*11190*/  LEA R34, P0, R229, R2, 0x2 ;  /* 0x00000002e5227211 */ /* 0x004fc800078010ff */
[----:B------:R-:W-:Y:S02]  /*111a0*/  LEA.HI.X.SX32 R35, R229, R3, 0x2, P0 ;  /* 0x00000003e5237211 */ /* 0x000fe400000f16ff */
[----:B------:R-:W2:Y:S01]  /*111b0*/  LDL.LU R229, [R1+0x198] ;  /* 0x0001980001e57983 */ /* 0x000ea20000300800 */
[----:B----4-:R-:W-:-:S04]  /*111c0*/  LEA R32, P4, R230, R2, 0x2 ;  /* 0x00000002e6207211 */ /* 0x010fc800078810ff */
[----:B------:R-:W-:Y:S02]  /*111d0*/  LEA.HI.X.SX32 R33, R230, R3, 0x2, P4 ;  /* 0x00000003e6217211 */ /* 0x000fe400020f16ff */
[----:B------:R-:W4:Y:S01]  /*111e0*/  LDL.LU R230, [R1+0x19c] ;  /* 0x00019c0001e67983 */ /* 0x000f220000300800 */
[----:B-----5:R-:W-:-:S04]  /*111f0*/  LEA R6, P1, R231, R2, 0x2 ;  /* 0x00000002e7067211 */ /* 0x020fc800078210ff */
[----:B------:R-:W-:Y:S02]  /*11200*/  LEA.HI.X.SX32 R7, R231, R3, 0x2, P1 ;  /* 0x00000003e7077211 */ /* 0x000fe400008f16ff */
[-C--:B-1----:R-:W-:Y:S01]  /*11210*/  LEA R4, P0, R222, R2.reuse, 0x2 ;  /* 0x00000002de047211 */ /* 0x082fe200078010ff */
[----:B------:R-:W5:Y:S01]  /*11220*/  LDL.LU R231, [R1+0x1a0] ;  /* 0x0001a00001e77983 */ /* 0x000f620000300800 */
[----:B---3--:R-:W-:-:S03]  /*11230*/  LEA R30, P4, R232, R2, 0x2 ;  /* 0x00000002e81e7211 */ /* 0x008fc600078810ff */
[----:B------:R1:W-:Y:S01]  /*11240*/  STL.64 [R1+0x3a8], R6 ;  /* 0x0003a80601007387 */ /* 0x0003e20000100a00 */
[-C--:B------:R-:W-:Y:S02]  /*11250*/  LEA.HI.X.SX32 R5, R222, R3.reuse, 0x2, P0 ;  /* 0x00000003de057211 */ /* 0x080fe400000f16ff */
[----:B------:R-:W-:Y:S02]  /*11260*/  LEA.HI.X.SX32 R31, R232, R3, 0x2, P4 ;  /* 0x00000003e81f7211 */ /* 0x000fe400020f16ff */
[----:B------:R-:W3:Y:S01]  /*11270*/  LDL.LU R232, [R1+0x1a4] ;  /* 0x0001a40001e87983 */ /* 0x000ee20000300800 */
[----:B------:R-:W-:-:S03]  /*11280*/  LEA R28, P1, R233, R2, 0x2 ;  /* 0x00000002e91c7211 */ /* 0x000fc600078210ff */
[----:B------:R1:W-:Y:S02]  /*11290*/  STL.64 [R1+0x5a8], R4 ;  /* 0x0005a80401007387 */ /* 0x0003e40000100a00 */
[-C--:B-1----:R-:W-:Y:S02]  /*112a0*/  LEA R6, P0, R223, R2.reuse, 0x2 ;  /* 0x00000002df067211 */ /* 0x082fe400078010ff */
[-C--:B------:R-:W-:Y:S02]  /*112b0*/  LEA.HI.X.SX32 R29, R233, R3.reuse, 0x2, P1 ;  /* 0x00000003e91d7211 */ /* 0x080fe400008f16ff */
[----:B------:R-:W3:Y:S01]  /*112c0*/  LDL.LU R233, [R1+0x1a8] ;  /* 0x0001a80001e97983 */ /* 0x000ee20000300800 */
[----:B------:R-:W-:Y:S02]  /*112d0*/  LEA.HI.X.SX32 R7, R223, R3, 0x2, P0 ;  /* 0x00000003df077211 */ /* 0x000fe400000f16ff */
[----:B------:R-:W-:-:S04]  /*112e0*/  LEA R4, P4, R234, R2, 0x2 ;  /* 0x00000002ea047211 */ /* 0x000fc800078810ff */
[-C--:B------:R-:W-:Y:S02]  /*112f0*/  LEA.HI.X.SX32 R5, R234, R3.reuse, 0x2, P4 ;  /* 0x00000003ea057211 */ /* 0x080fe400020f16ff */
[CC--:B------:R-:W-:Y:S01]  /*11300*/  LEA R26, P1, R235.reuse, R2.reuse, 0x2 ;  /* 0x00000002eb1a7211 */ /* 0x0c0fe200078210ff */
[----:B------:R-:W3:Y:S03]  /*11310*/  LDL.LU R234, [R1+0x1ac] ;  /* 0x0001ac0001ea7983 */ /* 0x000ee60000300800 */
[----:B------:R-:W-:Y:S01]  /*11320*/  LEA.HI.X.SX32 R27, R235, R3, 0x2, P1 ;  /* 0x00000003eb1b7211 */ /* 0x000fe200008f16ff */
[----:B------:R1:W-:Y:S04]  /*11330*/  STL.64 [R1+0x3b0], R6 ;  /* 0x0003b00601007387 */ /* 0x0003e80000100a00 */
[----:B------:R1:W-:Y:S04]  /*11340*/  STL.64 [R1+0x5b0], R4 ;  /* 0x0005b00401007387 */ /* 0x0003e80000100a00 */
[----:B------:R-:W3:Y:S01]  /*11350*/  LDL.LU R235, [R1+0x1b0] ;  /* 0x0001b00001eb7983 */ /* 0x000ee20000300800 */
[----:B------:R-:W-:-:S02]  /*11360*/  LEA R8, P0, R224, R2, 0x2 ;  /* 0x00000002e0087211 */ /* 0x000fc400078010ff */
[CC--:B-1----:R-:W-:Y:S01]  /*11370*/  LEA R6, P4, R225.reuse, R2.reuse, 0x2 ;  /* 0x00000002e1067211 */ /* 0x0c2fe200078810ff */
[----:B------:R-:W3:Y:S01]  /*11380*/  LDL.LU R218, [R1+0x1b4] ;  /* 0x0001b40001da7983 */ /* 0x000ee20000300800 */
[-C--:B------:R-:W-:Y:S02]  /*11390*/  LEA.HI.X.SX32 R9, R224, R3.reuse, 0x2, P0 ;  /* 0x00000003e0097211 */ /* 0x080fe400000f16ff */
[C---:B------:R-:W-:Y:S02]  /*113a0*/  LEA R4, P1, R226.reuse, R2, 0x2 ;  /* 0x00000002e2047211 */ /* 0x040fe400078210ff */
[-C--:B------:R-:W-:Y:S01]  /*113b0*/  LEA.HI.X.SX32 R7, R225, R3.reuse, 0x2, P4 ;  /* 0x00000003e1077211 */ /* 0x080fe200020f16ff */
[----:B------:R1:W-:Y:S01]  /*113c0*/  STL.64 [R1+0x1b8], R8 ;  /* 0x0001b80801007387 */ /* 0x0003e20000100a00 */
[----:B------:R-:W-:-:S03]  /*113d0*/  LEA.HI.X.SX32 R5, R226, R3, 0x2, P1 ;  /* 0x00000003e2057211 */ /* 0x000fc600008f16ff */
[----:B------:R2:W-:Y:S04]  /*113e0*/  STL.64 [R1+0x3b8], R6 ;  /* 0x0003b80601007387 */ /* 0x0005e80000100a00 */
[----:B------:R-:W3:Y:S01]  /*113f0*/  LDL.LU R219, [R1+0x1d8] ;  /* 0x0001d80001db7983 */ /* 0x000ee20000300800 */
[----:B-1----:R-:W-:-:S03]  /*11400*/  LEA R8, P4, R228, R2, 0x2 ;  /* 0x00000002e4087211 */ /* 0x002fc600078810ff */
[----:B------:R4:W-:Y:S01]  /*11410*/  STL.64 [R1+0x5b8], R4 ;  /* 0x0005b80401007387 */ /* 0x0009e20000100a00 */
[C---:B------:R-:W-:Y:S02]  /*11420*/  LEA R24, P0, R227.reuse, R2, 0x2 ;  /* 0x00000002e3187211 */ /* 0x040fe400078010ff */
[-C--:B------:R-:W-:Y:S01]  /*11430*/  LEA.HI.X.SX32 R9, R228, R3.reuse, 0x2, P4 ;  /* 0x00000003e4097211 */ /* 0x080fe200020f16ff */
[----:B------:R-:W3:Y:S01]  /*11440*/  LDL.LU R220, [R1+0x1dc] ;  /* 0x0001dc0001dc7983 */ /* 0x000ee20000300800 */
[----:B------:R-:W-:-:S03]  /*11450*/  LEA.HI.X.SX32 R25, R227, R3, 0x2, P0 ;  /* 0x00000003e3197211 */ /* 0x000fc600000f16ff */
[----:B------:R-:W3:Y:S04]  /*11460*/  LDL.LU R221, [R1+0x1e0] ;  /* 0x0001e00001dd7983 */ /* 0x000ee80000300800 */
[----:B------:R-:W3:Y:S04]  /*11470*/  LDL.LU R222, [R1+0x1e4] ;  /* 0x0001e40001de7983 */ /* 0x000ee80000300800 */
[----:B------:R3:W-:Y:S04]  /*11480*/  STL.64 [R1+0x1c0], R8 ;  /* 0x0001c00801007387 */ /* 0x0007e80000100a00 */
[----:B------:R-:W3:Y:S04]  /*11490*/  LDL.LU R223, [R1+0x1e8] ;  /* 0x0001e80001df7983 */ /* 0x000ee80000300800 */
[----:B------:R-:W3:Y:S01]  /*114a0*/  LDL.LU R224, [R1+0x1ec] ;  /* 0x0001ec0001e07983 */ /* 0x000ee20000300800 */
[----:B--2---:R-:W-:-:S04]  /*114b0*/  LEA R6, P1, R229, R2, 0x2 ;  /* 0x00000002e5067211 */ /* 0x004fc800078210ff */
[----:B------:R-:W-:Y:S02]  /*114c0*/  LEA.HI.X.SX32 R7, R229, R3, 0x2, P1 ;  /* 0x00000003e5077211 */ /* 0x000fe400008f16ff */
[----:B----4-:R-:W-:-:S03]  /*114d0*/  LEA R4, P0, R230, R2, 0x2 ;  /* 0x00000002e6047211 */ /* 0x010fc600078010ff */
[----:B------:R1:W-:Y:S01]  /*114e0*/  STL.64 [R1+0x3c0], R6 ;  /* 0x0003c00601007387 */ /* 0x0003e20000100a00 */
[----:B------:R-:W-:-:S03]  /*114f0*/  LEA.HI.X.SX32 R5, R230, R3, 0x2, P0 ;  /* 0x00000003e6057211 */ /* 0x000fc600000f16ff */
[----:B------:R-:W2:Y:S04]  /*11500*/  LDL.LU R225, [R1+0x1f0] ;  /* 0x0001f00001e17983 */ /* 0x000ea80000300800 */
[----:B------:R-:W4:Y:S04]  /*11510*/  LDL.LU R226, [R1+0x1f4] ;  /* 0x0001f40001e27983 */ /* 0x000f280000300800 */
[----:B------:R1:W-:Y:S04]  /*11520*/  STL.64 [R1+0x5c0], R4 ;  /* 0x0005c00401007387 */ /* 0x0003e80000100a00 */
[----:B------:R-:W4:Y:S01]  /*11530*/  LDL.LU R227, [R1+0x1f8] ;  /* 0x0001f80001e37983 */ /* 0x000f220000300800 */
[----:B-----5:R-:W-:-:S03]  /*11540*/  LEA R22, P4, R231, R2, 0x2 ;  /* 0x00000002e7167211 */ /* 0x020fc600078810ff */
[----:B------:R-:W5:Y:S01]  /*11550*/  LDL.LU R228, [R1+0x1fc] ;  /* 0x0001fc0001e47983 */ /* 0x000f620000300800 */
[----:B---3--:R-:W-:-:S03]  /*11560*/  LEA R8, P1, R232, R2, 0x2 ;  /* 0x00000002e8087211 */ /* 0x008fc600078210ff */
[----:B------:R-:W3:Y:S01]  /*11570*/  LDL.LU R229, [R1+0x200] ;  /* 0x0002000001e57983 */ /* 0x000ee20000300800 */
[----:B------:R-:W-:-:S03]  /*11580*/  LEA.HI.X.SX32 R9, R232, R3, 0x2, P1 ;  /* 0x00000003e8097211 */ /* 0x000fc600008f16ff */
[----:B------:R-:W3:Y:S01]  /*11590*/  LDL.LU R230, [R1+0x204] ;  /* 0x0002040001e67983 */ /* 0x000ee20000300800 */
[-C--:B------:R-:W-:Y:S02]  /*115a0*/  LEA.HI.X.SX32 R23, R231, R3.reuse, 0x2, P4 ;  /* 0x00000003e7177211 */ /* 0x080fe400020f16ff */
[CC--:B-1----:R-:W-:Y:S01]  /*115b0*/  LEA R6, P0, R233.reuse, R2.reuse, 0x2 ;  /* 0x00000002e9067211 */ /* 0x0c2fe200078010ff */
[----:B------:R1:W-:Y:S03]  /*115c0*/  STL.64 [R1+0x1c8], R8 ;  /* 0x0001c80801007387 */ /* 0x0003e60000100a00 */
[----:B------:R-:W-:Y:S01]  /*115d0*/  LEA.HI.X.SX32 R7, R233, R3, 0x2, P0 ;  /* 0x00000003e9077211 */ /* 0x000fe200000f16ff */
[----:B------:R-:W3:Y:S04]  /*115e0*/  LDL.LU R231, [R1+0x208] ;  /* 0x0002080001e77983 */ /* 0x000ee80000300800 */
[----:B------:R-:W3:Y:S01]  /*115f0*/  LDL.LU R232, [R1+0x20c] ;  /* 0x00020c0001e87983 */ /* 0x000ee20000300800 */
[----:B------:R-:W-:-:S03]  /*11600*/  LEA R4, P4, R234, R2, 0x2 ;  /* 0x00000002ea047211 */ /* 0x000fc600078810ff */
[----:B------:R1:W-:Y:S01]  /*11610*/  STL.64 [R1+0x3c8], R6 ;  /* 0x0003c80601007387 */ /* 0x0003e20000100a00 */
[----:B------:R-:W-:-:S03]  /*11620*/  LEA.HI.X.SX32 R5, R234, R3, 0x2, P4 ;  /* 0x00000003ea057211 */ /* 0x000fc600020f16ff */
[----:B------:R-:W3:Y:S04]  /*11630*/  LDL.LU R233, [R1+0x210] ;  /* 0x0002100001e97983 */ /* 0x000ee80000300800 */
[----:B------:R-:W3:Y:S01]  /*11640*/  LDL.LU R234, [R1+0x214] ;  /* 0x0002140001ea7983 */ /* 0x000ee20000300800 */
[----:B------:R-:W-:-:S03]  /*11650*/  LEA R20, P1, R235, R2, 0x2 ;  /* 0x00000002eb147211 */ /* 0x000fc600078210ff */
[----:B------:R1:W-:Y:S01]  /*11660*/  STL.64 [R1+0x5c8], R4 ;  /* 0x0005c80401007387 */ /* 0x0003e20000100a00 */
[----:B------:R-:W-:-:S03]  /*11670*/  LEA.HI.X.SX32 R21, R235, R3, 0x2, P1 ;  /* 0x00000003eb157211 */ /* 0x000fc600008f16ff */
[----:B------:R-:W3:Y:S01]  /*11680*/  LDL.LU R235, [R1+0x3f4] ;  /* 0x0003f40001eb7983 */ /* 0x000ee20000300800 */
[----:B-1----:R-:W-:-:S04]  /*11690*/  LEA R8, P0, R218, R2, 0x2 ;  /* 0x00000002da087211 */ /* 0x002fc800078010ff */
[----:B------:R-:W-:Y:S02]  /*116a0*/  LEA.HI.X.SX32 R9, R218, R3, 0x2, P0 ;  /* 0x00000003da097211 */ /* 0x000fe400000f16ff */
[----:B------:R-:W-:-:S03]  /*116b0*/  LEA R6, P4, R219, R2, 0x2 ;  /* 0x00000002db067211 */ /* 0x000fc600078810ff */
[----:B------:R1:W-:Y:S01]  /*116c0*/  STL.64 [R1+0x1d0], R8 ;  /* 0x0001d00801007387 */ /* 0x0003e20000100a00 */
[----:B------:R-:W-:Y:S02]  /*116d0*/  LEA.HI.X.SX32 R7, R219, R3, 0x2, P4 ;  /* 0x00000003db077211 */ /* 0x000fe400020f16ff */
[----:B------:R-:W-:-:S03]  /*116e0*/  LEA R4, P1, R220, R2, 0x2 ;  /* 0x00000002dc047211 */ /* 0x000fc600078210ff */
[----:B------:R1:W-:Y:S01]  /*116f0*/  STL.64 [R1+0x3d0], R6 ;  /* 0x0003d00601007387 */ /* 0x0003e20000100a00 */
[-C--:B------:R-:W-:Y:S02]  /*11700*/  LEA.HI.X.SX32 R5, R220, R3.reuse, 0x2, P1 ;  /* 0x00000003dc057211 */ /* 0x080fe400008f16ff */
[CC--:B------:R-:W-:Y:S02]  /*11710*/  LEA R18, P0, R221.reuse, R2.reuse, 0x2 ;  /* 0x00000002dd127211 */ /* 0x0c0fe400078010ff */
[CC--:B-1----:R-:W-:Y:S01]  /*11720*/  LEA R8, P4, R222.reuse, R2.reuse, 0x2 ;  /* 0x00000002de087211 */ /* 0x0c2fe200078810ff */
[----:B------:R1:W-:Y:S01]  /*11730*/  STL.64 [R1+0x5d0], R4 ;  /* 0x0005d00401007387 */ /* 0x0003e20000100a00 */
[-C--:B------:R-:W-:Y:S02]  /*11740*/  LEA.HI.X.SX32 R19, R221, R3.reuse, 0x2, P0 ;  /* 0x00000003dd137211 */ /* 0x080fe400000f16ff */
[----:B------:R-:W-:Y:S02]  /*11750*/  LEA.HI.X.SX32 R9, R222, R3, 0x2, P4 ;  /* 0x00000003de097211 */ /* 0x000fe400020f16ff */
[----:B------:R-:W-:-:S03]  /*11760*/  LEA R6, P1, R223, R2, 0x2 ;  /* 0x00000002df067211 */ /* 0x000fc600078210ff */
[----:B------:R4:W-:Y:S01]  /*11770*/  STL.64 [R1+0x1d8], R8 ;  /* 0x0001d80801007387 */ /* 0x0009e20000100a00 */
[----:B------:R-:W-:Y:S02]  /*11780*/  LEA.HI.X.SX32 R7, R223, R3, 0x2, P1 ;  /* 0x00000003df077211 */ /* 0x000fe400008f16ff */
[----:B-1----:R-:W-:-:S04]  /*11790*/  LEA R4, P0, R224, R2, 0x2 ;  /* 0x00000002e0047211 */ /* 0x002fc800078010ff */
[----:B------:R-:W-:Y:S01]  /*117a0*/  LEA.HI.X.SX32 R5, R224, R3, 0x2, P0 ;  /* 0x00000003e0057211 */ /* 0x000fe200000f16ff */
[----:B------:R1:W-:Y:S04]  /*117b0*/  STL.64 [R1+0x3d8], R6 ;  /* 0x0003d80601007387 */ /* 0x0003e80000100a00 */
[----:B------:R5:W-:Y:S01]  /*117c0*/  STL.64 [R1+0x5d8], R4 ;  /* 0x0005d80401007387 */ /* 0x000be20000100a00 */
        /* <DEDUP_REMOVED lines=11> */
[----:B------:R-:W-:Y:S01]  /*11880*/  IMAD R247, R247, c[0x0][0x190], RZ ;  /* 0x00006400f7f77a24 */ /* 0x000fe200078e02ff */
[CC--:B--2---:R-:W-:Y:S02]  /*11890*/  LEA R16, P4, R225.reuse, R2.reuse, 0x2 ;  /* 0x00000002e1107211 */ /* 0x0c4fe400078810ff */
[C---:B----4-:R-:W-:Y:S02]  /*118a0*/  LEA R8, P1, R226.reuse, R2, 0x2 ;  /* 0x00000002e2087211 */ /* 0x050fe400078210ff */
[-C--:B------:R-:W-:Y:S02]  /*118b0*/  LEA.HI.X.SX32 R17, R225, R3.reuse, 0x2, P4 ;  /* 0x00000003e1117211 */ /* 0x080fe400020f16ff */
[----:B------:R-:W-:-:S02]  /*118c0*/  LEA.HI.X.SX32 R9, R226, R3, 0x2, P1 ;  /* 0x00000003e2097211 */ /* 0x000fc400008f16ff */
[CC--:B-1----:R-:W-:Y:S02]  /*118d0*/  LEA R6, P0, R227.reuse, R2.reuse, 0x2 ;  /* 0x00000002e3067211 */ /* 0x0c2fe400078010ff */
[CC--:B-----5:R-:W-:Y:S02]  /*118e0*/  LEA R4, P4, R228.reuse, R2.reuse, 0x2 ;  /* 0x00000002e4047211 */ /* 0x0e0fe400078810ff */
[-C--:B------:R-:W-:Y:S01]  /*118f0*/  LEA.HI.X.SX32 R7, R227, R3.reuse, 0x2, P0 ;  /* 0x00000003e3077211 */ /* 0x080fe200000f16ff */
[----:B------:R1:W-:Y:S01]  /*11900*/  STL.64 [R1+0x1e0], R8 ;  /* 0x0001e00801007387 */ /* 0x0003e20000100a00 */
[-C--:B------:R-:W-:Y:S02]  /*11910*/  LEA.HI.X.SX32 R5, R228, R3.reuse, 0x2, P4 ;  /* 0x00000003e4057211 */ /* 0x080fe400020f16ff */
[CC--:B---3--:R-:W-:Y:S01]  /*11920*/  LEA R14, P1, R229.reuse, R2.reuse, 0x2 ;  /* 0x00000002e50e7211 */ /* 0x0c8fe200078210ff */
[----:B------:R2:W-:Y:S03]  /*11930*/  STL.64 [R1+0x3e0], R6 ;  /* 0x0003e00601007387 */ /* 0x0005e60000100a00 */
[----:B------:R-:W-:Y:S01]  /*11940*/  LEA.HI.X.SX32 R15, R229, R3, 0x2, P1 ;  /* 0x00000003e50f7211 */ /* 0x000fe200008f16ff */
[----:B------:R3:W-:Y:S01]  /*11950*/  STL.64 [R1+0x5e0], R4 ;  /* 0x0005e00401007387 */ /* 0x0007e20000100a00 */
[----:B-1----:R-:W-:-:S02]  /*11960*/  LEA R8, P0, R230, R2, 0x2 ;  /* 0x00000002e6087211 */ /* 0x002fc400078010ff */
[CC--:B--2---:R-:W-:Y:S02]  /*11970*/  LEA R6, P4, R231.reuse, R2.reuse, 0x2 ;  /* 0x00000002e7067211 */ /* 0x0c4fe400078810ff */
[-C--:B------:R-:W-:Y:S02]  /*11980*/  LEA.HI.X.SX32 R9, R230, R3.reuse, 0x2, P0 ;  /* 0x00000003e6097211 */ /* 0x080fe400000f16ff */
[CC--:B---3--:R-:W-:Y:S02]  /*11990*/  LEA R4, P1, R232.reuse, R2.reuse, 0x2 ;  /* 0x00000002e8047211 */ /* 0x0c8fe400078210ff */
[-C--:B------:R-:W-:Y:S01]  /*119a0*/  LEA.HI.X.SX32 R7, R231, R3.reuse, 0x2, P4 ;  /* 0x00000003e7077211 */ /* 0x080fe200020f16ff */
[----:B------:R1:W-:Y:S01]  /*119b0*/  STL.64 [R1+0x1e8], R8 ;  /* 0x0001e80801007387 */ /* 0x0003e20000100a00 */
[-C--:B------:R-:W-:Y:S02]  /*119c0*/  LEA.HI.X.SX32 R5, R232, R3.reuse, 0x2, P1 ;  /* 0x00000003e8057211 */ /* 0x080fe400008f16ff */
[C---:B------:R-:W-:Y:S01]  /*119d0*/  LEA R12, P0, R233.reuse, R2, 0x2 ;  /* 0x00000002e90c7211 */ /* 0x040fe200078010ff */
[----:B------:R2:W-:Y:S03]  /*119e0*/  STL.64 [R1+0x3e8], R6 ;  /* 0x0003e80601007387 */ /* 0x0005e60000100a00 */
[----:B------:R-:W-:-:S02]  /*119f0*/  LEA.HI.X.SX32 R13, R233, R3, 0x2, P0 ;  /* 0x00000003e90d7211 */ /* 0x000fc400000f16ff */
[CC--:B-1----:R-:W-:Y:S01]  /*11a00*/  LEA R8, P4, R234.reuse, R2.reuse, 0x2 ;  /* 0x00000002ea087211 */ /* 0x0c2fe200078810ff */
[----:B------:R1:W-:Y:S01]  /*11a10*/  STL.64 [R1+0x5e8], R4 ;  /* 0x0005e80401007387 */ /* 0x0003e20000100a00 */
[CC--:B--2---:R-:W-:Y:S02]  /*11a20*/  LEA R6, P1, R235.reuse, R2.reuse, 0x2 ;  /* 0x00000002eb067211 */ /* 0x0c4fe400078210ff */
[-C--:B------:R-:W-:Y:S02]  /*11a30*/  LEA.HI.X.SX32 R9, R234, R3.reuse, 0x2, P4 ;  /* 0x00000003ea097211 */ /* 0x080fe400020f16ff */
[----:B------:R-:W-:Y:S02]  /*11a40*/  LEA.HI.X.SX32 R7, R235, R3, 0x2, P1 ;  /* 0x00000003eb077211 */ /* 0x000fe400008f16ff */
[-C--:B-1----:R-:W-:Y:S01]  /*11a50*/  LEA R4, P0, R0, R2.reuse, 0x2 ;  /* 0x0000000200047211 */ /* 0x082fe200078010ff */
[----:B------:R1:W-:Y:S01]  /*11a60*/  STL.64 [R1+0x1f0], R8 ;  /* 0x0001f00801007387 */ /* 0x0003e20000100a00 */
[----:B------:R-:W-:-:S02]  /*11a70*/  LEA R10, P4, R236, R2, 0x2 ;  /* 0x00000002ec0a7211 */ /* 0x000fc400078810ff */
[-C--:B------:R-:W-:Y:S02]  /*11a80*/  LEA.HI.X.SX32 R5, R0, R3.reuse, 0x2, P0 ;  /* 0x0000000300057211 */ /* 0x080fe400000f16ff */
[----:B------:R-:W2:Y:S01]  /*11a90*/  LDL.LU R0, [R1+0x15b8] ;  /* 0x0015b80001007983 */ /* 0x000ea20000300800 */
[----:B------:R-:W-:-:S03]  /*11aa0*/  LEA.HI.X.SX32 R11, R236, R3, 0x2, P4 ;  /* 0x00000003ec0b7211 */ /* 0x000fc600020f16ff */
[----:B------:R3:W-:Y:S01]  /*11ab0*/  STL.64 [R1+0x3f0], R6 ;  /* 0x0003f00601007387 */ /* 0x0007e20000100a00 */
[----:B-1----:R-:W-:-:S03]  /*11ac0*/  LEA R8, P1, R237, R2, 0x2 ;  /* 0x00000002ed087211 */ /* 0x002fc600078210ff */
[----:B------:R1:W-:Y:S01]  /*11ad0*/  STL.64 [R1+0x5f0], R4 ;  /* 0x0005f00401007387 */ /* 0x0003e20000100a00 */
[-C--:B------:R-:W-:Y:S02]  /*11ae0*/  LEA.HI.X.SX32 R9, R237, R3.reuse, 0x2, P1 ;  /* 0x00000003ed097211 */ /* 0x080fe400008f16ff */
[CC--:B---3--:R-:W-:Y:S02]  /*11af0*/  LEA R6, P0, R238.reuse, R2.reuse, 0x2 ;  /* 0x00000002ee067211 */ /* 0x0c8fe400078010ff */
[C---:B-1----:R-:W-:Y:S02]  /*11b00*/  LEA R4, P4, R239.reuse, R2, 0x2 ;  /* 0x00000002ef047211 */ /* 0x042fe400078810ff */
[-C--:B------:R-:W-:Y:S01]  /*11b10*/  LEA.HI.X.SX32 R7, R238, R3.reuse, 0x2, P0 ;  /* 0x00000003ee077211 */ /* 0x080fe200000f16ff */
[----:B------:R1:W-:Y:S01]  /*11b20*/  STL.64 [R1+0x1f8], R8 ;  /* 0x0001f80801007387 */ /* 0x0003e20000100a00 */
[----:B------:R-:W-:-:S03]  /*11b30*/  LEA.HI.X.SX32 R5, R239, R3, 0x2, P4 ;  /* 0x00000003ef057211 */ /* 0x000fc600020f16ff */
[----:B------:R3:W-:Y:S04]  /*11b40*/  STL.64 [R1+0x3f8], R6 ;  /* 0x0003f80601007387 */ /* 0x0007e80000100a00 */
[----:B------:R4:W-:Y:S01]  /*11b50*/  STL.64 [R1+0x5f8], R4 ;  /* 0x0005f80401007387 */ /* 0x0009e20000100a00 */
[CC--:B-1----:R-:W-:Y:S02]  /*11b60*/  LEA R8, P1, R240.reuse, R2.reuse, 0x2 ;  /* 0x00000002f0087211 */ /* 0x0c2fe400078210ff */
[-C--:B---3--:R-:W-:Y:S02]  /*11b70*/  LEA R6, P0, R241, R2.reuse, 0x2 ;  /* 0x00000002f1067211 */ /* 0x088fe400078010ff */
[----:B------:R-:W-:Y:S02]  /*11b80*/  LEA.HI.X.SX32 R9, R240, R3, 0x2, P1 ;  /* 0x00000003f0097211 */ /* 0x000fe400008f16ff */
[----:B----4-:R-:W-:-:S02]  /*11b90*/  LEA R4, P4, R242, R2, 0x2 ;  /* 0x00000002f2047211 */ /* 0x010fc400078810ff */
[-C--:B------:R-:W-:Y:S02]  /*11ba0*/  LEA.HI.X.SX32 R7, R241, R3.reuse, 0x2, P0 ;  /* 0x00000003f1077211 */ /* 0x080fe400000f16ff */
[C---:B------:R-:W-:Y:S02]  /*11bb0*/  LEA R126, P1, R243.reuse, R2, 0x2 ;  /* 0x00000002f37e7211 */ /* 0x040fe400078210ff */
[-C--:B------:R-:W-:Y:S01]  /*11bc0*/  LEA.HI.X.SX32 R5, R242, R3.reuse, 0x2, P4 ;  /* 0x00000003f2057211 */ /* 0x080fe200020f16ff */
[----:B------:R1:W-:Y:S01]  /*11bd0*/  STL.64 [R1+0x200], R6 ;  /* 0x0002000601007387 */ /* 0x0003e20000100a00 */
[----:B------:R-:W-:-:S03]  /*11be0*/  LEA.HI.X.SX32 R127, R243, R3, 0x2, P1 ;  /* 0x00000003f37f7211 */ /* 0x000fc600008f16ff */
[----:B------:R3:W-:Y:S01]  /*11bf0*/  STL.64 [R1+0x400], R4 ;  /* 0x0004000401007387 */ /* 0x0007e20000100a00 */
[----:B------:R-:W-:-:S03]  /*11c00*/  LEA R128, P1, R246, R2, 0x2 ;  /* 0x00000002f6807211 */ /* 0x000fc600078210ff */
[----:B------:R4:W-:Y:S01]  /*11c10*/  STL.64 [R1+0x600], R126 ;  /* 0x0006007e01007387 */ /* 0x0009e20000100a00 */
[CC--:B-1----:R-:W-:Y:S02]  /*11c20*/  LEA R6, P0, R244.reuse, R2.reuse, 0x2 ;  /* 0x00000002f4067211 */ /* 0x0c2fe400078010ff */
[-C--:B---3--:R-:W-:Y:S02]  /*11c30*/  LEA R4, P4, R245, R2.reuse, 0x2 ;  /* 0x00000002f5047211 */ /* 0x088fe400078810ff */
[-C--:B------:R-:W-:Y:S02]  /*11c40*/  LEA.HI.X.SX32 R7, R244, R3.reuse, 0x2, P0 ;  /* 0x00000003f4077211 */ /* 0x080fe400000f16ff */
[----:B----4-:R-:W-:Y:S02]  /*11c50*/  LEA R126, P0, R247, R2, 0x2 ;  /* 0x00000002f77e7211 */ /* 0x010fe400078010ff */
[-C--:B------:R-:W-:Y:S02]  /*11c60*/  LEA.HI.X.SX32 R5, R245, R3.reuse, 0x2, P4 ;  /* 0x00000003f5057211 */ /* 0x080fe400020f16ff */
[----:B------:R-:W-:-:S02]  /*11c70*/  LEA.HI.X.SX32 R129, R246, R3, 0x2, P1 ;  /* 0x00000003f6817211 */ /* 0x000fc400008f16ff */
[----:B------:R-:W-:Y:S01]  /*11c80*/  LEA.HI.X.SX32 R127, R247, R3, 0x2, P0 ;  /* 0x00000003f77f7211 */ /* 0x000fe200000f16ff */
[----:B------:R-:W-:Y:S04]  /*11c90*/  STL.64 [R1+0x208], R4 ;  /* 0x0002080401007387 */ /* 0x000fe80000100a00 */
[----:B------:R1:W-:Y:S04]  /*11ca0*/  STL.64 [R1+0x410], R128 ;  /* 0x0004108001007387 */ /* 0x0003e80000100a00 */
[----:B------:R3:W-:Y:S04]  /*11cb0*/  STL.64 [R1+0x608], R126 ;  /* 0x0006087e01007387 */ /* 0x0007e80000100a00 */
[----:B------:R-:W4:Y:S01]  /*11cc0*/  LDL R235, [R1+0x13e4] ;  /* 0x0013e40001eb7983 */ /* 0x000f220000100800 */
[----:B------:R-:W-:-:S02]  /*11cd0*/  IMAD R249, R249, c[0x0][0x190], RZ ;  /* 0x00006400f9f97a24 */ /* 0x000fc400078e02ff */
[----:B------:R-:W-:-:S03]  /*11ce0*/  IMAD R250, R250, c[0x0][0x190], RZ ;  /* 0x00006400fafa7a24 */ /* 0x000fc600078e02ff */
[CC--:B-1----:R-:W-:Y:S02]  /*11cf0*/  LEA R128, P1, R249.reuse, R2.reuse, 0x2 ;  /* 0x00000002f9807211 */ /* 0x0c2fe400078210ff */
[C---:B---3--:R-:W-:Y:S02]  /*11d00*/  LEA R126, P0, R250.reuse, R2, 0x2 ;  /* 0x00000002fa7e7211 */ /* 0x048fe400078010ff */
[-C--:B------:R-:W-:Y:S02]  /*11d10*/  LEA.HI.X.SX32 R129, R249, R3.reuse, 0x2, P1 ;  /* 0x00000003f9817211 */ /* 0x080fe400008f16ff */
[----:B------:R-:W-:Y:S02]  /*11d20*/  LEA.HI.X.SX32 R127, R250, R3, 0x2, P0 ;  /* 0x00000003fa7f7211 */ /* 0x000fe400000f16ff */
[----:B------:R-:W-:Y:S01]  /*11d30*/  ISETP.NE.AND P0, PT, RZ, c[0x0][0x178], PT ;  /* 0x00005e00ff007a0c */ /* 0x000fe20003f05270 */
[----:B------:R-:W-:Y:S02]  /*11d40*/  IMAD R248, R248, c[0x0][0x190], RZ ;  /* 0x00006400f8f87a24 */ /* 0x000fe400078e02ff */
[----:B------:R-:W-:-:S03]  /*11d50*/  IMAD.MOV.U32 R252, RZ, RZ, c[0x0][0x188] ;  /* 0x00006200fffc7624 */ /* 0x000fc600078e00ff */
[----:B------:R-:W-:Y:S01]  /*11d60*/  LEA R4, P4, R248, R2, 0x2 ;  /* 0x00000002f8047211 */ /* 0x000fe200078810ff */
[----:B------:R-:W-:-:S03]  /*11d70*/  IMAD.SHL.U32 R247, R252, 0x2, RZ ;  /* 0x00000002fcf77824 */ /* 0x000fc600078e00ff */
[----:B------:R-:W-:Y:S01]  /*11d80*/  LEA.HI.X.SX32 R5, R248, R3, 0x2, P4 ;  /* 0x00000003f8057211 */ /* 0x000fe200020f16ff */
[C---:B------:R-:W-:Y:S02]  /*11d90*/  IMAD R237, R252.reuse, 0x14, RZ ;  /* 0x00000014fced7824 */ /* 0x040fe400078e02ff */
[C---:B------:R-:W-:Y:S02]  /*11da0*/  IMAD R236, R252.reuse, 0xc, RZ ;  /* 0x0000000cfcec7824 */ /* 0x040fe400078e02ff */
[C---:B------:R-:W-:Y:S02]  /*11db0*/  IMAD R249, R252.reuse, 0x5, RZ ;  /* 0x00000005fcf97824 */ /* 0x040fe400078e02ff */
[C---:B------:R-:W-:Y:S02]  /*11dc0*/  IMAD R239, R252.reuse, 0x1c, RZ ;  /* 0x0000001cfcef7824 */ /* 0x040fe400078e02ff */
[C---:B------:R-:W-:Y:S02]  /*11dd0*/  IMAD R248, R252.reuse, 0x3, RZ ;  /* 0x00000003fcf87824 */ /* 0x040fe400078e02ff */
[----:B------:R-:W-:-:S02]  /*11de0*/  IMAD R238, R252, 0x18, RZ ;  /* 0x00000018fcee7824 */ /* 0x000fc400078e02ff */
[C---:B------:R-:W-:Y:S02]  /*11df0*/  IMAD R251, R252.reuse, 0x7, RZ ;  /* 0x00000007fcfb7824 */ /* 0x040fe400078e02ff */
[C---:B------:R-:W-:Y:S02]  /*11e00*/  IMAD R240, R252.reuse, 0x24, RZ ;  /* 0x00000024fcf07824 */ /* 0x040fe400078e02ff */
[C---:B------:R-:W-:Y:S02]  /*11e10*/  IMAD R250, R252.reuse, 0x6, RZ ;  /* 0x00000006fcfa7824 */ /* 0x040fe400078e02ff */
[C---:B------:R-:W-:Y:S01]  /*11e20*/  IMAD R131, R252.reuse, 0x9, RZ ;  /* 0x00000009fc837824 */ /* 0x040fe200078e02ff */
[----:B------:R-:W-:Y:S01]  /*11e30*/  STL.64 [R1+0x210], R128 ;  /* 0x0002108001007387 */ /* 0x000fe20000100a00 */
[C---:B------:R-:W-:Y:S02]  /*11e40*/  IMAD R242, R252.reuse, 0x2c, RZ ;  /* 0x0000002cfcf27824 */ /* 0x040fe400078e02ff */
[----:B------:R-:W-:-:S02]  /*11e50*/  IMAD.SHL.U32 R144, R252, 0x8, RZ ;  /* 0x00000008fc907824 */ /* 0x000fc400078e00ff */
[C---:B------:R-:W-:Y:S02]  /*11e60*/  IMAD R241, R252.reuse, 0x28, RZ ;  /* 0x00000028fcf17824 */ /* 0x040fe400078e02ff */
[C---:B------:R-:W-:Y:S02]  /*11e70*/  IMAD R133, R252.reuse, 0xb, RZ ;  /* 0x0000000bfc857824 */ /* 0x040fe400078e02ff */
[C---:B------:R-:W-:Y:S02]  /*11e80*/  IMAD R244, R252.reuse, 0x34, RZ ;  /* 0x00000034fcf47824 */ /* 0x040fe400078e02ff */
[C---:B------:R-:W-:Y:S01]  /*11e90*/  IMAD R130, R252.reuse, 0xa, RZ ;  /* 0x0000000afc827824 */ /* 0x040fe200078e02ff */
[----:B------:R1:W-:Y:S01]  /*11ea0*/  STL.64 [R1+0x408], R126 ;  /* 0x0004087e01007387 */ /* 0x0003e20000100a00 */
[C---:B------:R-:W-:Y:S02]  /*11eb0*/  IMAD R243, R252.reuse, 0x30, RZ ;  /* 0x00000030fcf37824 */ /* 0x040fe400078e02ff */
[----:B------:R-:W-:-:S02]  /*11ec0*/  IMAD R246, R252, 0x3c, RZ ;  /* 0x0000003cfcf67824 */ /* 0x000fc400078e02ff */
[C---:B------:R-:W-:Y:S02]  /*11ed0*/  IMAD R245, R252.reuse, 0x38, RZ ;  /* 0x00000038fcf57824 */ /* 0x040fe400078e02ff */
[C---:B------:R-:W-:Y:S02]  /*11ee0*/  IMAD R160, R252.reuse, 0xf, RZ ;  /* 0x0000000ffca07824 */ /* 0x040fe400078e02ff */
[C---:B-1----:R-:W-:Y:S02]  /*11ef0*/  IMAD R127, R252.reuse, 0xd, RZ ;  /* 0x0000000dfc7f7824 */ /* 0x042fe400078e02ff */
[C---:B------:R-:W-:Y:S02]  /*11f00*/  IMAD R146, R252.reuse, 0x44, RZ ;  /* 0x00000044fc927824 */ /* 0x040fe400078e02ff */
[C---:B------:R-:W-:Y:S02]  /*11f10*/  IMAD R132, R252.reuse, 0xe, RZ ;  /* 0x0000000efc847824 */ /* 0x040fe400078e02ff */
[----:B------:R-:W-:-:S02]  /*11f20*/  IMAD R191, R252, 0x11, RZ ;  /* 0x00000011fcbf7824 */ /* 0x000fc400078e02ff */
[C---:B------:R-:W-:Y:S02]  /*11f30*/  IMAD R126, R252.reuse, 0x4c, RZ ;  /* 0x0000004cfc7e7824 */ /* 0x040fe400078e02ff */
[C---:B------:R-:W-:Y:S02]  /*11f40*/  IMAD.SHL.U32 R189, R252.reuse, 0x10, RZ ;  /* 0x00000010fcbd7824 */ /* 0x040fe400078e00ff */
[C---:B------:R-:W-:Y:S02]  /*11f50*/  IMAD R188, R252.reuse, 0x48, RZ ;  /* 0x00000048fcbc7824 */ /* 0x040fe400078e02ff */
[C---:B------:R-:W-:Y:S02]  /*11f60*/  IMAD R163, R252.reuse, 0x13, RZ ;  /* 0x00000013fca37824 */ /* 0x040fe400078e02ff */
[C---:B------:R-:W-:Y:S02]  /*11f70*/  IMAD R162, R252.reuse, 0x54, RZ ;  /* 0x00000054fca27824 */ /* 0x040fe400078e02ff */
[----:B------:R-:W-:-:S02]  /*11f80*/  IMAD R135, R252, 0x12, RZ ;  /* 0x00000012fc877824 */ /* 0x000fc400078e02ff */
        /* <DEDUP_REMOVED lines=23> */
[----:B------:R-:W-:-:S02]  /*12100*/  IMAD.SHL.U32 R172, R252, 0x20, RZ ;  /* 0x00000020fcac7824 */ /* 0x000fc400078e00ff */
        /* <DEDUP_REMOVED lines=9> */
[----:B------:R-:W-:Y:S01]  /*121a0*/  IMAD R145, R252, 0x26, RZ ;  /* 0x00000026fc917824 */ /* 0x000fe200078e02ff */
[----:B----4-:R-:W-:-:S13]  /*121b0*/  ISETP.GE.AND P1, PT, R235, RZ, PT ;  /* 0x000000ffeb00720c */ /* 0x010fda0003f26270 */
[----:B--2---:R-:W-:Y:S01]  /*121c0*/  @!P1 IMAD.MOV R0, RZ, RZ, -R0 ;  /* 0x000000ffff009224 */ /* 0x004fe200078e0a00 */
[----:B------:R-:W-:-:S05]  /*121d0*/  @!P0 LOP3.LUT R0, RZ, c[0x0][0x178], RZ, 0x33, !PT ;  /* 0x00005e00ff008a12 */ /* 0x000fca00078e33ff */
[----:B------:R-:W-:-:S05]  /*121e0*/  IMAD R0, R0, c[0x0][0x184], RZ ;  /* 0x0000610000007a24 */ /* 0x000fca00078e02ff */
[----:B------:R-:W-:-:S04]  /*121f0*/  LEA R2, P0, R0, c[0x0][0x160], 0x2 ;  /* 0x0000580000027a11 */ /* 0x000fc800078010ff */
[----:B------:R-:W-:Y:S02]  /*12200*/  LEA.HI.X.SX32 R3, R0, c[0x0][0x164], 0x2, P0 ;  /* 0x0000590000037a11 */ /* 0x000fe400000f16ff */
[----:B------:R-:W-:-:S04]  /*12210*/  LEA R180, P0, R252, R2, 0x3 ;  /* 0x00000002fcb47211 */ /* 0x000fc800078018ff */
[-C--:B------:R-:W-:Y:S02]  /*12220*/  LEA.HI.X.SX32 R181, R247, R3.reuse, 0x2, P0 ;  /* 0x00000003f7b57211 */ /* 0x080fe400000f16ff */
[-C--:B------:R-:W-:Y:S02]  /*12230*/  IADD3 R154, P0, R237, R2.reuse, RZ ;  /* 0x00000002ed9a7210 */ /* 0x080fe40007f1e0ff */
[-C--:B------:R-:W-:Y:S02]  /*12240*/  IADD3 R208, P1, R236, R2.reuse, RZ ;  /* 0x00000002ecd07210 */ /* 0x080fe40007f3e0ff */
[-C--:B------:R-:W-:Y:S02]  /*12250*/  LEA.HI.X.SX32 R155, R249, R3.reuse, 0x2, P0 ;  /* 0x00000003f99b7211 */ /* 0x080fe400000f16ff */
[----:B------:R-:W-:Y:S02]  /*12260*/  IADD3 R210, P0, R239, R2, RZ ;  /* 0x00000002efd27210 */ /* 0x000fe40007f1e0ff */
[----:B------:R-:W-:-:S02]  /*12270*/  LEA.HI.X.SX32 R209, R248, R3, 0x2, P1 ;  /* 0x00000003f8d17211 */ /* 0x000fc400008f16ff */
[-C--:B------:R-:W-:Y:S02]  /*12280*/  IADD3 R182, P1, R238, R2.reuse, RZ ;  /* 0x00000002eeb67210 */ /* 0x080fe40007f3e0ff */
[-C--:B------:R-:W-:Y:S02]  /*12290*/  LEA.HI.X.SX32 R211, R251, R3.reuse, 0x2, P0 ;  /* 0x00000003fbd37211 */ /* 0x080fe400000f16ff */
[-C--:B------:R-:W-:Y:S02]  /*122a0*/  IADD3 R156, P0, R240, R2.reuse, RZ ;  /* 0x00000002f09c7210 */ /* 0x080fe40007f1e0ff */
[-C--:B------:R-:W-:Y:S02]  /*122b0*/  LEA.HI.X.SX32 R183, R250, R3.reuse, 0x2, P1 ;  /* 0x00000003fab77211 */ /* 0x080fe400008f16ff */
[----:B------:R-:W-:Y:S02]  /*122c0*/  LEA R128, P1, R252, R2, 0x5 ;  /* 0x00000002fc807211 */ /* 0x000fe400078228ff */
[----:B------:R-:W-:-:S02]  /*122d0*/  LEA.HI.X.SX32 R157, R131, R3, 0x2, P0 ;  /* 0x00000003839d7211 */ /* 0x000fc400000f16ff */
[-C--:B------:R-:W-:Y:S02]  /*122e0*/  IADD3 R212, P0, R242, R2.reuse, RZ ;  /* 0x00000002f2d47210 */ /* 0x080fe40007f1e0ff */
[-C--:B------:R-:W-:Y:S02]  /*122f0*/  LEA.HI.X.SX32 R129, R144, R3.reuse, 0x2, P1 ;  /* 0x0000000390817211 */ /* 0x080fe400008f16ff */
        /* <DEDUP_REMOVED lines=12> */
[-C--:B------:R-:W-:Y:S02]  /*123c0*/  LEA R132, P1, R252, R2.reuse, 0x6 ;  /* 0x00000002fc847211 */ /* 0x080fe400078230ff */
        /* <DEDUP_REMOVED lines=39> */
[-C--:B------:R-:W-:Y:S01]  /*12640*/  IADD3 R142, P1, R142, R2.reuse, RZ ;  /* 0x000000028e8e7210 */ /* 0x080fe20007f3e0ff */
[----:B------:R-:W-:Y:S01]  /*12650*/  IMAD R146, R252, 0xa4, RZ ;  /* 0x000000a4fc927824 */ /* 0x000fe200078e02ff */
[-C--:B------:R-:W-:Y:S02]  /*12660*/  LEA.HI.X.SX32 R171, R149, R3.reuse, 0x2, P0 ;  /* 0x0000000395ab7211 */ /* 0x080fe400000f16ff */
[-C--:B------:R-:W-:Y:S01]  /*12670*/  IADD3 R226, P0, R148, R2.reuse, RZ ;  /* 0x0000000294e27210 */ /* 0x080fe20007f1e0ff */
[----:B------:R-:W-:Y:S01]  /*12680*/  IMAD R144, R252, 0xa0, RZ ;  /* 0x000000a0fc907824 */ /* 0x000fe200078e02ff */
[-C--:B------:R-:W-:Y:S02]  /*12690*/  LEA.HI.X.SX32 R143, R240, R3.reuse, 0x2, P1 ;  /* 0x00000003f08f7211 */ /* 0x080fe400008f16ff */
[-C--:B------:R-:W-:Y:S01]  /*126a0*/  IADD3 R198, P1, R150, R2.reuse, RZ ;  /* 0x0000000296c67210 */ /* 0x080fe20007f3e0ff */
[C---:B------:R-:W-:Y:S01]  /*126b0*/  IMAD R127, R252.reuse, 0x29, RZ ;  /* 0x00000029fc7f7824 */ /* 0x040fe200078e02ff */
[-C--:B------:R-:W-:Y:S01]  /*126c0*/  LEA.HI.X.SX32 R227, R147, R3.reuse, 0x2, P0 ;  /* 0x0000000393e37211 */ /* 0x080fe200000f16ff */
[----:B------:R-:W-:Y:S01]  /*126d0*/  IMAD R237, R252, 0xac, RZ ;  /* 0x000000acfced7824 */ /* 0x000fe200078e02ff */
[----:B------:R-:W-:Y:S01]  /*126e0*/  IADD3 R172, P0, R146, R2, RZ ;  /* 0x0000000292ac7210 */ /* 0x000fe20007f1e0ff */
[----:B------:R-:W-:Y:S01]  /*126f0*/  IMAD R250, R252, 0xa8, RZ ;  /* 0x000000a8fcfa7824 */ /* 0x000fe200078e02ff */
[----:B------:R-:W-:-:S02]  /*12700*/  LEA.HI.X.SX32 R199, R145, R3, 0x2, P1 ;  /* 0x0000000391c77211 */ /* 0x000fc400008f16ff */
[-C--:B------:R-:W-:Y:S01]  /*12710*/  IADD3 R144, P1, R144, R2.reuse, RZ ;  /* 0x0000000290907210 */ /* 0x080fe20007f3e0ff */
[C---:B------:R-:W-:Y:S01]  /*12720*/  IMAD R251, R252.reuse, 0x2b, RZ ;  /* 0x0000002bfcfb7824 */ /* 0x040fe200078e02ff */
[-C--:B------:R-:W-:Y:S01]  /*12730*/  LEA.HI.X.SX32 R173, R127, R3.reuse, 0x2, P0 ;  /* 0x000000037fad7211 */ /* 0x080fe200000f16ff */
[C---:B------:R-:W-:Y:S01]  /*12740*/  IMAD R236, R252.reuse, 0xb4, RZ ;  /* 0x000000b4fcec7824 */ /* 0x040fe200078e02ff */
[-C--:B------:R-:W-:Y:S01]  /*12750*/  IADD3 R228, P0, R237, R2.reuse, RZ ;  /* 0x00000002ede47210 */ /* 0x080fe20007f1e0ff */
[C---:B------:R-:W-:Y:S01]  /*12760*/  IMAD R126, R252.reuse, 0x2a, RZ ;  /* 0x0000002afc7e7824 */ /* 0x040fe200078e02ff */
[-C--:B------:R-:W-:Y:S01]  /*12770*/  LEA.HI.X.SX32 R145, R241, R3.reuse, 0x2, P1 ;  /* 0x00000003f1917211 */ /* 0x080fe200008f16ff */
[----:B------:R-:W-:Y:S01]  /*12780*/  IMAD R0, R252, 0xb0, RZ ;  /* 0x000000b0fc007824 */ /* 0x000fe200078e02ff */
        /* <DEDUP_REMOVED lines=12> */
[----:B------:R-:W-:Y:S01]  /*12850*/  IMAD R248, R252, 0x2e, RZ ;  /* 0x0000002efcf87824 */ /* 0x000fe200078e02ff */
[-C--:B------:R-:W-:Y:S01]  /*12860*/  LEA.HI.X.SX32 R147, R242, R3.reuse, 0x2, P1 ;  /* 0x00000003f2937211 */ /* 0x080fe200008f16ff */
[----:B------:R-:W-:Y:S01]  /*12870*/  IMAD R240, R252, 0xc0, RZ ;  /* 0x000000c0fcf07824 */ /* 0x000fe200078e02ff */
[----:B------:R-:W-:Y:S01]  /*12880*/  IADD3 R202, P1, R238, R2, RZ ;  /* 0x00000002eeca7210 */ /* 0x000fe20007f3e0ff */
[----:B------:R-:W-:Y:S01]  /*12890*/  IMAD R237, R252, 0x31, RZ ;  /* 0x00000031fced7824 */ /* 0x000fe200078e02ff */
[----:B------:R-:W-:-:S02]  /*128a0*/  LEA.HI.X.SX32 R231, R249, R3, 0x2, P0 ;  /* 0x00000003f9e77211 */ /* 0x000fc400000f16ff */
[-C--:B------:R-:W-:Y:S01]  /*128b0*/  IADD3 R176, P0, R236, R2.reuse, RZ ;  /* 0x00000002ecb07210 */ /* 0x080fe20007f1e0ff */
[----:B------:R-:W-:Y:S01]  /*128c0*/  IMAD R236, R252, 0xcc, RZ ;  /* 0x000000ccfcec7824 */ /* 0x000fe200078e02ff */
[-C--:B------:R-:W-:Y:S01]  /*128d0*/  LEA.HI.X.SX32 R203, R248, R3.reuse, 0x2, P1 ;  /* 0x00000003f8cb7211 */ /* 0x080fe200008f16ff */
[----:B------:R-:W-:Y:S01]  /*128e0*/  IMAD R0, R252, 0xc8, RZ ;  /* 0x000000c8fc007824 */ /* 0x000fe200078e02ff */
[-C--:B------:R-:W-:Y:S02]  /*128f0*/  IADD3 R148, P1, R240, R2.reuse, RZ ;  /* 0x00000002f0947210 */ /* 0x080fe40007f3e0ff */
[-C--:B------:R-:W-:Y:S01]  /*12900*/  LEA.HI.X.SX32 R177, R237, R3.reuse, 0x2, P0 ;  /* 0x00000003edb17211 */ /* 0x080fe200000f16ff */
[----:B------:R-:W-:Y:S01]  /*12910*/  IMAD R238, R252, 0x33, RZ ;  /* 0x00000033fcee7824 */ /* 0x000fe200078e02ff */
[----:B------:R-:W-:Y:S02]  /*12920*/  LEA.HI.X.SX32 R149, R243, R3, 0x2, P1 ;  /* 0x00000003f3957211 */ /* 0x000fe400008f16ff */
[-C--:B------:R-:W-:Y:S01]  /*12930*/  IADD3 R232, P0, R236, R2.reuse, RZ ;  /* 0x00000002ece87210 */ /* 0x080fe20007f1e0ff */
[----:B------:R-:W-:Y:S01]  /*12940*/  IMAD R236, R252, 0x32, RZ ;  /* 0x00000032fcec7824 */ /* 0x000fe200078e02ff */
[----:B------:R-:W-:Y:S01]  /*12950*/  IADD3 R204, P1, R0, R2, RZ ;  /* 0x0000000200cc7210 */ /* 0x000fe20007f3e0ff */
[----:B------:R-:W-:-:S02]  /*12960*/  IMAD R0, R252, 0xd0, RZ ;  /* 0x000000d0fc007824 */ /* 0x000fc400078e02ff */
[----:B------:R-:W-:Y:S01]  /*12970*/  IMAD R237, R252, 0xd4, RZ ;  /* 0x000000d4fced7824 */ /* 0x000fe200078e02ff */
[-C--:B------:R-:W-:Y:S02]  /*12980*/  LEA.HI.X.SX32 R205, R236, R3.reuse, 0x2, P1 ;  /* 0x00000003eccd7211 */ /* 0x080fe400008f16ff */
[-C--:B------:R-:W-:Y:S02]  /*12990*/  LEA.HI.X.SX32 R233, R238, R3.reuse, 0x2, P0 ;  /* 0x00000003eee97211 */ /* 0x080fe400000f16ff */
[-C--:B------:R-:W-:Y:S01]  /*129a0*/  IADD3 R150, P1, R0, R2.reuse, RZ ;  /* 0x0000000200967210 */ /* 0x080fe20007f3e0ff */
[C---:B------:R-:W-:Y:S01]  /*129b0*/  IMAD R0, R252.reuse, 0xd8, RZ ;  /* 0x000000d8fc007824 */ /* 0x040fe200078e02ff */
[----:B------:R-:W-:Y:S01]  /*129c0*/  IADD3 R178, P0, R237, R2, RZ ;  /* 0x00000002edb27210 */ /* 0x000fe20007f1e0ff */
[C---:B------:R-:W-:Y:S02]  /*129d0*/  IMAD R237, R252.reuse, 0x35, RZ ;  /* 0x00000035fced7824 */ /* 0x040fe400078e02ff */
[----:B------:R-:W-:Y:S01]  /*129e0*/  IMAD R236, R252, 0xdc, RZ ;  /* 0x000000dcfcec7824 */ /* 0x000fe200078e02ff */
[----:B------:R-:W-:-:S02]  /*129f0*/  LEA.HI.X.SX32 R151, R244, R3, 0x2, P1 ;  /* 0x00000003f4977211 */ /* 0x000fc400008f16ff */
[-C--:B------:R-:W-:Y:S01]  /*12a00*/  IADD3 R206, P1, R0, R2.reuse, RZ ;  /* 0x0000000200ce7210 */ /* 0x080fe20007f3e0ff */
[----:B------:R-:W-:Y:S01]  /*12a10*/  IMAD R0, R252, 0x36, RZ ;  /* 0x00000036fc007824 */ /* 0x000fe200078e02ff */
[-C--:B------:R-:W-:Y:S02]  /*12a20*/  LEA.HI.X.SX32 R179, R237, R3.reuse, 0x2, P0 ;  /* 0x00000003edb37211 */ /* 0x080fe400000f16ff */
[-C--:B------:R-:W-:Y:S01]  /*12a30*/  IADD3 R234, P0, R236, R2.reuse, RZ ;  /* 0x00000002ecea7210 */ /* 0x080fe20007f1e0ff */
[C---:B------:R-:W-:Y:S02]  /*12a40*/  IMAD R236, R252.reuse, 0x37, RZ ;  /* 0x00000037fcec7824 */ /* 0x040fe400078e02ff */
[C---:B------:R-:W-:Y:S02]  /*12a50*/  IMAD R248, R252.reuse, 0xe4, RZ ;  /* 0x000000e4fcf87824 */ /* 0x040fe400078e02ff */
[----:B------:R-:W-:Y:S01]  /*12a60*/  IMAD R250, R252, 0xe0, RZ ;  /* 0x000000e0fcfa7824 */ /* 0x000fe200078e02ff */
[-C--:B------:R-:W-:Y:S01]  /*12a70*/  LEA.HI.X.SX32 R207, R0, R3.reuse, 0x2, P1 ;  /* 0x0000000300cf7211 */ /* 0x080fe200008f16ff */
[----:B------:R-:W-:Y:S01]  /*12a80*/  IMAD R0, R252, 0x39, RZ ;  /* 0x00000039fc007824 */ /* 0x000fe200078e02ff */
[----:B------:R-:W-:Y:S01]  /*12a90*/  LEA.HI.X.SX32 R235, R236, R3, 0x2, P0 ;  /* 0x00000003eceb7211 */ /* 0x000fe200000f16ff */
[----:B------:R-:W-:Y:S01]  /*12aa0*/  IMAD R236, R252, 0xe8, RZ ;  /* 0x000000e8fcec7824 */ /* 0x000fe200078e02ff */
[-C--:B------:R-:W-:Y:S01]  /*12ab0*/  IADD3 R248, P0, R248, R2.reuse, RZ ;  /* 0x00000002f8f87210 */ /* 0x080fe20007f1e0ff */
[----:B------:R-:W-:Y:S01]  /*12ac0*/  IMAD R238, R252, 0xec, RZ ;  /* 0x000000ecfcee7824 */ /* 0x000fe200078e02ff */
[----:B------:R-:W-:-:S02]  /*12ad0*/  IADD3 R250, P1, R250, R2, RZ ;  /* 0x00000002fafa7210 */ /* 0x000fc40007f3e0ff */
[-C--:B------:R-:W-:Y:S01]  /*12ae0*/  LEA.HI.X.SX32 R249, R0, R3.reuse, 0x2, P0 ;  /* 0x0000000300f97211 */ /* 0x080fe200000f16ff */
[C---:B------:R-:W-:Y:S01]  /*12af0*/  IMAD R0, R252.reuse, 0x3a, RZ ;  /* 0x0000003afc007824 */ /* 0x040fe200078e02ff */
[-C--:B------:R-:W-:Y:S01]  /*12b00*/  LEA.HI.X.SX32 R251, R245, R3.reuse, 0x2, P1 ;  /* 0x00000003f5fb7211 */ /* 0x080fe200008f16ff */
[----:B------:R-:W-:Y:S01]  /*12b10*/  IMAD R239, R252, 0x3b, RZ ;  /* 0x0000003bfcef7824 */ /* 0x000fe200078e02ff */
[-C--:B------:R-:W-:Y:S01]  /*12b20*/  IADD3 R236, P1, R236, R2.reuse, RZ ;  /* 0x00000002ecec7210 */ /* 0x080fe20007f3e0ff */
[----:B------:R-:W-:Y:S01]  /*12b30*/  IMAD R242, R252, 0xf4, RZ ;  /* 0x000000f4fcf27824 */ /* 0x000fe200078e02ff */
[-C--:B------:R-:W-:Y:S01]  /*12b40*/  IADD3 R238, P0, R238, R2.reuse, RZ ;  /* 0x00000002eeee7210 */ /* 0x080fe20007f1e0ff */
[----:B------:R-:W-:Y:S01]  /*12b50*/  IMAD R240, R252, 0xf0, RZ ;  /* 0x000000f0fcf07824 */ /* 0x000fe200078e02ff */
[-C--:B------:R-:W-:Y:S01]  /*12b60*/  LEA.HI.X.SX32 R237, R0, R3.reuse, 0x2, P1 ;  /* 0x0000000300ed7211 */ /* 0x080fe200008f16ff */
[----:B------:R-:W-:Y:S01]  /*12b70*/  IMAD R0, R252, 0x3d, RZ ;  /* 0x0000003dfc007824 */ /* 0x000fe200078e02ff */
[-C--:B------:R-:W-:Y:S01]  /*12b80*/  LEA.HI.X.SX32 R239, R239, R3.reuse, 0x2, P0 ;  /* 0x00000003efef7211 */ /* 0x080fe200000f16ff */
[----:B------:R-:W-:Y:S01]  /*12b90*/  IMAD.MOV.U32 R153, RZ, RZ, c[0x0][0x180] ;  /* 0x00006000ff997624 */ /* 0x000fe200078e00ff */
[-C--:B------:R-:W-:Y:S01]  /*12ba0*/  IADD3 R242, P0, R242, R2.reuse, RZ ;  /* 0x00000002f2f27210 */ /* 0x080fe20007f1e0ff */
[----:B------:R-:W-:Y:S01]  /*12bb0*/  IMAD R244, R252, 0xf8, RZ ;  /* 0x000000f8fcf47824 */ /* 0x000fe200078e02ff */
[----:B------:R-:W-:Y:S01]  /*12bc0*/  IADD3 R240, P1, R240, R2, RZ ;  /* 0x00000002f0f07210 */ /* 0x000fe20007f3e0ff */
[----:B------:R-:W-:Y:S01]  /*12bd0*/  IMAD R245, R252, 0x3e, RZ ;  /* 0x0000003efcf57824 */ /* 0x000fe200078e02ff */
[----:B------:R-:W-:-:S02]  /*12be0*/  LEA.HI.X.SX32 R243, R0, R3, 0x2, P0 ;  /* 0x0000000300f37211 */ /* 0x000fc400000f16ff */
[-C--:B------:R-:W-:Y:S02]  /*12bf0*/  LEA.HI.X.SX32 R241, R246, R3.reuse, 0x2, P1 ;  /* 0x00000003f6f17211 */ /* 0x080fe400008f16ff */
[----:B------:R-:W-:Y:S02]  /*12c00*/  IADD3 R0, R153, -0x1, RZ ;  /* 0xffffffff99007810 */ /* 0x000fe40007ffe0ff */
[-C--:B------:R-:W-:Y:S02]  /*12c10*/  IADD3 R244, P1, R244, R2.reuse, RZ ;  /* 0x00000002f4f47210 */ /* 0x080fe40007f3e0ff */
[----:B------:R-:W-:Y:S01]  /*12c20*/  ISETP.GE.U32.AND P0, PT, R0, 0x7fffffc0, PT ;  /* 0x7fffffc00000780c */ /* 0x000fe20003f06070 */
[C---:B------:R-:W-:Y:S01]  /*12c30*/  IMAD.SHL.U32 R0, R252.reuse, 0x4, RZ ;  /* 0x00000004fc007824 */ /* 0x040fe200078e00ff */
[----:B------:R-:W-:Y:S02]  /*12c40*/  LEA.HI.X.SX32 R245, R245, R3, 0x2, P1 ;  /* 0x00000003f5f57211 */ /* 0x000fe400008f16ff */
[C---:B------:R-:W-:Y:S01]  /*12c50*/  LEA R126, P1, R252.reuse, R2, 0x4 ;  /* 0x00000002fc7e7211 */ /* 0x040fe200078220ff */
[----:B------:R-:W-:-:S03]  /*12c60*/  IMAD R247, R252, 0xfc, RZ ;  /* 0x000000fcfcf77824 */ /* 0x000fc600078e02ff */
[CC--:B------:R-:W-:Y:S02]  /*12c70*/  LEA.HI.X.SX32 R127, R0.reuse, R3.reuse, 0x2, P1 ;  /* 0x00000003007f7211 */ /* 0x0c0fe400008f16ff */
[-C--:B------:R-:W-:Y:S02]  /*12c80*/  IADD3 R152, P1, R0, R2.reuse, RZ ;  /* 0x0000000200987210 */ /* 0x080fe40007f3e0ff */
[----:B------:R-:W-:Y:S01]  /*12c90*/  IADD3 R246, P4, R247, R2, RZ ;  /* 0x00000002f7f67210 */ /* 0x000fe20007f9e0ff */
[C---:B------:R-:W-:Y:S01]  /*12ca0*/  IMAD R247, R252.reuse, 0x3f, RZ ;  /* 0x0000003ffcf77824 */ /* 0x040fe200078e02ff */
[-C--:B------:R-:W-:Y:S02]  /*12cb0*/  LEA.HI.X.SX32 R153, R252, R3.reuse, 0x2, P1 ;  /* 0x00000003fc997211 */ /* 0x080fe400008f16ff */
[----:B------:R-:W1:Y:S01]  /*12cc0*/  S2R R252, SR_TID.X ;  /* 0x0000000000fc7919 */ /* 0x000e620000002100 */
[----:B------:R-:W-:Y:S01]  /*12cd0*/  IMAD.MOV.U32 R0, RZ, RZ, c[0x0][0x180] ;  /* 0x00006000ff007624 */ /* 0x000fe200078e00ff */
[----:B------:R-:W-:-:S04]  /*12ce0*/  LEA.HI.X.SX32 R247, R247, R3, 0x2, P4 ;  /* 0x00000003f7f77211 */ /* 0x000fc800020f16ff */
[----:B------:R-:W-:-:S04]  /*12cf0*/  IADD3 R0, R0, -0x5, RZ ;  /* 0xfffffffb00007810 */ /* 0x000fc80007ffe0ff */
[----:B------:R-:W-:Y:S01]  /*12d00*/  ISETP.GE.U32.AND P4, PT, R0, 0x7fffffbc, PT ;  /* 0x7fffffbc0000780c */ /* 0x000fe20003f86070 */
[----:B------:R-:W-:-:S05]  /*12d10*/  IMAD.MOV.U32 R0, RZ, RZ, c[0x0][0x180] ;  /* 0x00006000ff007624 */ /* 0x000fca00078e00ff */
[----:B------:R-:W-:-:S04]  /*12d20*/  IADD3 R0, R0, -0x9, RZ ;  /* 0xfffffff700007810 */ /* 0x000fc80007ffe0ff */
[----:B------:R-:W-:Y:S01]  /*12d30*/  ISETP.GE.U32.AND P1, PT, R0, 0x7fffffb8, PT ;  /* 0x7fffffb80000780c */ /* 0x000fe20003f26070 */
[----:B------:R-:W-:Y:S01]  /*12d40*/  IMAD.MOV.U32 R0, RZ, RZ, c[0x0][0x180] ;  /* 0x00006000ff007624 */ /* 0x000fe200078e00ff */
[----:B-1----:R-:W-:Y:S01]  /*12d50*/  LOP3.LUT R252, R252, 0x7f, RZ, 0xc0, !PT ;  /* 0x0000007ffcfc7812 */ /* 0x002fe200078ec0ff */
[----:B------:R-:W-:-:S03]  /*12d60*/  ULDC.64 UR4, c[0x0][0x118] ;  /* 0x0000460000047ab9 */ /* 0x000fc60000000a00 */
[----:B------:R-:W-:Y:S01]  /*12d70*/  IADD3 R0, R0, -0xd, RZ ;  /* 0xfffffff300007810 */ /* 0x000fe20007ffe0ff */
[----:B------:R-:W-:-:S05]  /*12d80*/  IMAD.SHL.U32 R252, R252, 0x4, RZ ;  /* 0x00000004fcfc7824 */ /* 0x000fca00078e00ff */
[----:B------:R1:W-:Y:S01]  /*12d90*/  LDGSTS.E [R252+0x40000], [R2.64], !P0 ;  /* 0x4000000002fc7fae */ /* 0x0003e2000c121844 */
[----:B------:R-:W-:Y:S01]  /*12da0*/  ISETP.GE.U32.AND P0, PT, R0, 0x7fffffb4, PT ;  /* 0x7fffffb40000780c */ /* 0x000fe20003f06070 */
[----:B------:R-:W-:Y:S02]  /*12db0*/  IMAD.MOV.U32 R0, RZ, RZ, c[0x0][0x180] ;  /* 0x00006000ff007624 */ /* 0x000fe400078e00ff */
[----:B------:R2:W-:Y:S03]  /*12dc0*/  LDGSTS.E [R252+0x40800], [R126.64], !P4 ;  /* 0x408000007efc7fae */ /* 0x0005e6000e121844 */
[----:B------:R-:W-:Y:S01]  /*12dd0*/  IADD3 R0, R0, -0x11, RZ ;  /* 0xffffffef00007810 */ /* 0x000fe20007ffe0ff */
[----:B------:R3:W-:Y:S03]  /*12de0*/  LDGSTS.E [R252+0x41000], [R128.64], !P1 ;  /* 0x4100000080fc7fae */ /* 0x0007e6000c921844 */
[----:B------:R-:W-:Y:S01]  /*12df0*/  ISETP.GE.U32.AND P4, PT, R0, 0x7fffffb0, PT ;  /* 0x7fffffb00000780c */ /* 0x000fe20003f86070 */
[----:B------:R-:W-:-:S02]  /*12e00*/  IMAD.MOV.U32 R0, RZ, RZ, c[0x0][0x180] ;  /* 0x00006000ff007624 */ /* 0x000fc400078e00ff */
[----:B------:R4:W-:Y:S03]  /*12e10*/  LDGSTS.E [R252+0x41800], [R130.64], !P0 ;  /* 0x4180000082fc7fae */ /* 0x0009e6000c121844 */
[----:B------:R-:W-:-:S04]  /*12e20*/  IADD3 R0, R0, -0x15, RZ ;  /* 0xffffffeb00007810 */ /* 0x000fc80007ffe0ff */
[----:B------:R-:W-:Y:S01]  /*12e30*/  ISETP.GE.U32.AND P1, PT, R0, 0x7fffffac, PT ;  /* 0x7fffffac0000780c */ /* 0x000fe20003f26070 */
[----:B------:R-:W-:Y:S02]  /*12e40*/  IMAD.MOV.U32 R0, RZ, RZ, c[0x0][0x180] ;  /* 0x00006000ff007624 */ /* 0x000fe400078e00ff */
        /* <DEDUP_REMOVED lines=47> */
[----:B------:R-:W-:-:S05]  /*13140*/  IMAD.MOV.U32 R0, RZ, RZ, c[0x0][0x180] ;  /* 0x00006000ff007624 */ /* 0x000fca00078e00ff */
[----:B------:R-:W-:-:S04]  /*13150*/  IADD3 R0, R0, -0xa, RZ ;  /* 0xfffffff600007810 */ /* 0x000fc80007ffe0ff */
[----:B------:R-:W-:Y:S02]  /*13160*/  ISETP.GE.U32.AND P0, PT, R0, 0x7fffffb7, PT ;  /* 0x7fffffb70000780c */ /* 0x000fe40003f06070 */
[----:B------:R-:W-:-:S05]  /*13170*/  LOP3.LUT R0, R252, 0x20, RZ, 0x3c, !PT ;  /* 0x00000020fc007812 */ /* 0x000fca00078e3cff */
[----:B------:R1:W-:Y:S02]  /*13180*/  LDGSTS.E [R0+0x40200], [R152.64], !P4 ;  /* 0x4020000098007fae */ /* 0x0003e4000e121844 */
[----:B-1----:R-:W-:-:S05]  /*13190*/  IMAD.MOV.U32 R0, RZ, RZ, c[0x0][0x180] ;  /* 0x00006000ff007624 */ /* 0x002fca00078e00ff */
        /* <DEDUP_REMOVED lines=187> */
[----:B------:R-:W-:Y:S01]  /*13d50*/  LOP3.LUT R0, R252, 0x60, RZ, 0x3c, !PT ;  /* 0x00000060fc007812 */ /* 0x000fe200078e3cff */
[----:B------:R-:W-:Y:S04]  /*13d60*/  STL.64 [R1+0x1a8], R180 ;  /* 0x0001a8b401007387 */ /* 0x000fe80000100a00 */
[----:B------:R1:W-:Y:S04]  /*13d70*/  LDGSTS.E [R0+0x43600], [R220.64], !P0 ;  /* 0x43600000dc007fae */ /* 0x0003e8000c121844 */
[----:B------:R-:W-:Y:S01]  /*13d80*/  STL.64 [R1+0x1a0], R208 ;  /* 0x0001a0d001007387 */ /* 0x000fe20000100a00 */
[----:B-1----:R-:W-:-:S03]  /*13d90*/  IMAD.MOV.U32 R0, RZ, RZ, c[0x0][0x180] ;  /* 0x00006000ff007624 */ /* 0x002fc600078e00ff */
[----:B------:R-:W-:Y:S02]  /*13da0*/  STL.64 [R1+0x190], R154 ;  /* 0x0001909a01007387 */ /* 0x000fe40000100a00 */
[----:B------:R-:W-:Y:S02]  /*13db0*/  IADD3 R0, R0, -0x28, RZ ;  /* 0xffffffd800007810 */ /* 0x000fe40007ffe0ff */
[----:B------:R-:W-:Y:S04]  /*13dc0*/  STL.64 [R1+0x188], R182 ;  /* 0x000188b601007387 */ /* 0x000fe80000100a00 */
[----:B------:R-:W-:Y:S01]  /*13dd0*/  STL.64 [R1+0x180], R210 ;  /* 0x000180d201007387 */ /* 0x000fe20000100a00 */
[----:B------:R-:W-:-:S03]  /*13de0*/  ISETP.GE.U32.AND P0, PT, R0, 0x7fffff99, PT ;  /* 0x7fffff990000780c */ /* 0x000fc60003f06070 */
[----:B------:R-:W-:Y:S01]  /*13df0*/  STL.64 [R1+0x178], R128 ;  /* 0x0001788001007387 */ /* 0x000fe20000100a00 */
[----:B------:R-:W-:-:S03]  /*13e00*/  LOP3.LUT R0, R252, 0x60, RZ, 0x3c, !PT ;  /* 0x00000060fc007812 */ /* 0x000fc600078e3cff */
[----:B------:R-:W-:Y:S04]  /*13e10*/  STL.64 [R1+0x170], R156 ;  /* 0x0001709c01007387 */ /* 0x000fe80000100a00 */
[----:B------:R-:W-:Y:S04]  /*13e20*/  STL.64 [R1+0x168], R184 ;  /* 0x000168b801007387 */ /* 0x000fe80000100a00 */
[----:B------:R-:W-:Y:S04]  /*13e30*/  STL.64 [R1+0x160], R212 ;  /* 0x000160d401007387 */ /* 0x000fe80000100a00 */
[----:B------:R-:W-:Y:S04]  /*13e40*/  STL.64 [R1+0x158], R130 ;  /* 0x0001588201007387 */ /* 0x000fe80000100a00 */
[----:B------:R-:W-:Y:S04]  /*13e50*/  STL.64 [R1+0x150], R158 ;  /* 0x0001509e01007387 */ /* 0x000fe80000100a00 */
[----:B------:R-:W-:Y:S04]  /*13e60*/  STL.64 [R1+0x148], R186 ;  /* 0x000148ba01007387 */ /* 0x000fe80000100a00 */
[----:B------:R-:W-:Y:S04]  /*13e70*/  STL.64 [R1+0x140], R214 ;  /* 0x000140d601007387 */ /* 0x000fe80000100a00 */
[----:B------:R1:W-:Y:S04]  /*13e80*/  LDGSTS.E [R0+0x43e00], [R222.64], !P4 ;  /* 0x43e00000de007fae */ /* 0x0003e8000e121844 */
[----:B------:R-:W-:Y:S04]  /*13e90*/  STL.64 [R1+0x138], R132 ;  /* 0x0001388401007387 */ /* 0x000fe80000100a00 */
[----:B------:R-:W-:Y:S01]  /*13ea0*/  STL.64 [R1+0x130], R160 ;  /* 0x000130a001007387 */ /* 0x000fe20000100a00 */
[----:B-1----:R-:W-:-:S03]  /*13eb0*/  IMAD.MOV.U32 R0, RZ, RZ, c[0x0][0x180] ;  /* 0x00006000ff007624 */ /* 0x002fc600078e00ff */
[----:B------:R-:W-:Y:S04]  /*13ec0*/  STL.64 [R1+0x128], R188 ;  /* 0x000128bc01007387 */ /* 0x000fe80000100a00 */
[----:B------:R-:W-:Y:S01]  /*13ed0*/  STL.64 [R1+0x120], R216 ;  /* 0x000120d801007387 */ /* 0x000fe20000100a00 */
[----:B------:R-:W-:-:S03]  /*13ee0*/  IADD3 R0, R0, -0x2c, RZ ;  /* 0xffffffd400007810 */ /* 0x000fc60007ffe0ff */
        /* <DEDUP_REMOVED lines=47> */
[----:B------:R-:W-:Y:S04]  /*141e0*/  STL.64 [R1], R234 ;  /* 0x000000ea01007387 */ /* 0x000fe80000100a00 */
[----:B------:R2:W-:Y:S04]  /*141f0*/  STL.64 [R1+0x198], R126 ;  /* 0x0001987e01007387 */ /* 0x0005e80000100a00 */
[----:B------:R1:W-:Y:S04]  /*14200*/  STL.64 [R1+0x1b0], R152 ;  /* 0x0001b09801007387 */ /* 0x0003e80000100a00 */
[----:B------:R1:W-:Y:S04]  /*14210*/  LDGSTS.E [R0+0x45600], [R228.64], !P4 ;  /* 0x45600000e4007fae */ /* 0x0003e8000e121844 */
[----:B--2---:R-:W2:Y:S04]  /*14220*/  LDL.LU.64 R126, [R1+0x15b0] ;  /* 0x0015b000017e7983 */ /* 0x004ea80000300a00 */
[----:B---3--:R-:W3:Y:S04]  /*14230*/  LDL.LU.64 R128, [R1+0x15a8] ;  /* 0x0015a80001807983 */ /* 0x008ee80000300a00 */
[----:B----4-:R-:W4:Y:S01]  /*14240*/  LDL.LU.64 R130, [R1+0x15a0] ;  /* 0x0015a00001827983 */ /* 0x010f220000300a00 */
[----:B-1----:R-:W-:-:S03]  /*14250*/  IMAD.MOV.U32 R0, RZ, RZ, c[0x0][0x180] ;  /* 0x00006000ff007624 */ /* 0x002fc600078e00ff */
[----:B-----5:R-:W5:Y:S04]  /*14260*/  LDL.LU.64 R132, [R1+0x1598] ;  /* 0x0015980001847983 */ /* 0x020f680000300a00 */
[----:B------:R-:W2:Y:S04]  /*14270*/  LDL.LU.64 R134, [R1+0x1590] ;  /* 0x0015900001867983 */ /* 0x000ea80000300a00 */
[----:B------:R-:W2:Y:S04]  /*14280*/  LDL.LU.64 R136, [R1+0x1588] ;  /* 0x0015880001887983 */ /* 0x000ea80000300a00 */
[----:B------:R-:W2:Y:S04]  /*14290*/  LDL.LU.64 R138, [R1+0x1580] ;  /* 0x00158000018a7983 */ /* 0x000ea80000300a00 */
[----:B------:R-:W2:Y:S01]  /*142a0*/  LDL.LU.64 R140, [R1+0x1578] ;  /* 0x00157800018c7983 */ /* 0x000ea20000300a00 */
[----:B------:R-:W-:-:S03]  /*142b0*/  IADD3 R0, R0, -0x38, RZ ;  /* 0xffffffc800007810 */ /* 0x000fc60007ffe0ff */
[----:B------:R-:W2:Y:S04]  /*142c0*/  LDL.LU.64 R142, [R1+0x1570] ;  /* 0x00157000018e7983 */ /* 0x000ea80000300a00 */
[----:B------:R-:W2:Y:S04]  /*142d0*/  LDL.LU.64 R144, [R1+0x1568] ;  /* 0x0015680001907983 */ /* 0x000ea80000300a00 */
[----:B------:R-:W2:Y:S04]  /*142e0*/  LDL.LU.64 R146, [R1+0x1560] ;  /* 0x0015600001927983 */ /* 0x000ea80000300a00 */
[----:B------:R-:W2:Y:S01]  /*142f0*/  LDL.LU.64 R148, [R1+0x1558] ;  /* 0x0015580001947983 */ /* 0x000ea20000300a00 */
[----:B------:R-:W-:-:S03]  /*14300*/  ISETP.GE.U32.AND P4, PT, R0, 0x7fffff89, PT ;  /* 0x7fffff890000780c */ /* 0x000fc60003f86070 */
[----:B------:R-:W2:Y:S01]  /*14310*/  LDL.LU.64 R150, [R1+0x1550] ;  /* 0x0015500001967983 */ /* 0x000ea20000300a00 */
[----:B------:R-:W-:-:S03]  /*14320*/  LOP3.LUT R0, R252, 0x60, RZ, 0x3c, !PT ;  /* 0x00000060fc007812 */ /* 0x000fc600078e3cff */
[----:B------:R-:W2:Y:S04]  /*14330*/  LDL.LU.64 R152, [R1+0x1548] ;  /* 0x0015480001987983 */ /* 0x000ea80000300a00 */
        /* <DEDUP_REMOVED lines=8> */
[----:B------:R1:W-:Y:S04]  /*143c0*/  LDGSTS.E [R0+0x45e00], [R230.64], !P1 ;  /* 0x45e00000e6007fae */ /* 0x0003e8000c921844 */
[----:B------:R-:W2:Y:S04]  /*143d0*/  LDL.LU.64 R170, [R1+0x1500] ;  /* 0x0015000001aa7983 */ /* 0x000ea80000300a00 */
[----:B------:R-:W2:Y:S01]  /*143e0*/  LDL.LU.64 R172, [R1+0x14f8] ;  /* 0x0014f80001ac7983 */ /* 0x000ea20000300a00 */
[----:B-1----:R-:W-:-:S03]  /*143f0*/  IMAD.MOV.U32 R0, RZ, RZ, c[0x0][0x180] ;  /* 0x00006000ff007624 */ /* 0x002fc600078e00ff */
[----:B------:R-:W2:Y:S04]  /*14400*/  LDL.LU.64 R174, [R1+0x14f0] ;  /* 0x0014f00001ae7983 */ /* 0x000ea80000300a00 */
[----:B------:R-:W2:Y:S01]  /*14410*/  LDL.LU.64 R176, [R1+0x14e8] ;  /* 0x0014e80001b07983 */ /* 0x000ea20000300a00 */
[----:B------:R-:W-:-:S03]  /*14420*/  IADD3 R0, R0, -0x3c, RZ ;  /* 0xffffffc400007810 */ /* 0x000fc60007ffe0ff */
        /* <DEDUP_REMOVED lines=36> */
[----:B-1----:R-:W2:Y:S01]  /*14670*/  LDL.LU.64 R234, [R1+0x1400] ;  /* 0x0014000001ea7983 */ /* 0x002ea20000300a00 */
        /* <DEDUP_REMOVED lines=8> */
[----:B------:R-:W-:Y:S02]  /*14700*/  LOP3.LUT R0, R252, 0x60, RZ, 0x3c, !PT ;  /* 0x00000060fc007812 */ /* 0x000fe400078e3cff */
[----:B------:R-:W1:Y:S04]  /*14710*/  S2R R252, SR_TID.X ;  /* 0x0000000000fc7919 */ /* 0x000e680000002100 */
[----:B------:R1:W-:Y:S04]  /*14720*/  LDGSTS.E [R0+0x47e00], [R246.64], !P2 ;  /* 0x47e00000f6007fae */ /* 0x0003e8000d121844 */
[----:B------:R1:W-:Y:S04]  /*14730*/  STL.64 [R1+0x1478], R2 ;  /* 0x0014780201007387 */ /* 0x0003e80000100a00 */
[----:B------:R-:W0:Y:S01]  /*14740*/  LDGDEPBAR ;  /* 0x00000000000079af */ /* 0x000e220000000000 */
[----:B-1----:R-:W-:-:S05]  /*14750*/  IMAD.MOV.U32 R0, RZ, RZ, c[0x0][0x180] ;  /* 0x00006000ff007624 */ /* 0x002fca00078e00ff */
[----:B------:R-:W-:-:S04]  /*14760*/  IADD3 R0, R0, -0x4d, RZ ;  /* 0xffffffb300007810 */ /* 0x000fc80007ffe0ff */
[----:B------:R-:W-:Y:S02]  /*14770*/  ISETP.GE.U32.AND P2, PT, R0, 0x7fffff74, PT ;  /* 0x7fffff740000780c */ /* 0x000fe40003f46070 */
[----:B------:R-:W-:-:S04]  /*14780*/  SHF.R.S32.HI R0, RZ, 0x6, R252 ;  /* 0x00000006ff007819 */ /* 0x000fc800000114fc */
[----:B------:R-:W-:Y:S02]  /*14790*/  SGXT R252, R0, 0x1 ;  /* 0x0000000100fc781a */ /* 0x000fe40000000200 */
[----:B------:R-:W1:Y:S04]  /*147a0*/  S2R R0, SR_TID.X ;  /* 0x0000000000007919 */ /* 0x000e680000002100 */
[----:B------:R-:W3:Y:S04]  /*147b0*/  S2R R3, SR_TID.X ;  /* 0x0000000000037919 */ /* 0x000ee80000002100 */
[----:B------:R-:W-:Y:S01]  /*147c0*/  STL.64 [R1+0x1470], R250 ;  /* 0x001470fa01007387 */ /* 0x000fe20000100a00 */
[----:B-1----:R-:W-:-:S05]  /*147d0*/  LOP3.LUT R0, R0, 0x3f, RZ, 0xc0, !PT ;  /* 0x0000003f00007812 */ /* 0x002fca00078ec0ff */
[----:B------:R-:W-:Y:S01]  /*147e0*/  IMAD.SHL.U32 R0, R0, 0x4, RZ ;  /* 0x0000000400007824 */ /* 0x000fe200078e00ff */
[----:B------:R-:W-:Y:S04]  /*147f0*/  STL.64 [R1+0x1468], R240 ;  /* 0x001468f001007387 */ /* 0x000fe80000100a00 */
[----:B------:R-:W-:Y:S02]  /*14800*/  LOP3.LUT R0, R0, 0x110, R252, 0x78, !PT ;  /* 0x0000011000007812 */ /* 0x000fe400078e78fc */
[----:B---3--:R-:W-:Y:S02]  /*14810*/  SHF.R.S32.HI R0, RZ, 0x6, R3 ;  /* 0x00000006ff007819 */ /* 0x008fe40000011403 */
[----:B------:R-:W-:Y:S01]  /*14820*/  LOP3.LUT R3, R3, 0x3f, RZ, 0xc0, !PT ;  /* 0x0000003f03037812 */ /* 0x000fe200078ec0ff */
[----:B------:R-:W-:Y:S01]  /*14830*/  STL.64 [R1+0x1460], R248 ;  /* 0x001460f801007387 */ /* 0x000fe20000100a00 */
[----:B------:R-:W-:-:S03]  /*14840*/  SGXT R0, R0, 0x1 ;  /* 0x000000010000781a */ /* 0x000fc60000000200 */
[----:B------:R1:W-:Y:S04]  /*14850*/  STL.64 [R1+0x1458], R242 ;  /* 0x001458f201007387 */ /* 0x0003e80000100a00 */
[----:B------:R-:W-:Y:S04]  /*14860*/  STL.64 [R1+0x1450], R236 ;  /* 0x001450ec01007387 */ /* 0x000fe80000100a00 */
[----:B------:R3:W-:Y:S01]  /*14870*/  STL.64 [R1+0x1448], R244 ;  /* 0x001448f401007387 */ /* 0x0007e20000100a00 */
[----:B-1----:R-:W-:-:S03]  /*14880*/  IMAD.SHL.U32 R243, R3, 0x4, RZ ;  /* 0x0000000403f37824 */ /* 0x002fc600078e00ff */
[----:B------:R-:W4:Y:S02]  /*14890*/  LDL.64 R248, [R1+0x208] ;  /* 0x0002080001f87983 */ /* 0x000f240000100a00 */
[----:B------:R-:W-:Y:S02]  /*148a0*/  LOP3.LUT R243, R243, 0x110, R0, 0x78, !PT ;  /* 0x00000110f3f37812 */ /* 0x000fe400078e7800 */
[----:B------:R-:W4:Y:S04]  /*148b0*/  LDL.64 R250, [R1+0x210] ;  /* 0x0002100001fa7983 */ /* 0x000f280000100a00 */
[----:B------:R-:W4:Y:S04]  /*148c0*/  LDL.64 R240, [R1+0x220] ;  /* 0x0002200001f07983 */ /* 0x000f280000100a00 */
[----:B---3--:R-:W3:Y:S04]  /*148d0*/  LDL.64 R244, [R1+0x228] ;  /* 0x0002280001f47983 */ /* 0x008ee80000100a00 */
[----:B------:R-:W3:Y:S04]  /*148e0*/  LDL.64 R236, [R1+0x230] ;  /* 0x0002300001ec7983 */ /* 0x000ee80000100a00 */
[----:B------:R1:W-:Y:S04]  /*148f0*/  STL.64 [R1+0x1420], R238 ;  /* 0x001420ee01007387 */ /* 0x0003e80000100a00 */
[----:B-1----:R-:W3:Y:S04]  /*14900*/  LDL.64 R238, [R1+0x1f0] ;  /* 0x0001f00001ee7983 */ /* 0x002ee80000100a00 */
[----:B------:R1:W-:Y:S04]  /*14910*/  STL.64 [R1+0x1418], R246 ;  /* 0x001418f601007387 */ /* 0x0003e80000100a00 */
[----:B-1----:R-:W3:Y:S04]  /*14920*/  LDL.64 R246, [R1+0x218] ;  /* 0x0002180001f67983 */ /* 0x002ee80000100a00 */
[----:B--2---:R1:W-:Y:S04]  /*14930*/  LDGSTS.E [R243], [R234.64], P3 ;  /* 0x00000000eaf37fae */ /* 0x0043e80009921844 */
[----:B------:R1:W-:Y:S04]  /*14940*/  STL.64 [R1+0x1428], R234 ;  /* 0x001428ea01007387 */ /* 0x0003e80000100a00 */
[----:B------:R2:W-:Y:S04]  /*14950*/  LDGSTS.E [R243+0x800], [R230.64], P3 ;  /* 0x00800000e6f37fae */ /* 0x0005e80009921844 */
[----:B------:R2:W-:Y:S04]  /*14960*/  LDGSTS.E [R243+0x1000], [R226.64], P3 ;  /* 0x01000000e2f37fae */ /* 0x0005e80009921844 */
[----:B-1----:R-:W3:Y:S04]  /*14970*/  LDL.64 R234, [R1+0x200] ;  /* 0x0002000001ea7983 */ /* 0x002ee80000100a00 */
[----:B------:R2:W-:Y:S04]  /*14980*/  STL.64 [R1+0x1430], R230 ;  /* 0x001430e601007387 */ /* 0x0005e80000100a00 */
[----:B------:R1:W-:Y:S04]  /*14990*/  LDGSTS.E [R243+0x1800], [R222.64], P3 ;  /* 0x01800000def37fae */ /* 0x0003e80009921844 */
[----:B------:R1:W-:Y:S04]  /*149a0*/  LDGSTS.E [R243+0x2000], [R218.64], P3 ;  /* 0x02000000daf37fae */ /* 0x0003e80009921844 */
[----:B--2---:R-:W2:Y:S04]  /*149b0*/  LDL.64 R230, [R1+0x1f8] ;  /* 0x0001f80001e67983 */ /* 0x004ea80000100a00 */
[----:B------:R1:W-:Y:S04]  /*149c0*/  STL.64 [R1+0x1400], R226 ;  /* 0x001400e201007387 */ /* 0x0003e80000100a00 */
[----:B------:R5:W-:Y:S04]  /*149d0*/  LDGSTS.E [R243+0x2800], [R214.64], P3 ;  /* 0x02800000d6f37fae */ /* 0x000be80009921844 */
[----:B------:R5:W-:Y:S04]  /*149e0*/  LDGSTS.E [R243+0x3000], [R210.64], P3 ;  /* 0x03000000d2f37fae */ /* 0x000be80009921844 */
[----:B-1----:R-:W2:Y:S04]  /*149f0*/  LDL.64 R226, [R1+0x1e8] ;  /* 0x0001e80001e27983 */ /* 0x002ea80000100a00 */
        /* <DEDUP_REMOVED lines=11> */
[----:B-----5:R-:W5:Y:S04]  /*14ab0*/  LDL.64 R214, [R1+0x1d0] ;  /* 0x0001d00001d67983 */ /* 0x020f680000100a00 */
        /* <DEDUP_REMOVED lines=11> */
[----:B----4-:R-:W4:Y:S04]  /*14b70*/  LDL.64 R202, [R1+0x1b8] ;  /* 0x0001b80001ca7983 */ /* 0x010f280000100a00 */
[----:B------:R1:W-:Y:S04]  /*14b80*/  LDGSTS.E [R243+0x9800], [R158.64], P3 ;  /* 0x098000009ef37fae */ /* 0x0003e80009921844 */
        /* <DEDUP_REMOVED lines=35> */
[----:B------:R1:W-:Y:S01]  /*14dc0*/  LDGSTS.E [R243+0x1b800], [R20.64], P3 ;  /* 0x1b80000014f37fae */ /* 0x0003e20009921844 */
[----:B------:R-:W-:-:S03]  /*14dd0*/  LOP3.LUT R2, R243, 0x20, RZ, 0x3c, !PT ;  /* 0x00000020f3027812 */ /* 0x000fc600078e3cff */
        /* <DEDUP_REMOVED lines=60> */
[----:B----4-:R1:W-:Y:S04]  /*151a0*/  LDGSTS.E [R2+0x1a200], [R202.64], P3 ;  /* 0x1a200000ca027fae */ /* 0x0103e80009921844 */
[----:B--2---:R1:W-:Y:S04]  /*151b0*/  LDGSTS.E [R2+0x1aa00], [R206.64], P3 ;  /* 0x1aa00000ce027fae */ /* 0x0043e80009921844 */
[----:B------:R-:W-:Y:S04]  /*151c0*/  STL.64 [R1+0x1490], R198 ;  /* 0x001490c601007387 */ /* 0x000fe80000100a00 */
[----:B------:R1:W-:Y:S04]  /*151d0*/  LDGSTS.E [R2+0x1b200], [R210.64], P3 ;  /* 0x1b200000d2027fae */ /* 0x0003e80009921844 */
[----:B------:R-:W-:Y:S04]  /*151e0*/  STL.64 [R1+0x1498], R194 ;  /* 0x001498c201007387 */ /* 0x000fe80000100a00 */
[----:B-----5:R1:W-:Y:S04]  /*151f0*/  LDGSTS.E [R2+0x1ba00], [R214.64], P3 ;  /* 0x1ba00000d6027fae */ /* 0x0203e80009921844 */
[----:B------:R-:W-:Y:S04]  /*15200*/  STL.64 [R1+0x14a0], R190 ;  /* 0x0014a0be01007387 */ /* 0x000fe80000100a00 */
[----:B------:R1:W-:Y:S04]  /*15210*/  LDGSTS.E [R2+0x1c200], [R218.64], P3 ;  /* 0x1c200000da027fae */ /* 0x0003e80009921844 */
[----:B------:R-:W-:Y:S04]  /*15220*/  STL.64 [R1+0x14a8], R186 ;  /* 0x0014a8ba01007387 */ /* 0x000fe80000100a00 */
[----:B------:R1:W-:Y:S04]  /*15230*/  LDGSTS.E [R2+0x1ca00], [R222.64], P3 ;  /* 0x1ca00000de027fae */ /* 0x0003e80009921844 */
[----:B------:R-:W-:Y:S04]  /*15240*/  STL.64 [R1+0x14b0], R182 ;  /* 0x0014b0b601007387 */ /* 0x000fe80000100a00 */
[----:B------:R1:W-:Y:S04]  /*15250*/  LDGSTS.E [R2+0x1d200], [R226.64], P3 ;  /* 0x1d200000e2027fae */ /* 0x0003e80009921844 */
[----:B------:R-:W-:Y:S04]  /*15260*/  STL.64 [R1+0x14b8], R178 ;  /* 0x0014b8b201007387 */ /* 0x000fe80000100a00 */
[----:B---3--:R2:W-:Y:S04]  /*15270*/  LDGSTS.E [R2+0x1da00], [R238.64], P3 ;  /* 0x1da00000ee027fae */ /* 0x0085e80009921844 */
[----:B------:R3:W-:Y:S04]  /*15280*/  STL.64 [R1+0x14c0], R174 ;  /* 0x0014c0ae01007387 */ /* 0x0007e80000100a00 */
[----:B------:R1:W-:Y:S04]  /*15290*/  LDGSTS.E [R2+0x1e200], [R230.64], P3 ;  /* 0x1e200000e6027fae */ /* 0x0003e80009921844 */
[----:B------:R4:W-:Y:S04]  /*152a0*/  STL.64 [R1+0x14c8], R170 ;  /* 0x0014c8aa01007387 */ /* 0x0009e80000100a00 */
[----:B------:R5:W-:Y:S04]  /*152b0*/  LDGSTS.E [R2+0x1ea00], [R234.64], P3 ;  /* 0x1ea00000ea027fae */ /* 0x000be80009921844 */
[----:B--2---:R-:W2:Y:S04]  /*152c0*/  LDL.64 R238, [R1+0x238] ;  /* 0x0002380001ee7983 */ /* 0x004ea80000100a00 */
[----:B------:R1:W-:Y:S04]  /*152d0*/  LDGSTS.E [R2+0x1f200], [R248.64], P3 ;  /* 0x1f200000f8027fae */ /* 0x0003e80009921844 */
[----:B------:R3:W-:Y:S04]  /*152e0*/  LDGSTS.E [R2+0x1fa00], [R250.64], P3 ;  /* 0x1fa00000fa027fae */ /* 0x0007e80009921844 */
[----:B-----5:R-:W5:Y:S04]  /*152f0*/  LDL.64 R234, [R1+0x250] ;  /* 0x0002500001ea7983 */ /* 0x020f680000100a00 */
[----:B-1----:R-:W5:Y:S04]  /*15300*/  LDL.64 R248, [R1+0x240] ;  /* 0x0002400001f87983 */ /* 0x002f680000100a00 */
[----:B---3--:R-:W3:Y:S04]  /*15310*/  LDL.64 R250, [R1+0x248] ;  /* 0x0002480001fa7983 */ /* 0x008ee80000100a00 */
[----:B------:R-:W3:Y:S01]  /*15320*/  LDL.64 R2, [R1+0x258] ;  /* 0x0002580001027983 */ /* 0x000ee20000100a00 */
[----:B------:R-:W-:-:S03]  /*15330*/  LOP3.LUT R0, R243, 0x40, RZ, 0x3c, !PT ;  /* 0x00000040f3007812 */ /* 0x000fc600078e3cff */
[----:B------:R-:W3:Y:S04]  /*15340*/  LDL.64 R174, [R1+0x260] ;  /* 0x0002600001ae7983 */ /* 0x000ee80000100a00 */
[----:B------:R1:W-:Y:S04]  /*15350*/  LDGSTS.E [R0+0x400], [R246.64], P3 ;  /* 0x00400000f6007fae */ /* 0x0003e80009921844 */
[----:B------:R1:W-:Y:S04]  /*15360*/  LDGSTS.E [R0+0xc00], [R240.64], P3 ;  /* 0x00c00000f0007fae */ /* 0x0003e80009921844 */
[----:B------:R-:W3:Y:S04]  /*15370*/  LDL.64 R178, [R1+0x268] ;  /* 0x0002680001b27983 */ /* 0x000ee80000100a00 */
[----:B------:R4:W-:Y:S04]  /*15380*/  LDGSTS.E [R0+0x1400], [R244.64], P3 ;  /* 0x01400000f4007fae */ /* 0x0009e80009921844 */
[----:B-1----:R-:W3:Y:S04]  /*15390*/  LDL.64 R240, [R1+0x270] ;  /* 0x0002700001f07983 */ /* 0x002ee80000100a00 */
[----:B------:R-:W3:Y:S04]  /*153a0*/  LDL.64 R182, [R1+0x280] ;  /* 0x0002800001b67983 */ /* 0x000ee80000100a00 */
[----:B----4-:R-:W4:Y:S04]  /*153b0*/  LDL.64 R244, [R1+0x278] ;  /* 0x0002780001f47983 */ /* 0x010f280000100a00 */
[----:B------:R-:W4:Y:S04]  /*153c0*/  LDL.64 R186, [R1+0x288] ;  /* 0x0002880001ba7983 */ /* 0x000f280000100a00 */
        /* <DEDUP_REMOVED lines=8> */
[----:B------:R1:W-:Y:S04]  /*15450*/  LDGSTS.E [R0+0x1c00], [R236.64], P3 ;  /* 0x01c00000ec007fae */ /* 0x0003e80009921844 */
[----:B------:R-:W4:Y:S04]  /*15460*/  LDL.64 R222, [R1+0x2d0] ;  /* 0x0002d00001de7983 */ /* 0x000f280000100a00 */
[----:B------:R-:W4:Y:S04]  /*15470*/  LDL.64 R226, [R1+0x2e0] ;  /* 0x0002e00001e27983 */ /* 0x000f280000100a00 */
[----:B-1----:R-:W4:Y:S04]  /*15480*/  LDL.64 R236, [R1+0x2d8] ;  /* 0x0002d80001ec7983 */ /* 0x002f280000100a00 */
[----:B------:R-:W4:Y:S04]  /*15490*/  LDL.64 R230, [R1+0x2e8] ;  /* 0x0002e80001e67983 */ /* 0x000f280000100a00 */
[----:B------:R-:W4:Y:S04]  /*154a0*/  LDL.64 R246, [R1+0x2f0] ;  /* 0x0002f00001f67983 */ /* 0x000f280000100a00 */
[----:B------:R-:W4:Y:S04]  /*154b0*/  LDL.64 R170, [R1+0x448] ;  /* 0x0004480001aa7983 */ /* 0x000f280000100a00 */
[----:B--2---:R1:W-:Y:S04]  /*154c0*/  LDGSTS.E [R0+0x2400], [R238.64], P3 ;  /* 0x02400000ee007fae */ /* 0x0043e80009921844 */
[----:B-1----:R-:W2:Y:S04]  /*154d0*/  LDL.64 R238, [R1+0x2f8] ;  /* 0x0002f80001ee7983 */ /* 0x002ea80000100a00 */
[----:B-----5:R1:W-:Y:S04]  /*154e0*/  LDGSTS.E [R0+0x2c00], [R248.64], P3 ;  /* 0x02c00000f8007fae */ /* 0x0203e80009921844 */
[----:B---3--:R3:W-:Y:S04]  /*154f0*/  LDGSTS.E [R0+0x3400], [R250.64], P3 ;  /* 0x03400000fa007fae */ /* 0x0087e80009921844 */
[----:B------:R5:W-:Y:S04]  /*15500*/  LDGSTS.E [R0+0x3c00], [R234.64], P3 ;  /* 0x03c00000ea007fae */ /* 0x000be80009921844 */
[----:B-1----:R-:W2:Y:S04]  /*15510*/  LDL.64 R248, [R1+0x300] ;  /* 0x0003000001f87983 */ /* 0x002ea80000100a00 */
[----:B---3--:R-:W3:Y:S04]  /*15520*/  LDL.64 R250, [R1+0x308] ;  /* 0x0003080001fa7983 */ /* 0x008ee80000100a00 */
[----:B------:R1:W-:Y:S04]  /*15530*/  LDGSTS.E [R0+0x4400], [R2.64], P3 ;  /* 0x0440000002007fae */ /* 0x0003e80009921844 */
[----:B-----5:R-:W5:Y:S04]  /*15540*/  LDL.64 R234, [R1+0x310] ;  /* 0x0003100001ea7983 */ /* 0x020f680000100a00 */
[----:B------:R4:W-:Y:S04]  /*15550*/  LDGSTS.E [R0+0x4c00], [R174.64], P3 ;  /* 0x04c00000ae007fae */ /* 0x0009e80009921844 */
[----:B-1----:R-:W5:Y:S04]  /*15560*/  LDL.64 R2, [R1+0x318] ;  /* 0x0003180001027983 */ /* 0x002f680000100a00 */
[----:B------:R1:W-:Y:S04]  /*15570*/  LDGSTS.E [R0+0x5400], [R178.64], P3 ;  /* 0x05400000b2007fae */ /* 0x0003e80009921844 */
[----:B------:R1:W-:Y:S04]  /*15580*/  LDGSTS.E [R0+0x5c00], [R240.64], P3 ;  /* 0x05c00000f0007fae */ /* 0x0003e80009921844 */
[----:B----4-:R4:W-:Y:S04]  /*15590*/  LDGSTS.E [R0+0x6400], [R244.64], P3 ;  /* 0x06400000f4007fae */ /* 0x0109e80009921844 */
[----:B------:R4:W-:Y:S04]  /*155a0*/  LDGSTS.E [R0+0x6c00], [R182.64], P3 ;  /* 0x06c00000b6007fae */ /* 0x0009e80009921844 */
[----:B-1----:R-:W5:Y:S04]  /*155b0*/  LDL.64 R240, [R1+0x320] ;  /* 0x0003200001f07983 */ /* 0x002f680000100a00 */
        /* <DEDUP_REMOVED lines=14> */
[----:B-1----:R-:W4:Y:S04]  /*156a0*/  LDL.64 R236, [R1+0x330] ;  /* 0x0003300001ec7983 */ /* 0x002f280000100a00 */
[----:B------:R1:W-:Y:S04]  /*156b0*/  LDGSTS.E [R0+0xdc00], [R246.64], P3 ;  /* 0x0dc00000f6007fae */ /* 0x0003e80009921844 */
[----:B------:R-:W4:Y:S04]  /*156c0*/  LDL.64 R174, [R1+0x358] ;  /* 0x0003580001ae7983 */ /* 0x000f280000100a00 */
[----:B------:R-:W4:Y:S04]  /*156d0*/  LDL.64 R178, [R1+0x360] ;  /* 0x0003600001b27983 */ /* 0x000f280000100a00 */
[----:B-1----:R-:W4:Y:S04]  /*156e0*/  LDL.64 R246, [R1+0x338] ;  /* 0x0003380001f67983 */ /* 0x002f280000100a00 */
        /* <DEDUP_REMOVED lines=13> */
[----:B--2---:R1:W-:Y:S04]  /*157c0*/  LDGSTS.E [R0+0xe400], [R238.64], P3 ;  /* 0x0e400000ee007fae */ /* 0x0043e80009921844 */
[----:B-1----:R-:W2:Y:S04]  /*157d0*/  LDL.64 R238, [R1+0x348] ;  /* 0x0003480001ee7983 */ /* 0x002ea80000100a00 */
[----:B------:R1:W-:Y:S04]  /*157e0*/  LDGSTS.E [R0+0xec00], [R248.64], P3 ;  /* 0x0ec00000f8007fae */ /* 0x0003e80009921844 */
[----:B---3--:R3:W-:Y:S04]  /*157f0*/  LDGSTS.E [R0+0xf400], [R250.64], P3 ;  /* 0x0f400000fa007fae */ /* 0x0087e80009921844 */
[----:B-1----:R-:W2:Y:S04]  /*15800*/  LDL.64 R248, [R1+0x340] ;  /* 0x0003400001f87983 */ /* 0x002ea80000100a00 */
[----:B---3--:R-:W3:Y:S04]  /*15810*/  LDL.64 R250, [R1+0x350] ;  /* 0x0003500001fa7983 */ /* 0x008ee80000100a00 */
[----:B-----5:R1:W-:Y:S04]  /*15820*/  LDGSTS.E [R0+0xfc00], [R234.64], P3 ;  /* 0x0fc00000ea007fae */ /* 0x0203e80009921844 */
[----:B------:R5:W-:Y:S04]  /*15830*/  LDGSTS.E [R0+0x10400], [R2.64], P3 ;  /* 0x1040000002007fae */ /* 0x000be80009921844 */
[----:B-1----:R-:W3:Y:S04]  /*15840*/  LDL.64 R234, [R1+0x3e8] ;  /* 0x0003e80001ea7983 */ /* 0x002ee80000100a00 */
[----:B-----5:R-:W5:Y:S04]  /*15850*/  LDL.64 R2, [R1+0x368] ;  /* 0x0003680001027983 */ /* 0x020f680000100a00 */
[----:B------:R1:W-:Y:S04]  /*15860*/  LDGSTS.E [R0+0x10c00], [R240.64], P3 ;  /* 0x10c00000f0007fae */ /* 0x0003e80009921844 */
[----:B----4-:R4:W-:Y:S04]  /*15870*/  LDGSTS.E [R0+0x11400], [R244.64], P3 ;  /* 0x11400000f4007fae */ /* 0x0109e80009921844 */
[----:B-1----:R-:W5:Y:S04]  /*15880*/  LDL.64 R240, [R1+0x370] ;  /* 0x0003700001f07983 */ /* 0x002f680000100a00 */
[----:B----4-:R-:W5:Y:S04]  /*15890*/  LDL.64 R244, [R1+0x3d0] ;  /* 0x0003d00001f47983 */ /* 0x010f680000100a00 */
[----:B------:R1:W-:Y:S04]  /*158a0*/  LDGSTS.E [R0+0x11c00], [R236.64], P3 ;  /* 0x11c00000ec007fae */ /* 0x0003e80009921844 */
[----:B-1----:R-:W5:Y:S04]  /*158b0*/  LDL.64 R236, [R1+0x3f0] ;  /* 0x0003f00001ec7983 */ /* 0x002f680000100a00 */
[----:B------:R1:W-:Y:S04]  /*158c0*/  LDGSTS.E [R0+0x12400], [R246.64], P3 ;  /* 0x12400000f6007fae */ /* 0x0003e80009921844 */
[----:B-1----:R-:W5:Y:S04]  /*158d0*/  LDL.64 R246, [R1+0x3f8] ;  /* 0x0003f80001f67983 */ /* 0x002f680000100a00 */
[----:B--2---:R1:W-:Y:S04]  /*158e0*/  LDGSTS.E [R0+0x12c00], [R248.64], P3 ;  /* 0x12c00000f8007fae */ /* 0x0043e80009921844 */
[----:B------:R2:W-:Y:S04]  /*158f0*/  LDGSTS.E [R0+0x13400], [R238.64], P3 ;  /* 0x13400000ee007fae */ /* 0x0005e80009921844 */
[----:B---3--:R3:W-:Y:S04]  /*15900*/  LDGSTS.E [R0+0x13c00], [R250.64], P3 ;  /* 0x13c00000fa007fae */ /* 0x0087e80009921844 */
[----:B-1----:R-:W4:Y:S04]  /*15910*/  LDL.64 R248, [R1+0x400] ;  /* 0x0004000001f87983 */ /* 0x002f280000100a00 */
[----:B------:R1:W-:Y:S04]  /*15920*/  LDGSTS.E [R0+0x14400], [R174.64], P3 ;  /* 0x14400000ae007fae */ /* 0x0003e80009921844 */
[----:B--2---:R-:W2:Y:S04]  /*15930*/  LDL.64 R238, [R1+0x410] ;  /* 0x0004100001ee7983 */ /* 0x004ea80000100a00 */
[----:B------:R1:W-:Y:S04]  /*15940*/  LDGSTS.E [R0+0x14c00], [R178.64], P3 ;  /* 0x14c00000b2007fae */ /* 0x0003e80009921844 */
[----:B---3--:R-:W3:Y:S04]  /*15950*/  LDL.64 R250, [R1+0x408] ;  /* 0x0004080001fa7983 */ /* 0x008ee80000100a00 */
[----:B-----5:R5:W-:Y:S04]  /*15960*/  LDGSTS.E [R0+0x15400], [R2.64], P3 ;  /* 0x1540000002007fae */ /* 0x020be80009921844 */
[----:B-1----:R-:W3:Y:S04]  /*15970*/  LDL.64 R174, [R1+0x460] ;  /* 0x0004600001ae7983 */ /* 0x002ee80000100a00 */
[----:B------:R1:W-:Y:S04]  /*15980*/  LDGSTS.E [R0+0x15c00], [R240.64], P3 ;  /* 0x15c00000f0007fae */ /* 0x0003e80009921844 */
[----:B-----5:R-:W5:Y:S04]  /*15990*/  LDL.64 R2, [R1+0x418] ;  /* 0x0004180001027983 */ /* 0x020f680000100a00 */
[----:B------:R1:W-:Y:S04]  /*159a0*/  LDGSTS.E [R0+0x16400], [R182.64], P3 ;  /* 0x16400000b6007fae */ /* 0x0003e80009921844 */
[----:B-1----:R-:W5:Y:S04]  /*159b0*/  LDL.64 R240, [R1+0x420] ;  /* 0x0004200001f07983 */ /* 0x002f680000100a00 */
        /* <DEDUP_REMOVED lines=13> */
[----:B-1----:R-:W5:Y:S04]  /*15a90*/  LDL.64 R244, [R1+0x428] ;  /* 0x0004280001f47983 */ /* 0x002f680000100a00 */
[----:B------:R1:W-:Y:S04]  /*15aa0*/  LDGSTS.E [R0+0x1d400], [R234.64], P3 ;  /* 0x1d400000ea007fae */ /* 0x0003e80009921844 */
[----:B------:R1:W-:Y:S01]  /*15ab0*/  LDGSTS.E [R0+0x1dc00], [R236.64], P3 ;  /* 0x1dc00000ec007fae */ /* 0x0003e20009921844 */
[----:B------:R-:W-:-:S03]  /*15ac0*/  LOP3.LUT R210, R243, 0x60, RZ, 0x3c, !PT ;  /* 0x00000060f3d27812 */ /* 0x000fc600078e3cff */
[----:B------:R1:W-:Y:S04]  /*15ad0*/  LDGSTS.E [R0+0x1e400], [R246.64], P3 ;  /* 0x1e400000f6007fae */ /* 0x0003e80009921844 */
[----:B------:R-:W5:Y:S04]  /*15ae0*/  LDL.64 R242, [R1+0x438] ;  /* 0x0004380001f27983 */ /* 0x000f680000100a00 */
[----:B-1----:R-:W5:Y:S04]  /*15af0*/  LDL.64 R236, [R1+0x430] ;  /* 0x0004300001ec7983 */ /* 0x002f680000100a00 */
[----:B------:R-:W5:Y:S04]  /*15b00*/  LDL.64 R178, [R1+0x468] ;  /* 0x0004680001b27983 */ /* 0x000f680000100a00 */
        /* <DEDUP_REMOVED lines=14> */
[----:B----4-:R1:W-:Y:S04]  /*15bf0*/  LDGSTS.E [R0+0x1ec00], [R248.64], P3 ;  /* 0x1ec00000f8007fae */ /* 0x0103e80009921844 */
[----:B--2---:R2:W-:Y:S04]  /*15c00*/  LDGSTS.E [R0+0x1f400], [R238.64], P3 ;  /* 0x1f400000ee007fae */ /* 0x0045e80009921844 */
[----:B-1----:R-:W4:Y:S04]  /*15c10*/  LDL.64 R248, [R1+0x440] ;  /* 0x0004400001f87983 */ /* 0x002f280000100a00 */
[----:B---3--:R1:W-:Y:S04]  /*15c20*/  LDGSTS.E [R0+0x1fc00], [R250.64], P3 ;  /* 0x1fc00000fa007fae */ /* 0x0083e80009921844 */
[----:B--2---:R-:W2:Y:S04]  /*15c30*/  LDL.64 R238, [R1+0x4e8] ;  /* 0x0004e80001ee7983 */ /* 0x004ea80000100a00 */
[----:B-1----:R-:W3:Y:S04]  /*15c40*/  LDL.64 R250, [R1+0x450] ;  /* 0x0004500001fa7983 */ /* 0x002ee80000100a00 */
[----:B-----5:R1:W-:Y:S04]  /*15c50*/  LDGSTS.E [R210+0x600], [R2.64], P3 ;  /* 0x0060000002d27fae */ /* 0x0203e80009921844 */
[----:B------:R5:W-:Y:S04]  /*15c60*/  LDGSTS.E [R210+0xe00], [R240.64], P3 ;  /* 0x00e00000f0d27fae */ /* 0x000be80009921844 */
[----:B-1----:R-:W2:Y:S04]  /*15c70*/  LDL.64 R2, [R1+0x458] ;  /* 0x0004580001027983 */ /* 0x002ea80000100a00 */
[----:B-----5:R-:W2:Y:S04]  /*15c80*/  LDL.64 R240, [R1+0x4b8] ;  /* 0x0004b80001f07983 */ /* 0x020ea80000100a00 */
[----:B------:R1:W-:Y:S04]  /*15c90*/  LDGSTS.E [R210+0x1600], [R244.64], P3 ;  /* 0x01600000f4d27fae */ /* 0x0003e80009921844 */
[----:B-1----:R-:W2:Y:S04]  /*15ca0*/  LDL.64 R244, [R1+0x4f0] ;  /* 0x0004f00001f47983 */ /* 0x002ea80000100a00 */
[----:B------:R1:W-:Y:S04]  /*15cb0*/  LDGSTS.E [R210+0x1e00], [R236.64], P3 ;  /* 0x01e00000ecd27fae */ /* 0x0003e80009921844 */
[----:B------:R1:W-:Y:S04]  /*15cc0*/  LDGSTS.E [R210+0x2600], [R242.64], P3 ;  /* 0x02600000f2d27fae */ /* 0x0003e80009921844 */
[----:B-1----:R-:W2:Y:S04]  /*15cd0*/  LDL.64 R236, [R1+0x4f8] ;  /* 0x0004f80001ec7983 */ /* 0x002ea80000100a00 */
[----:B------:R-:W2:Y:S04]  /*15ce0*/  LDL.64 R242, [R1+0x500] ;  /* 0x0005000001f27983 */ /* 0x000ea80000100a00 */
[----:B----4-:R1:W-:Y:S04]  /*15cf0*/  LDGSTS.E [R210+0x2e00], [R248.64], P3 ;  /* 0x02e00000f8d27fae */ /* 0x0103e80009921844 */
[----:B------:R4:W-:Y:S04]  /*15d00*/  LDGSTS.E [R210+0x3600], [R170.64], P3 ;  /* 0x03600000aad27fae */ /* 0x0009e80009921844 */
[----:B-1----:R-:W5:Y:S04]  /*15d10*/  LDL.64 R248, [R1+0x508] ;  /* 0x0005080001f87983 */ /* 0x002f680000100a00 */
[----:B---3--:R1:W-:Y:S04]  /*15d20*/  LDGSTS.E [R210+0x3e00], [R250.64], P3 ;  /* 0x03e00000fad27fae */ /* 0x0083e80009921844 */
[----:B----4-:R-:W3:Y:S04]  /*15d30*/  LDL.64 R170, [R1+0x540] ;  /* 0x0005400001aa7983 */ /* 0x010ee80000100a00 */
[----:B-1----:R-:W4:Y:S04]  /*15d40*/  LDL.64 R250, [R1+0x510] ;  /* 0x0005100001fa7983 */ /* 0x002f280000100a00 */
[----:B--2---:R1:W-:Y:S04]  /*15d50*/  LDGSTS.E [R210+0x4600], [R2.64], P3 ;  /* 0x0460000002d27fae */ /* 0x0043e80009921844 */
[----:B------:R2:W-:Y:S04]  /*15d60*/  LDGSTS.E [R210+0x4e00], [R174.64], P3 ;  /* 0x04e00000aed27fae */ /* 0x0005e80009921844 */
[----:B------:R2:W-:Y:S04]  /*15d70*/  LDGSTS.E [R210+0x5600], [R178.64], P3 ;  /* 0x05600000b2d27fae */ /* 0x0005e80009921844 */
[----:B-1----:R-:W3:Y:S04]  /*15d80*/  LDL.64 R2, [R1+0x518] ;  /* 0x0005180001027983 */ /* 0x002ee80000100a00 */
        /* <DEDUP_REMOVED lines=12> */
[----:B-1----:R-:W3:Y:S04]  /*15e50*/  LDL.64 R240, [R1+0x520] ;  /* 0x0005200001f07983 */ /* 0x002ee80000100a00 */
[----:B------:R1:W-:Y:S04]  /*15e60*/  LDGSTS.E [R210+0xbe00], [R230.64], P3 ;  /* 0x0be00000e6d27fae */ /* 0x0003e80009921844 */
[----:B------:R1:W-:Y:S04]  /*15e70*/  LDGSTS.E [R210+0xc600], [R246.64], P3 ;  /* 0x0c600000f6d27fae */ /* 0x0003e80009921844 */
[----:B------:R2:W-:Y:S04]  /*15e80*/  LDGSTS.E [R210+0xce00], [R234.64], P3 ;  /* 0x0ce00000ead27fae */ /* 0x0005e80009921844 */
[----:B------:R2:W-:Y:S04]  /*15e90*/  LDGSTS.E [R210+0xd600], [R238.64], P3 ;  /* 0x0d600000eed27fae */ /* 0x0005e80009921844 */
[----:B-1----:R-:W3:Y:S04]  /*15ea0*/  LDL.64 R246, [R1+0x528] ;  /* 0x0005280001f67983 */ /* 0x002ee80000100a00 */
[----:B--2---:R-:W2:Y:S04]  /*15eb0*/  LDL.64 R226, [R1+0x530] ;  /* 0x0005300001e27983 */ /* 0x004ea80000100a00 */
[----:B------:R-:W2:Y:S04]  /*15ec0*/  LDL.64 R238, [R1+0x538] ;  /* 0x0005380001ee7983 */ /* 0x000ea80000100a00 */
[----:B------:R1:W-:Y:S04]  /*15ed0*/  LDGSTS.E [R210+0xde00], [R244.64], P3 ;  /* 0x0de00000f4d27fae */ /* 0x0003e80009921844 */
[----:B------:R1:W-:Y:S04]  /*15ee0*/  LDGSTS.E [R210+0xe600], [R236.64], P3 ;  /* 0x0e600000ecd27fae */ /* 0x0003e80009921844 */
[----:B------:R-:W2:Y:S04]  /*15ef0*/  LDL.64 R174, [R1+0x558] ;  /* 0x0005580001ae7983 */ /* 0x000ea80000100a00 */
[----:B-1----:R-:W2:Y:S04]  /*15f00*/  LDL.64 R244, [R1+0x548] ;  /* 0x0005480001f47983 */ /* 0x002ea80000100a00 */
[----:B------:R-:W2:Y:S04]  /*15f10*/  LDL.64 R236, [R1+0x550] ;  /* 0x0005500001ec7983 */ /* 0x000ea80000100a00 */
[----:B------:R-:W2:Y:S04]  /*15f20*/  LDL.64 R178, [R1+0x560] ;  /* 0x0005600001b27983 */ /* 0x000ea80000100a00 */
[----:B------:R-:W2:Y:S04]  /*15f30*/  LDL.64 R182, [R1+0x568] ;  /* 0x0005680001b67983 */ /* 0x000ea80000100a00 */
[----:B------:R-:W2:Y:S04]  /*15f40*/  LDL.64 R186, [R1+0x570] ;  /* 0x0005700001ba7983 */ /* 0x000ea80000100a00 */
[----:B------:R-:W2:Y:S04]  /*15f50*/  LDL.64 R190, [R1+0x578] ;  /* 0x0005780001be7983 */ /* 0x000ea80000100a00 */
[----:B------:R1:W-:Y:S04]  /*15f60*/  LDGSTS.E [R210+0xee00], [R242.64], P3 ;  /* 0x0ee00000f2d27fae */ /* 0x0003e80009921844 */
[----:B------:R-:W2:Y:S04]  /*15f70*/  LDL.64 R194, [R1+0x580] ;  /* 0x0005800001c27983 */ /* 0x000ea80000100a00 */
[----:B------:R-:W2:Y:S04]  /*15f80*/  LDL.64 R198, [R1+0x588] ;  /* 0x0005880001c67983 */ /* 0x000ea80000100a00 */
[----:B------:R-:W2:Y:S04]  /*15f90*/  LDL.64 R202, [R1+0x590] ;  /* 0x0005900001ca7983 */ /* 0x000ea80000100a00 */
[----:B------:R-:W2:Y:S04]  /*15fa0*/  LDL.64 R206, [R1+0x598] ;  /* 0x0005980001ce7983 */ /* 0x000ea80000100a00 */
[----:B------:R-:W2:Y:S04]  /*15fb0*/  LDL.64 R230, [R1+0x5b0] ;  /* 0x0005b00001e67983 */ /* 0x000ea80000100a00 */
[----:B-1----:R-:W2:Y:S04]  /*15fc0*/  LDL.64 R242, [R1+0x5c8] ;  /* 0x0005c80001f27983 */ /* 0x002ea80000100a00 */
[----:B------:R-:W2:Y:S04]  /*15fd0*/  LDL.64 R234, [R1+0x5d0] ;  /* 0x0005d00001ea7983 */ /* 0x000ea80000100a00 */
[----:B------:R-:W2:Y:S04]  /*15fe0*/  LDL.64 R214, [R1+0x5d8] ;  /* 0x0005d80001d67983 */ /* 0x000ea80000100a00 */
[----:B------:R-:W2:Y:S04]  /*15ff0*/  LDL.64 R222, [R1+0x5e0] ;  /* 0x0005e00001de7983 */ /* 0x000ea80000100a00 */
[----:B------:R-:W2:Y:S04]  /*16000*/  LDL.64 R218, [R1+0x5f0] ;  /* 0x0005f00001da7983 */ /* 0x000ea80000100a00 */
[----:B-----5:R1:W-:Y:S04]  /*16010*/  LDGSTS.E [R210+0xf600], [R248.64], P3 ;  /* 0x0f600000f8d27fae */ /* 0x0203e80009921844 */
[----:B-1----:R-:W5:Y:S04]  /*16020*/  LDL.64 R248, [R1+0x5c0] ;  /* 0x0005c00001f87983 */ /* 0x002f680000100a00 */
[----:B----4-:R1:W-:Y:S04]  /*16030*/  LDGSTS.E [R210+0xfe00], [R250.64], P3 ;  /* 0x0fe00000fad27fae */ /* 0x0103e80009921844 */
[----:B-1----:R-:W4:Y:S04]  /*16040*/  LDL.64 R250, [R1+0x5a8] ;  /* 0x0005a80001fa7983 */ /* 0x002f280000100a00 */
[----:B---3--:R1:W-:Y:S04]  /*16050*/  LDGSTS.E [R210+0x10600], [R2.64], P3 ;  /* 0x1060000002d27fae */ /* 0x0083e80009921844 */
[----:B-1----:R-:W3:Y:S04]  /*16060*/  LDL.64 R2, [R1+0x5a0] ;  /* 0x0005a00001027983 */ /* 0x002ee80000100a00 */
[----:B------:R1:W-:Y:S04]  /*16070*/  LDGSTS.E [R210+0x10e00], [R240.64], P3 ;  /* 0x10e00000f0d27fae */ /* 0x0003e80009921844 */
[----:B-1----:R-:W5:Y:S04]  /*16080*/  LDL.64 R240, [R1+0x5b8] ;  /* 0x0005b80001f07983 */ /* 0x002f680000100a00 */
[----:B------:R1:W-:Y:S04]  /*16090*/  LDGSTS.E [R210+0x11600], [R246.64], P3 ;  /* 0x11600000f6d27fae */ /* 0x0003e80009921844 */
[----:B--2---:R2:W-:Y:S04]  /*160a0*/  LDGSTS.E [R210+0x11e00], [R226.64], P3 ;  /* 0x11e00000e2d27fae */ /* 0x0045e80009921844 */
[----:B------:R2:W-:Y:S04]  /*160b0*/  LDGSTS.E [R210+0x12600], [R238.64], P3 ;  /* 0x12600000eed27fae */ /* 0x0005e80009921844 */
[----:B-1----:R-:W5:Y:S04]  /*160c0*/  LDL.64 R246, [R1+0x5e8] ;  /* 0x0005e80001f67983 */ /* 0x002f680000100a00 */
[----:B--2---:R-:W5:Y:S04]  /*160d0*/  LDL.64 R226, [R1+0x5f8] ;  /* 0x0005f80001e27983 */ /* 0x004f680000100a00 */
[----:B------:R-:W5:Y:S04]  /*160e0*/  LDL.64 R238, [R1+0x600] ;  /* 0x0006000001ee7983 */ /* 0x000f680000100a00 */
[----:B------:R1:W-:Y:S04]  /*160f0*/  LDGSTS.E [R210+0x12e00], [R170.64], P3 ;  /* 0x12e00000aad27fae */ /* 0x0003e80009921844 */
[----:B------:R1:W-:Y:S04]  /*16100*/  LDGSTS.E [R210+0x13600], [R244.64], P3 ;  /* 0x13600000f4d27fae */ /* 0x0003e80009921844 */
[----:B------:R1:W-:Y:S04]  /*16110*/  LDGSTS.E [R210+0x13e00], [R236.64], P3 ;  /* 0x13e00000ecd27fae */ /* 0x0003e80009921844 */
[----:B-1----:R-:W5:Y:S04]  /*16120*/  LDL.LU.64 R170, [R1+0x14c8] ;  /* 0x0014c80001aa7983 */ /* 0x002f680000300a00 */
[----:B------:R-:W5:Y:S04]  /*16130*/  LDL.64 R244, [R1+0x608] ;  /* 0x0006080001f47983 */ /* 0x000f680000100a00 */
[----:B------:R-:W5:Y:S04]  /*16140*/  LDL.64 R236, [R1+0x610] ;  /* 0x0006100001ec7983 */ /* 0x000f680000100a00 */
[----:B------:R1:W-:Y:S04]  /*16150*/  LDGSTS.E [R210+0x14600], [R174.64], P3 ;  /* 0x14600000aed27fae */ /* 0x0003e80009921844 */
[----:B------:R1:W-:Y:S04]  /*16160*/  LDGSTS.E [R210+0x14e00], [R178.64], P3 ;  /* 0x14e00000b2d27fae */ /* 0x0003e80009921844 */
[----:B------:R1:W-:Y:S04]  /*16170*/  LDGSTS.E [R210+0x15600], [R182.64], P3 ;  /* 0x15600000b6d27fae */ /* 0x0003e80009921844 */
[----:B-1----:R-:W5:Y:S04]  /*16180*/  LDL.LU.64 R174, [R1+0x14c0] ;  /* 0x0014c00001ae7983 */ /* 0x002f680000300a00 */
[----:B------:R-:W5:Y:S04]  /*16190*/  LDL.LU.64 R178, [R1+0x14b8] ;  /* 0x0014b80001b27983 */ /* 0x000f680000300a00 */
[----:B------:R-:W5:Y:S04]  /*161a0*/  LDL.LU.64 R182, [R1+0x14b0] ;  /* 0x0014b00001b67983 */ /* 0x000f680000300a00 */
        /* <DEDUP_REMOVED lines=12> */
[----:B---3--:R1:W-:Y:S04]  /*16270*/  LDGSTS.E [R210+0x18e00], [R2.64], P3 ;  /* 0x18e0000002d27fae */ /* 0x0083e80009921844 */
[----:B----4-:R3:W-:Y:S04]  /*16280*/  LDGSTS.E [R210+0x19600], [R250.64], P3 ;  /* 0x19600000fad27fae */ /* 0x0107e80009921844 */
[----:B------:R4:W-:Y:S04]  /*16290*/  LDGSTS.E [R210+0x19e00], [R230.64], P3 ;  /* 0x19e00000e6d27fae */ /* 0x0009e80009921844 */
[----:B-1----:R-:W2:Y:S04]  /*162a0*/  LDL.LU.64 R2, [R1+0x1478] ;  /* 0x0014780001027983 */ /* 0x002ea80000300a00 */
[----:B---3--:R-:W3:Y:S04]  /*162b0*/  LDL.LU.64 R250, [R1+0x1470] ;  /* 0x0014700001fa7983 */ /* 0x008ee80000300a00 */
[----:B----4-:R-:W4:Y:S04]  /*162c0*/  LDL.LU.64 R230, [R1+0x198] ;  /* 0x0001980001e67983 */ /* 0x010f280000300a00 */
[----:B-----5:R1:W-:Y:S04]  /*162d0*/  LDGSTS.E [R210+0x1a600], [R240.64], P3 ;  /* 0x1a600000f0d27fae */ /* 0x0203e80009921844 */
[----:B------:R5:W-:Y:S04]  /*162e0*/  LDGSTS.E [R210+0x1ae00], [R248.64], P3 ;  /* 0x1ae00000f8d27fae */ /* 0x000be80009921844 */
[----:B------:R5:W-:Y:S04]  /*162f0*/  LDGSTS.E [R210+0x1b600], [R242.64], P3 ;  /* 0x1b600000f2d27fae */ /* 0x000be80009921844 */
[----:B-1----:R-:W3:Y:S04]  /*16300*/  LDL.LU.64 R240, [R1+0x1468] ;  /* 0x0014680001f07983 */ /* 0x002ee80000300a00 */
[----:B-----5:R-:W5:Y:S04]  /*16310*/  LDL.LU.64 R248, [R1+0x1460] ;  /* 0x0014600001f87983 */ /* 0x020f680000300a00 */
[----:B------:R-:W3:Y:S04]  /*16320*/  LDL.LU.64 R242, [R1+0x1458] ;  /* 0x0014580001f27983 */ /* 0x000ee80000300a00 */
[----:B------:R1:W-:Y:S04]  /*16330*/  LDGSTS.E [R210+0x1be00], [R234.64], P3 ;  /* 0x1be00000ead27fae */ /* 0x0003e80009921844 */
[----:B------:R2:W-:Y:S04]  /*16340*/  LDGSTS.E [R210+0x1c600], [R214.64], P3 ;  /* 0x1c600000d6d27fae */ /* 0x0005e80009921844 */
[----:B------:R1:W-:Y:S04]  /*16350*/  LDGSTS.E [R210+0x1ce00], [R222.64], P3 ;  /* 0x1ce00000ded27fae */ /* 0x0003e80009921844 */
[----:B-1----:R-:W3:Y:S04]  /*16360*/  LDL.LU.64 R234, [R1+0x178] ;  /* 0x0001780001ea7983 */ /* 0x002ee80000300a00 */
[----:B------:R1:W-:Y:S04]  /*16370*/  LDGSTS.E [R210+0x1d600], [R246.64], P3 ;  /* 0x1d600000f6d27fae */ /* 0x0003e80009921844 */
[----:B------:R2:W-:Y:S04]  /*16380*/  LDGSTS.E [R210+0x1de00], [R218.64], P3 ;  /* 0x1de00000dad27fae */ /* 0x0005e80009921844 */
[----:B------:R1:W-:Y:S04]  /*16390*/  LDGSTS.E [R210+0x1e600], [R226.64], P3 ;  /* 0x1e600000e2d27fae */ /* 0x0003e80009921844 */
[----:B-1----:R-:W5:Y:S04]  /*163a0*/  LDL.LU.64 R246, [R1+0x158] ;  /* 0x0001580001f67983 */ /* 0x002f680000300a00 */
[----:B------:R1:W-:Y:S04]  /*163b0*/  LDGSTS.E [R210+0x1ee00], [R238.64], P3 ;  /* 0x1ee00000eed27fae */ /* 0x0003e80009921844 */
[----:B------:R1:W-:Y:S04]  /*163c0*/  LDGSTS.E [R210+0x1f600], [R244.64], P3 ;  /* 0x1f600000f4d27fae */ /* 0x0003e80009921844 */
[----:B------:R1:W-:Y:S04]  /*163d0*/  LDGSTS.E [R210+0x1fe00], [R236.64], P3 ;  /* 0x1fe00000ecd27fae */ /* 0x0003e80009921844 */
[----:B-1----:R-:W5:Y:S04]  /*163e0*/  LDL.LU.64 R238, [R1+0x138] ;  /* 0x0001380001ee7983 */ /* 0x002f680000300a00 */
[----:B------:R-:W5:Y:S04]  /*163f0*/  LDL.LU.64 R244, [R1+0x118] ;  /* 0x0001180001f47983 */ /* 0x000f680000300a00 */
[----:B------:R-:W5:Y:S04]  /*16400*/  LDL.LU.64 R236, [R1+0xf8] ;  /* 0x0000f80001ec7983 */ /* 0x000f680000300a00 */
[----:B------:R-:W1:Y:S04]  /*16410*/  S2R R227, SR_TID.X ;  /* 0x0000000000e37919 */ /* 0x000e680000002100 */
[----:B------:R-:W0:Y:S01]  /*16420*/  LDGDEPBAR ;  /* 0x00000000000079af */ /* 0x000e220000000000 */
[----:B------:R-:W-:-:S04]  /*16430*/  IMAD.MOV.U32 R252, RZ, RZ, c[0x0][0x188] ;  /* 0x00006200fffc7624 */ /* 0x000fc800078e00ff */
[----:B------:R-:W-:Y:S02]  /*16440*/  IMAD.SHL.U32 R252, R252, 0x40, RZ ;  /* 0x00000040fcfc7824 */ /* 0x000fe400078e00ff */
[----:B------:R-:W-:-:S05]  /*16450*/  IMAD.MOV.U32 R223, RZ, RZ, c[0x0][0x180] ;  /* 0x00006000ffdf7624 */ /* 0x000fca00078e00ff */
[C---:B------:R-:W-:Y:S01]  /*16460*/  IADD3 R0, R223.reuse, -0x51, RZ ;  /* 0xffffffafdf007810 */ /* 0x040fe20007ffe0ff */
[----:B------:R-:W-:Y:S03]  /*16470*/  BAR.SYNC.DEFER_BLOCKING 0x0 ;  /* 0x0000000000007b1d */ /* 0x000fe60000010000 */
[----:B------:R-:W-:Y:S02]  /*16480*/  ISETP.GE.U32.AND P3, PT, R0, 0x7fffff70, PT ;  /* 0x7fffff700000780c */ /* 0x000fe40003f66070 */
[----:B------:R-:W-:Y:S01]  /*16490*/  IADD3 R0, R223, -0x55, RZ ;  /* 0xffffffabdf007810 */ /* 0x000fe20007ffe0ff */
[----:B--2---:R-:W-:Y:S01]  /*164a0*/  IMAD.WIDE R210, R252, 0x4, R2 ;  /* 0x00000004fcd27825 */ /* 0x004fe200078e0202 */
[----:B-1----:R-:W-:-:S05]  /*164b0*/  LOP3.LUT R3, R227, 0x7f, RZ, 0xc0, !PT ;  /* 0x0000007fe3037812 */ /* 0x002fca00078ec0ff */
[----:B------:R-:W-:Y:S01]  /*164c0*/  IMAD.SHL.U32 R2, R3, 0x4, RZ ;  /* 0x0000000403027824 */ /* 0x000fe200078e00ff */
[----:B------:R4:W-:Y:S04]  /*164d0*/  STL.64 [R1+0x620], R210 ;  /* 0x000620d201007387 */ /* 0x0009e80000100a00 */
[----:B------:R-:W-:Y:S01]  /*164e0*/  @!PT LDS RZ, [RZ] ;  /* 0x00000000fffff984 */ /* 0x000fe20000000800 */
[----:B------:R-:W-:Y:S01]  /*164f0*/  @!PT LDS RZ, [RZ] ;  /* 0x00000000fffff984 */ /* 0x000fe20000000800 */
[----:B------:R-:W-:Y:S01]  /*16500*/  @!PT LDS RZ, [RZ] ;  /* 0x00000000fffff984 */ /* 0x000fe20000000800 */
[----:B------:R4:W-:Y:S04]  /*16510*/  LDGSTS.E [R2+0x48000], [R210.64], !P0 ;  /* 0x48000000d2027fae */ /* 0x0009e8000c121844 */
[----:B------:R-:W2:Y:S01]  /*16520*/  LDL.LU.64 R218, [R1+0xd8] ;  /* 0x0000d80001da7983 */ /* 0x000ea20000300a00 */
[----:B----4-:R-:W-:-:S05]  /*16530*/  IMAD.WIDE R210, R252, 0x4, R230 ;  /* 0x00000004fcd27825 */ /* 0x010fca00078e02e6 */
[----:B------:R3:W-:Y:S04]  /*16540*/  STL.64 [R1+0x198], R210 ;  /* 0x000198d201007387 */ /* 0x0007e80000100a00 */
[----:B------:R-:W4:Y:S04]  /*16550*/  LDL.LU.64 R230, [R1+0xb8] ;  /* 0x0000b80001e67983 */ /* 0x000f280000300a00 */
[----:B------:R3:W-:Y:S02]  /*16560*/  LDGSTS.E [R2+0x48800], [R210.64], !P4 ;  /* 0x48800000d2027fae */ /* 0x0007e4000e121844 */
[----:B---3--:R-:W-:-:S02]  /*16570*/  IMAD.WIDE R210, R252, 0x4, R234 ;  /* 0x00000004fcd27825 */ /* 0x008fc400078e02ea */
[----:B------:R-:W3:Y:S04]  /*16580*/  LDL.LU.64 R234, [R1+0x98] ;  /* 0x0000980001ea7983 */ /* 0x000ee80000300a00 */
[----:B------:R5:W-:Y:S04]  /*16590*/  STL.64 [R1+0x178], R210 ;  /* 0x000178d201007387 */ /* 0x000be80000100a00 */
[----:B------:R5:W-:Y:S02]  /*165a0*/  LDGSTS.E [R2+0x49000], [R210.64], !P1 ;  /* 0x49000000d2027fae */ /* 0x000be4000c921844 */
[----:B-----5:R-:W-:-:S02]  /*165b0*/  IMAD.WIDE R210, R252, 0x4, R246 ;  /* 0x00000004fcd27825 */ /* 0x020fc400078e02f6 */
[----:B------:R-:W5:Y:S04]  /*165c0*/  LDL.LU.64 R246, [R1+0x78] ;  /* 0x0000780001f67983 */ /* 0x000f680000300a00 */
[----:B------:R1:W-:Y:S04]  /*165d0*/  STL.64 [R1+0x158], R210 ;  /* 0x000158d201007387 */ /* 0x0003e80000100a00 */
[----:B------:R1:W-:Y:S02]  /*165e0*/  LDGSTS.E [R2+0x49800], [R210.64], !P2 ;  /* 0x49800000d2027fae */ /* 0x0003e4000d121844 */
[----:B-1----:R-:W-:-:S02]  /*165f0*/  IMAD.WIDE R210, R252, 0x4, R238 ;  /* 0x00000004fcd27825 */ /* 0x002fc400078e02ee */
[----:B------:R-:W5:Y:S04]  /*16600*/  LDL.LU.64 R238, [R1+0x58] ;  /* 0x0000580001ee7983 */ /* 0x000f680000300a00 */
[----:B------:R1:W-:Y:S04]  /*16610*/  STL.64 [R1+0x138], R210 ;  /* 0x000138d201007387 */ /* 0x0003e80000100a00 */
[----:B------:R1:W-:Y:S02]  /*16620*/  LDGSTS.E [R2+0x4a000], [R210.64], !P3 ;  /* 0x4a000000d2027fae */ /* 0x0003e4000d921844 */
[----:B-1----:R-:W-:-:S02]  /*16630*/  IMAD.WIDE R210, R252, 0x4, R244 ;  /* 0x00000004fcd27825 */ /* 0x002fc400078e02f4 */
[----:B------:R-:W5:Y:S01]  /*16640*/  LDL.LU.64 R244, [R1+0x38] ;  /* 0x0000380001f47983 */ /* 0x000f620000300a00 */
[----:B------:R-:W-:-:S03]  /*16650*/  ISETP.GE.U32.AND P0, PT, R0, 0x7fffff6c, PT ;  /* 0x7fffff6c0000780c */ /* 0x000fc60003f06070 */
[----:B------:R1:W-:Y:S10]  /*16660*/  STL.64 [R1+0x118], R210 ;  /* 0x000118d201007387 */ /* 0x0003f40000100a00 */
[----:B------:R1:W-:Y:S02]  /*16670*/  LDGSTS.E [R2+0x4a800], [R210.64], !P0 ;  /* 0x4a800000d2027fae */ /* 0x0003e4000c121844 */
[----:B-1----:R-:W-:-:S02]  /*16680*/  IMAD.WIDE R210, R252, 0x4, R236 ;  /* 0x00000004fcd27825 */ /* 0x002fc400078e02ec */
[----:B------:R-:W5:Y:S01]  /*16690*/  LDL.LU.64 R236, [R1+0x18] ;  /* 0x0000180001ec7983 */ /* 0x000f620000300a00 */
[----:B------:R-:W-:-:S04]  /*166a0*/  IADD3 R0, R223, -0x59, RZ ;  /* 0xffffffa7df007810 */ /* 0x000fc80007ffe0ff */
[----:B------:R-:W-:Y:S02]  /*166b0*/  ISETP.GE.U32.AND P4, PT, R0, 0x7fffff68, PT ;  /* 0x7fffff680000780c */ /* 0x000fe40003f86070 */
[----:B------:R-:W-:-:S04]  /*166c0*/  IADD3 R0, R223, -0x5d, RZ ;  /* 0xffffffa3df007810 */ /* 0x000fc80007ffe0ff */
[----:B------:R-:W-:Y:S02]  /*166d0*/  ISETP.GE.U32.AND P1, PT, R0, 0x7fffff64, PT ;  /* 0x7fffff640000780c */ /* 0x000fe40003f26070 */
[C---:B------:R-:W-:Y:S01]  /*166e0*/  IADD3 R0, R223.reuse, -0x61, RZ ;  /* 0xffffff9fdf007810 */ /* 0x040fe20007ffe0ff */
[----:B------:R2:W-:Y:S03]  /*166f0*/  STL.64 [R1+0xf8], R210 ;  /* 0x0000f8d201007387 */ /* 0x0005e60000100a00 */
[----:B------:R-:W-:Y:S01]  /*16700*/  ISETP.GE.U32.AND P2, PT, R0, 0x7fffff60, PT ;  /* 0x7fffff600000780c */ /* 0x000fe20003f46070 */
[----:B------:R2:W-:Y:S01]  /*16710*/  LDGSTS.E [R2+0x4b000], [R210.64], !P4 ;  /* 0x4b000000d2027fae */ /* 0x0005e2000e121844 */
[----:B------:R-:W-:-:S04]  /*16720*/  IADD3 R0, R223, -0x65, RZ ;  /* 0xffffff9bdf007810 */ /* 0x000fc80007ffe0ff */
[----:B------:R-:W-:Y:S02]  /*16730*/  ISETP.GE.U32.AND P3, PT, R0, 0x7fffff5c, PT ;  /* 0x7fffff5c0000780c */ /* 0x000fe40003f66070 */
[----:B------:R-:W-:-:S04]  /*16740*/  IADD3 R0, R223, -0x69, RZ ;  /* 0xffffff97df007810 */ /* 0x000fc80007ffe0ff */
[----:B------:R-:W-:Y:S02]  /*16750*/  ISETP.GE.U32.AND P0, PT, R0, 0x7fffff58, PT ;  /* 0x7fffff580000780c */ /* 0x000fe40003f06070 */
[----:B------:R-:W-:-:S04]  /*16760*/  IADD3 R0, R223, -0x6d, RZ ;  /* 0xffffff93df007810 */ /* 0x000fc80007ffe0ff */
[----:B------:R-:W-:Y:S02]  /*16770*/  ISETP.GE.U32.AND P4, PT, R0, 0x7fffff54, PT ;  /* 0x7fffff540000780c */ /* 0x000fe40003f86070 */
[----:B------:R-:W-:Y:S01]  /*16780*/  IADD3 R0, R223, -0x71, RZ ;  /* 0xffffff8fdf007810 */ /* 0x000fe20007ffe0ff */
[----:B--2---:R-:W-:-:S05]  /*16790*/  IMAD.WIDE R210, R252, 0x4, R218 ;  /* 0x00000004fcd27825 */ /* 0x004fca00078e02da */
[----:B------:R4:W-:Y:S04]  /*167a0*/  STL.64 [R1+0xd8], R210 ;  /* 0x0000d8d201007387 */ /* 0x0009e80000100a00 */
[----:B------:R4:W-:Y:S02]  /*167b0*/  LDGSTS.E [R2+0x4b800], [R210.64], !P1 ;  /* 0x4b800000d2027fae */ /* 0x0009e4000c921844 */
[----:B----4-:R-:W-:-:S05]  /*167c0*/  IMAD.WIDE R210, R252, 0x4, R230 ;  /* 0x00000004fcd27825 */ /* 0x010fca00078e02e6 */
[----:B------:R3:W-:Y:S04]  /*167d0*/  STL.64 [R1+0xb8], R210 ;  /* 0x0000b8d201007387 */ /* 0x0007e80000100a00 */
[----:B------:R3:W-:Y:S02]  /*167e0*/  LDGSTS.E [R2+0x4c000], [R210.64], !P2 ;  /* 0x4c000000d2027fae */ /* 0x0007e4000d121844 */
[----:B---3--:R-:W-:-:S05]  /*167f0*/  IMAD.WIDE R210, R252, 0x4, R234 ;  /* 0x00000004fcd27825 */ /* 0x008fca00078e02ea */
[----:B------:R5:W-:Y:S04]  /*16800*/  STL.64 [R1+0x98], R210 ;  /* 0x000098d201007387 */ /* 0x000be80000100a00 */
[----:B------:R5:W-:Y:S04]  /*16810*/  LDGSTS.E [R2+0x4c800], [R210.64], !P3 ;  /* 0x4c800000d2027fae */ /* 0x000be8000d921844 */
[----:B------:R-:W2:Y:S01]  /*16820*/  LDL.LU.64 R214, [R1+0x1b0] ;  /* 0x0001b00001d67983 */ /* 0x000ea20000300a00 */
[----:B-----5:R-:W-:-:S05]  /*16830*/  IMAD.WIDE R210, R252, 0x4, R246 ;  /* 0x00000004fcd27825 */ /* 0x020fca00078e02f6 */
[----:B------:R1:W-:Y:S04]  /*16840*/  STL.64 [R1+0x78], R210 ;  /* 0x000078d201007387 */ /* 0x0003e80000100a00 */
[----:B------:R-:W3:Y:S04]  /*16850*/  LDL.LU.64 R218, [R1+0x190] ;  /* 0x0001900001da7983 */ /* 0x000ee80000300a00 */
[----:B------:R1:W-:Y:S02]  /*16860*/  LDGSTS.E [R2+0x4d000], [R210.64], !P0 ;  /* 0x4d000000d2027fae */ /* 0x0003e4000c121844 */
[----:B-1----:R-:W-:-:S05]  /*16870*/  IMAD.WIDE R210, R252, 0x4, R238 ;  /* 0x00000004fcd27825 */ /* 0x002fca00078e02ee */
[----:B------:R1:W-:Y:S04]  /*16880*/  STL.64 [R1+0x58], R210 ;  /* 0x000058d201007387 */ /* 0x0003e80000100a00 */
[----:B------:R-:W4:Y:S04]  /*16890*/  LDL.LU.64 R230, [R1+0x170] ;  /* 0x0001700001e67983 */ /* 0x000f280000300a00 */
[----:B------:R1:W-:Y:S02]  /*168a0*/  LDGSTS.E [R2+0x4d800], [R210.64], !P4 ;  /* 0x4d800000d2027fae */ /* 0x0003e4000e121844 */
[----:B-1----:R-:W-:-:S05]  /*168b0*/  IMAD.WIDE R210, R252, 0x4, R244 ;  /* 0x00000004fcd27825 */ /* 0x002fca00078e02f4 */
[----:B------:R1:W-:Y:S04]  /*168c0*/  STL.64 [R1+0x38], R210 ;  /* 0x000038d201007387 */ /* 0x0003e80000100a00 */
[----:B------:R-:W5:Y:S01]  /*168d0*/  LDL.LU.64 R234, [R1+0x150] ;  /* 0x0001500001ea7983 */ /* 0x000f620000300a00 */
[----:B------:R-:W-:-:S13]  /*168e0*/  ISETP.GE.U32.AND P1, PT, R0, 0x7fffff50, PT ;  /* 0x7fffff500000780c */ /* 0x000fda0003f26070 */
[----:B------:R1:W-:Y:S02]  /*168f0*/  LDGSTS.E [R2+0x4e000], [R210.64], !P1 ;  /* 0x4e000000d2027fae */ /* 0x0003e4000c921844 */
[----:B-1----:R-:W-:-:S05]  /*16900*/  IMAD.WIDE R210, R252, 0x4, R236 ;  /* 0x00000004fcd27825 */ /* 0x002fca00078e02ec */
[----:B------:R2:W-:Y:S04]  /*16910*/  STL.64 [R1+0x18], R210 ;  /* 0x000018d201007387 */ /* 0x0005e80000100a00 */
[----:B------:R-:W5:Y:S04]  /*16920*/  LDL.LU.64 R246, [R1+0x130] ;  /* 0x0001300001f67983 */ /* 0x000f680000300a00 */
[----:B------:R-:W5:Y:S04]  /*16930*/  LDL.LU.64 R238, [R1+0x110] ;  /* 0x0001100001ee7983 */ /* 0x000f680000300a00 */
[----:B------:R-:W1:Y:S01]  /*16940*/  S2R R237, SR_TID.X ;  /* 0x0000000000ed7919 */ /* 0x000e620000002100 */
[----:B------:R-:W-:-:S04]  /*16950*/  IADD3 R0, R223, -0x75, RZ ;  /* 0xffffff8bdf007810 */ /* 0x000fc80007ffe0ff */
[----:B------:R-:W-:Y:S02]  /*16960*/  ISETP.GE.U32.AND P2, PT, R0, 0x7fffff4c, PT ;  /* 0x7fffff4c0000780c */ /* 0x000fe40003f46070 */
[----:B------:R-:W-:-:S04]  /*16970*/  IADD3 R0, R223, -0x79, RZ ;  /* 0xffffff87df007810 */ /* 0x000fc80007ffe0ff */
[----:B------:R-:W-:Y:S02]  /*16980*/  ISETP.GE.U32.AND P3, PT, R0, 0x7fffff48, PT ;  /* 0x7fffff480000780c */ /* 0x000fe40003f66070 */
[----:B------:R-:W-:-:S04]  /*16990*/  IADD3 R0, R223, -0x7d, RZ ;  /* 0xffffff83df007810 */ /* 0x000fc80007ffe0ff */
[----:B------:R-:W-:Y:S01]  /*169a0*/  ISETP.GE.U32.AND P0, PT, R0, 0x7fffff44, PT ;  /* 0x7fffff440000780c */ /* 0x000fe20003f06070 */
[C---:B------:R-:W-:Y:S01]  /*169b0*/  IMAD.WIDE R250, R252.reuse, 0x4, R250 ;  /* 0x00000004fcfa7825 */ /* 0x040fe200078e02fa */
[----:B------:R-:W-:Y:S01]  /*169c0*/  IADD3 R0, R223, -0x42, RZ ;  /* 0xffffffbedf007810 */ /* 0x000fe20007ffe0ff */
[----:B------:R2:W-:Y:S01]  /*169d0*/  LDGSTS.E [R2+0x4e800], [R210.64], !P2 ;  /* 0x4e800000d2027fae */ /* 0x0005e2000d121844 */
[----:B-1----:R-:W-:Y:S01]  /*169e0*/  LOP3.LUT R237, R237, 0x7f, RZ, 0xc0, !PT ;  /* 0x0000007feded7812 */ /* 0x002fe200078ec0ff */
[----:B------:R-:W-:Y:S01]  /*169f0*/  IMAD.WIDE R240, R252, 0x4, R240 ;  /* 0x00000004fcf07825 */ /* 0x000fe200078e02f0 */
[----:B------:R-:W-:Y:S01]  /*16a00*/  ISETP.GE.U32.AND P4, PT, R0, 0x7fffff7f, PT ;  /* 0x7fffff7f0000780c */ /* 0x000fe20003f86070 */
[----:B------:R1:W-:Y:S01]  /*16a10*/  LDGSTS.E [R2+0x4f000], [R250.64], !P3 ;  /* 0x4f000000fa027fae */ /* 0x0003e2000d921844 */
[----:B------:R-:W-:Y:S01]  /*16a20*/  IADD3 R0, R223, -0x46, RZ ;  /* 0xffffffbadf007810 */ /* 0x000fe20007ffe0ff */
[----:B------:R-:W-:-:S04]  /*16a30*/  IMAD.SHL.U32 R237, R237, 0x4, RZ ;  /* 0x00000004eded7824 */ /* 0x000fc800078e00ff */
[----:B------:R1:W-:Y:S01]  /*16a40*/  LDGSTS.E [R2+0x4f800], [R240.64], !P0 ;  /* 0x4f800000f0027fae */ /* 0x0003e2000c121844 */
[----:B------:R-:W-:Y:S02]  /*16a50*/  ISETP.GE.U32.AND P1, PT, R0, 0x7fffff7b, PT ;  /* 0x7fffff7b0000780c */ /* 0x000fe40003f26070 */
[----:B------:R-:W-:Y:S02]  /*16a60*/  LOP3.LUT R244, R237, 0x20, RZ, 0x3c, !PT ;  /* 0x00000020edf47812 */ /* 0x000fe400078e3cff */
[----:B------:R-:W5:Y:S01]  /*16a70*/  LDL.LU.64 R236, [R1+0xf0] ;  /* 0x0000f00001ec7983 */ /* 0x000f620000300a00 */
[----:B------:R-:W-:-:S04]  /*16a80*/  IADD3 R0, R223, -0x4a, RZ ;  /* 0xffffffb6df007810 */ /* 0x000fc80007ffe0ff */
[----:B------:R-:W-:Y:S02]  /*16a90*/  ISETP.GE.U32.AND P2, PT, R0, 0x7fffff77, PT ;  /* 0x7fffff770000780c */ /* 0x000fe40003f46070 */
[----:B------:R-:W-:-:S04]  /*16aa0*/  IADD3 R0, R223, -0x4e, RZ ;  /* 0xffffffb2df007810 */ /* 0x000fc80007ffe0ff */
[----:B------:R-:W-:Y:S02]  /*16ab0*/  ISETP.GE.U32.AND P3, PT, R0, 0x7fffff73, PT ;  /* 0x7fffff730000780c */ /* 0x000fe40003f66070 */
[----:B------:R-:W-:-:S04]  /*16ac0*/  IADD3 R0, R223, -0x52, RZ ;  /* 0xffffffaedf007810 */ /* 0x000fc80007ffe0ff */
[----:B------:R-:W-:Y:S01]  /*16ad0*/  ISETP.GE.U32.AND P0, PT, R0, 0x7fffff6f, PT ;  /* 0x7fffff6f0000780c */ /* 0x000fe20003f06070 */
[----:B--2---:R-:W-:-:S05]  /*16ae0*/  IMAD.WIDE R210, R252, 0x4, R214 ;  /* 0x00000004fcd27825 */ /* 0x004fca00078e02d6 */
[----:B------:R2:W-:Y:S04]  /*16af0*/  STL.64 [R1+0x1b0], R210 ;  /* 0x0001b0d201007387 */ /* 0x0005e80000100a00 */
[----:B------:R2:W-:Y:S01]  /*16b00*/  LDGSTS.E [R244+0x48200], [R210.64], !P4 ;  /* 0x48200000d2f47fae */ /* 0x0005e2000e121844 */
[----:B---3--:R-:W-:-:S03]  /*16b10*/  IMAD.WIDE R214, R252, 0x4, R218 ;  /* 0x00000004fcd67825 */ /* 0x008fc600078e02da */
[----:B--2---:R-:W2:Y:S04]  /*16b20*/  LDL.LU.64 R210, [R1+0xd0] ;  /* 0x0000d00001d27983 */ /* 0x004ea80000300a00 */
[----:B------:R3:W-:Y:S04]  /*16b30*/  STL.64 [R1+0x190], R214 ;  /* 0x000190d601007387 */ /* 0x0007e80000100a00 */
[----:B------:R3:W-:Y:S04]  /*16b40*/  LDGSTS.E [R244+0x48a00], [R214.64], !P1 ;  /* 0x48a00000d6f47fae */ /* 0x0007e8000c921844 */
[----:B---3--:R-:W3:Y:S01]  /*16b50*/  LDL.LU.64 R214, [R1+0xb0] ;  /* 0x0000b00001d67983 */ /* 0x008ee20000300a00 */
[----:B----4-:R-:W-:-:S03]  /*16b60*/  IMAD.WIDE R230, R252, 0x4, R230 ;  /* 0x00000004fce67825 */ /* 0x010fc600078e02e6 */
[----:B------:R-:W4:Y:S04]  /*16b70*/  LDL.LU.64 R218, [R1+0x90] ;  /* 0x0000900001da7983 */ /* 0x000f280000300a00 */
[----:B------:R1:W-:Y:S04]  /*16b80*/  STL.64 [R1+0x170], R230 ;  /* 0x000170e601007387 */ /* 0x0003e80000100a00 */
[----:B------:R1:W-:Y:S04]  /*16b90*/  LDGSTS.E [R244+0x49200], [R230.64], !P2 ;  /* 0x49200000e6f47fae */ /* 0x0003e8000d121844 */
[----:B-1----:R-:W4:Y:S01]  /*16ba0*/  LDL.LU.64 R230, [R1+0x70] ;  /* 0x0000700001e67983 */ /* 0x002f220000300a00 */
[----:B-----5:R-:W-:-:S05]  /*16bb0*/  IMAD.WIDE R234, R252, 0x4, R234 ;  /* 0x00000004fcea7825 */ /* 0x020fca00078e02ea */
[----:B------:R1:W-:Y:S04]  /*16bc0*/  STL.64 [R1+0x150], R234 ;  /* 0x000150ea01007387 */ /* 0x0003e80000100a00 */
[----:B------:R1:W-:Y:S04]  /*16bd0*/  LDGSTS.E [R244+0x49a00], [R234.64], !P3 ;  /* 0x49a00000eaf47fae */ /* 0x0003e8000d921844 */
[----:B-1----:R-:W5:Y:S01]  /*16be0*/  LDL.LU.64 R234, [R1+0x50] ;  /* 0x0000500001ea7983 */ /* 0x002f620000300a00 */
[----:B------:R-:W-:-:S05]  /*16bf0*/  IMAD.WIDE R246, R252, 0x4, R246 ;  /* 0x00000004fcf67825 */ /* 0x000fca00078e02f6 */
[----:B------:R1:W-:Y:S04]  /*16c00*/  STL.64 [R1+0x130], R246 ;  /* 0x000130f601007387 */ /* 0x0003e80000100a00 */
[----:B------:R1:W-:Y:S04]  /*16c10*/  LDGSTS.E [R244+0x4a200], [R246.64], !P0 ;  /* 0x4a200000f6f47fae */ /* 0x0003e8000c121844 */
[----:B-1----:R-:W5:Y:S01]  /*16c20*/  LDL.LU.64 R246, [R1+0x30] ;  /* 0x0000300001f67983 */ /* 0x002f620000300a00 */
[----:B------:R-:W-:-:S04]  /*16c30*/  IADD3 R0, R223, -0x56, RZ ;  /* 0xffffffaadf007810 */ /* 0x000fc80007ffe0ff */
[----:B------:R-:W-:Y:S01]  /*16c40*/  ISETP.GE.U32.AND P4, PT, R0, 0x7fffff6b, PT ;  /* 0x7fffff6b0000780c */ /* 0x000fe20003f86070 */
[----:B------:R-:W-:-:S05]  /*16c50*/  IMAD.WIDE R238, R252, 0x4, R238 ;  /* 0x00000004fcee7825 */ /* 0x000fca00078e02ee */
[----:B------:R1:W-:Y:S07]  /*16c60*/  STL.64 [R1+0x110], R238 ;  /* 0x000110ee01007387 */ /* 0x0003ee0000100a00 */
[----:B------:R1:W-:Y:S04]  /*16c70*/  LDGSTS.E [R244+0x4aa00], [R238.64], !P4 ;  /* 0x4aa00000eef47fae */ /* 0x0003e8000e121844 */
[----:B-1----:R-:W5:Y:S01]  /*16c80*/  LDL.LU.64 R238, [R1+0x10] ;  /* 0x0000100001ee7983 */ /* 0x002f620000300a00 */
[----:B------:R-:W-:-:S04]  /*16c90*/  IADD3 R0, R223, -0x5a, RZ ;  /* 0xffffffa6df007810 */ /* 0x000fc80007ffe0ff */
[----:B------:R-:W-:Y:S02]  /*16ca0*/  ISETP.GE.U32.AND P1, PT, R0, 0x7fffff67, PT ;  /* 0x7fffff670000780c */ /* 0x000fe40003f26070 */
[----:B------:R-:W-:-:S04]  /*16cb0*/  IADD3 R0, R223, -0x5e, RZ ;  /* 0xffffffa2df007810 */ /* 0x000fc80007ffe0ff */
[----:B------:R-:W-:Y:S02]  /*16cc0*/  ISETP.GE.U32.AND P2, PT, R0, 0x7fffff63, PT ;  /* 0x7fffff630000780c */ /* 0x000fe40003f46070 */
[----:B------:R-:W-:Y:S01]  /*16cd0*/  IADD3 R0, R223, -0x62, RZ ;  /* 0xffffff9edf007810 */ /* 0x000fe20007ffe0ff */
[----:B------:R-:W-:-:S03]  /*16ce0*/  IMAD.WIDE R236, R252, 0x4, R236 ;  /* 0x00000004fcec7825 */ /* 0x000fc600078e02ec */
[----:B------:R-:W-:Y:S02]  /*16cf0*/  ISETP.GE.U32.AND P3, PT, R0, 0x7fffff5f, PT ;  /* 0x7fffff5f0000780c */ /* 0x000fe40003f66070 */
[C---:B------:R-:W-:Y:S01]  /*16d00*/  IADD3 R0, R223.reuse, -0x66, RZ ;  /* 0xffffff9adf007810 */ /* 0x040fe20007ffe0ff */
[----:B------:R1:W-:Y:S03]  /*16d10*/  STL.64 [R1+0xf0], R236 ;  /* 0x0000f0ec01007387 */ /* 0x0003e60000100a00 */
[----:B------:R-:W-:Y:S01]  /*16d20*/  ISETP.GE.U32.AND P0, PT, R0, 0x7fffff5b, PT ;  /* 0x7fffff5b0000780c */ /* 0x000fe20003f06070 */
[----:B------:R1:W-:Y:S01]  /*16d30*/  LDGSTS.E [R244+0x4b200], [R236.64], !P1 ;  /* 0x4b200000ecf47fae */ /* 0x0003e2000c921844 */
[----:B------:R-:W-:-:S03]  /*16d40*/  IADD3 R0, R223, -0x6a, RZ ;  /* 0xffffff96df007810 */ /* 0x000fc60007ffe0ff */
[----:B-1----:R-:W5:Y:S01]  /*16d50*/  LDL.LU.64 R236, [R1+0x1450] ;  /* 0x0014500001ec7983 */ /* 0x002f620000300a00 */
[----:B------:R-:W-:Y:S02]  /*16d60*/  ISETP.GE.U32.AND P4, PT, R0, 0x7fffff57, PT ;  /* 0x7fffff570000780c */ /* 0x000fe40003f86070 */
[----:B------:R-:W-:-:S04]  /*16d70*/  IADD3 R0, R223, -0x6e, RZ ;  /* 0xffffff92df007810 */ /* 0x000fc80007ffe0ff */
[----:B------:R-:W-:Y:S01]  /*16d80*/  ISETP.GE.U32.AND P1, PT, R0, 0x7fffff53, PT ;  /* 0x7fffff530000780c */ /* 0x000fe20003f26070 */
[----:B--2---:R-:W-:-:S05]  /*16d90*/  IMAD.WIDE R210, R252, 0x4, R210 ;  /* 0x00000004fcd27825 */ /* 0x004fca00078e02d2 */
[----:B------:R3:W-:Y:S04]  /*16da0*/  STL.64 [R1+0xd0], R210 ;  /* 0x0000d0d201007387 */ /* 0x0007e80000100a00 */
[----:B------:R3:W-:Y:S02]  /*16db0*/  LDGSTS.E [R244+0x4ba00], [R210.64], !P2 ;  /* 0x4ba00000d2f47fae */ /* 0x0007e4000d121844 */
[----:B---3--:R-:W-:-:S05]  /*16dc0*/  IMAD.WIDE R210, R252, 0x4, R214 ;  /* 0x00000004fcd27825 */ /* 0x008fca00078e02d6 */
[----:B------:R4:W-:Y:S04]  /*16dd0*/  STL.64 [R1+0xb0], R210 ;  /* 0x0000b0d201007387 */ /* 0x0009e80000100a00 */
[----:B------:R4:W-:Y:S02]  /*16de0*/  LDGSTS.E [R244+0x4c200], [R210.64], !P3 ;  /* 0x4c200000d2f47fae */ /* 0x0009e4000d921844 */
[----:B----4-:R-:W-:-:S05]  /*16df0*/  IMAD.WIDE R210, R252, 0x4, R218 ;  /* 0x00000004fcd27825 */ /* 0x010fca00078e02da */
[----:B------:R1:W-:Y:S04]  /*16e00*/  STL.64 [R1+0x90], R210 ;  /* 0x000090d201007387 */ /* 0x0003e80000100a00 */
[----:B------:R1:W-:Y:S04]  /*16e10*/  LDGSTS.E [R244+0x4ca00], [R210.64], !P0 ;  /* 0x4ca00000d2f47fae */ /* 0x0003e8000c121844 */
[----:B------:R-:W2:Y:S01]  /*16e20*/  LDL.LU.64 R214, [R1+0x1a8] ;  /* 0x0001a80001d67983 */ /* 0x000ea20000300a00 */
[----:B-1----:R-:W-:-:S05]  /*16e30*/  IMAD.WIDE R210, R252, 0x4, R230 ;  /* 0x00000004fcd27825 */ /* 0x002fca00078e02e6 */
[----:B------:R5:W-:Y:S04]  /*16e40*/  STL.64 [R1+0x70], R210 ;  /* 0x000070d201007387 */ /* 0x000be80000100a00 */
[----:B------:R-:W3:Y:S04]  /*16e50*/  LDL.LU.64 R218, [R1+0x188] ;  /* 0x0001880001da7983 */ /* 0x000ee80000300a00 */
[----:B------:R5:W-:Y:S02]  /*16e60*/  LDGSTS.E [R244+0x4d200], [R210.64], !P4 ;  /* 0x4d200000d2f47fae */ /* 0x000be4000e121844 */
[----:B-----5:R-:W-:-:S05]  /*16e70*/  IMAD.WIDE R210, R252, 0x4, R234 ;  /* 0x00000004fcd27825 */ /* 0x020fca00078e02ea */
[----:B------:R1:W-:Y:S04]  /*16e80*/  STL.64 [R1+0x50], R210 ;  /* 0x000050d201007387 */ /* 0x0003e80000100a00 */
[----:B------:R-:W4:Y:S04]  /*16e90*/  LDL.LU.64 R230, [R1+0x168] ;  /* 0x0001680001e67983 */ /* 0x000f280000300a00 */
[----:B------:R1:W-:Y:S02]  /*16ea0*/  LDGSTS.E [R244+0x4da00], [R210.64], !P1 ;  /* 0x4da00000d2f47fae */ /* 0x0003e4000c921844 */
[----:B-1----:R-:W-:-:S05]  /*16eb0*/  IMAD.WIDE R210, R252, 0x4, R246 ;  /* 0x00000004fcd27825 */ /* 0x002fca00078e02f6 */
[----:B------:R1:W-:Y:S04]  /*16ec0*/  STL.64 [R1+0x30], R210 ;  /* 0x000030d201007387 */ /* 0x0003e80000100a00 */
[----:B------:R-:W5:Y:S01]  /*16ed0*/  LDL.LU.64 R234, [R1+0x148] ;  /* 0x0001480001ea7983 */ /* 0x000f620000300a00 */
[----:B------:R-:W-:-:S04]  /*16ee0*/  IADD3 R0, R223, -0x72, RZ ;  /* 0xffffff8edf007810 */ /* 0x000fc80007ffe0ff */
        /* <DEDUP_REMOVED lines=15> */
[----:B------:R1:W-:Y:S02]  /*16fe0*/  LDGSTS.E [R244+0x4ea00], [R210.64], !P3 ;  /* 0x4ea00000d2f47fae */ /* 0x0003e4000d921844 */
[----:B-1----:R-:W-:Y:S01]  /*16ff0*/  LOP3.LUT R245, R245, 0x7f, RZ, 0xc0, !PT ;  /* 0x0000007ff5f57812 */ /* 0x002fe200078ec0ff */
[----:B------:R-:W-:Y:S01]  /*17000*/  IMAD.WIDE R242, R252, 0x4, R242 ;  /* 0x00000004fcf27825 */ /* 0x000fe200078e02f2 */
[----:B------:R-:W-:Y:S01]  /*17010*/  ISETP.GE.U32.AND P1, PT, R0, 0x7fffff7e, PT ;  /* 0x7fffff7e0000780c */ /* 0x000fe20003f26070 */
[----:B------:R1:W-:Y:S01]  /*17020*/  LDGSTS.E [R244+0x4f200], [R248.64], !P0 ;  /* 0x4f200000f8f47fae */ /* 0x0003e2000c121844 */
[----:B------:R-:W-:Y:S01]  /*17030*/  IADD3 R0, R223, -0x47, RZ ;  /* 0xffffffb9df007810 */ /* 0x000fe20007ffe0ff */
[----:B------:R-:W-:-:S03]  /*17040*/  IMAD.SHL.U32 R245, R245, 0x4, RZ ;  /* 0x00000004f5f57824 */ /* 0x000fc600078e00ff */
[----:B------:R1:W-:Y:S01]  /*17050*/  LDGSTS.E [R244+0x4fa00], [R242.64], !P4 ;  /* 0x4fa00000f2f47fae */ /* 0x0003e2000e121844 */
[----:B------:R-:W-:Y:S02]  /*17060*/  ISETP.GE.U32.AND P2, PT, R0, 0x7fffff7a, PT ;  /* 0x7fffff7a0000780c */ /* 0x000fe40003f46070 */
[----:B------:R-:W-:Y:S02]  /*17070*/  LOP3.LUT R222, R245, 0x40, RZ, 0x3c, !PT ;  /* 0x00000040f5de7812 */ /* 0x000fe400078e3cff */
[----:B-1----:R-:W5:Y:S01]  /*17080*/  LDL.LU.64 R244, [R1+0xe8] ;  /* 0x0000e80001f47983 */ /* 0x002f620000300a00 */
[----:B------:R-:W-:-:S04]  /*17090*/  IADD3 R0, R223, -0x4b, RZ ;  /* 0xffffffb5df007810 */ /* 0x000fc80007ffe0ff */
[----:B------:R-:W-:Y:S01]  /*170a0*/  ISETP.GE.U32.AND P3, PT, R0, 0x7fffff76, PT ;  /* 0x7fffff760000780c */ /* 0x000fe20003f66070 */
[----:B--2---:R-:W-:-:S05]  /*170b0*/  IMAD.WIDE R210, R252, 0x4, R214 ;  /* 0x00000004fcd27825 */ /* 0x004fca00078e02d6 */
[----:B------:R1:W-:Y:S04]  /*170c0*/  STL.64 [R1+0x1a8], R210 ;  /* 0x0001a8d201007387 */ /* 0x0003e80000100a00 */
[----:B------:R1:W-:Y:S01]  /*170d0*/  LDGSTS.E [R222+0x48400], [R210.64], !P1 ;  /* 0x48400000d2de7fae */ /* 0x0003e2000c921844 */
[----:B---3--:R-:W-:-:S03]  /*170e0*/  IMAD.WIDE R214, R252, 0x4, R218 ;  /* 0x00000004fcd67825 */ /* 0x008fc600078e02da */
[----:B-1----:R-:W2:Y:S04]  /*170f0*/  LDL.LU.64 R210, [R1+0xc8] ;  /* 0x0000c80001d27983 */ /* 0x002ea80000300a00 */
[----:B------:R1:W-:Y:S04]  /*17100*/  STL.64 [R1+0x188], R214 ;  /* 0x000188d601007387 */ /* 0x0003e80000100a00 */
[----:B------:R1:W-:Y:S04]  /*17110*/  LDGSTS.E [R222+0x48c00], [R214.64], !P2 ;  /* 0x48c00000d6de7fae */ /* 0x0003e8000d121844 */
[----:B-1----:R-:W3:Y:S01]  /*17120*/  LDL.LU.64 R214, [R1+0xa8] ;  /* 0x0000a80001d67983 */ /* 0x002ee20000300a00 */
[----:B----4-:R-:W-:-:S03]  /*17130*/  IMAD.WIDE R218, R252, 0x4, R230 ;  /* 0x00000004fcda7825 */ /* 0x010fc600078e02e6 */
[----:B------:R-:W4:Y:S04]  /*17140*/  LDL.LU.64 R230, [R1+0x88] ;  /* 0x0000880001e67983 */ /* 0x000f280000300a00 */
[----:B------:R5:W-:Y:S04]  /*17150*/  STL.64 [R1+0x168], R218 ;  /* 0x000168da01007387 */ /* 0x000be80000100a00 */
[----:B------:R5:W-:Y:S02]  /*17160*/  LDGSTS.E [R222+0x49400], [R218.64], !P3 ;  /* 0x49400000dade7fae */ /* 0x000be4000d921844 */
[----:B-----5:R-:W-:-:S02]  /*17170*/  IMAD.WIDE R218, R252, 0x4, R234 ;  /* 0x00000004fcda7825 */ /* 0x020fc400078e02ea */
[----:B------:R-:W5:Y:S01]  /*17180*/  LDL.LU.64 R234, [R1+0x68] ;  /* 0x0000680001ea7983 */ /* 0x000f620000300a00 */
[----:B------:R-:W-:-:S04]  /*17190*/  IADD3 R0, R223, -0x4f, RZ ;  /* 0xffffffb1df007810 */ /* 0x000fc80007ffe0ff */
[----:B------:R-:W-:Y:S02]  /*171a0*/  ISETP.GE.U32.AND P0, PT, R0, 0x7fffff72, PT ;  /* 0x7fffff720000780c */ /* 0x000fe40003f06070 */
[----:B------:R-:W-:-:S04]  /*171b0*/  IADD3 R0, R223, -0x53, RZ ;  /* 0xffffffaddf007810 */ /* 0x000fc80007ffe0ff */
[----:B------:R-:W-:Y:S02]  /*171c0*/  ISETP.GE.U32.AND P4, PT, R0, 0x7fffff6e, PT ;  /* 0x7fffff6e0000780c */ /* 0x000fe40003f86070 */
[----:B------:R-:W-:Y:S01]  /*171d0*/  IADD3 R0, R223, -0x57, RZ ;  /* 0xffffffa9df007810 */ /* 0x000fe20007ffe0ff */
[----:B------:R1:W-:Y:S03]  /*171e0*/  STL.64 [R1+0x148], R218 ;  /* 0x000148da01007387 */ /* 0x0003e60000100a00 */
[----:B------:R-:W-:Y:S01]  /*171f0*/  ISETP.GE.U32.AND P1, PT, R0, 0x7fffff6a, PT ;  /* 0x7fffff6a0000780c */ /* 0x000fe20003f26070 */
[----:B------:R1:W-:Y:S04]  /*17200*/  LDGSTS.E [R222+0x49c00], [R218.64], !P0 ;  /* 0x49c00000dade7fae */ /* 0x0003e8000c121844 */
[----:B-1----:R-:W5:Y:S01]  /*17210*/  LDL.LU.64 R218, [R1+0x48] ;  /* 0x0000480001da7983 */ /* 0x002f620000300a00 */
[----:B------:R-:W-:-:S05]  /*17220*/  IMAD.WIDE R246, R252, 0x4, R246 ;  /* 0x00000004fcf67825 */ /* 0x000fca00078e02f6 */
[----:B------:R1:W-:Y:S04]  /*17230*/  STL.64 [R1+0x128], R246 ;  /* 0x000128f601007387 */ /* 0x0003e80000100a00 */
[----:B------:R1:W-:Y:S02]  /*17240*/  LDGSTS.E [R222+0x4a400], [R246.64], !P4 ;  /* 0x4a400000f6de7fae */ /* 0x0003e4000e121844 */
[----:B-1----:R-:W-:Y:S02]  /*17250*/  IMAD.WIDE R246, R252, 0x4, R238 ;  /* 0x00000004fcf67825 */ /* 0x002fe400078e02ee */
[----:B------:R-:W5:Y:S04]  /*17260*/  LDL.LU.64 R238, [R1+0x28] ;  /* 0x0000280001ee7983 */ /* 0x000f680000300a00 */
[----:B------:R1:W-:Y:S04]  /*17270*/  STL.64 [R1+0x108], R246 ;  /* 0x000108f601007387 */ /* 0x0003e80000100a00 */
        /* <DEDUP_REMOVED lines=9> */
[----:B------:R1:W-:Y:S04]  /*17310*/  STL.64 [R1+0xe8], R244 ;  /* 0x0000e8f401007387 */ /* 0x0003e80000100a00 */
[----:B------:R1:W-:Y:S04]  /*17320*/  LDGSTS.E [R222+0x4b400], [R244.64], !P2 ;  /* 0x4b400000f4de7fae */ /* 0x0003e8000d121844 */
[----:B-1----:R-:W5:Y:S01]  /*17330*/  LDL.LU.64 R244, [R1+0x1448] ;  /* 0x0014480001f47983 */ /* 0x002f620000300a00 */
        /* <DEDUP_REMOVED lines=10> */
[----:B------:R-:W2:Y:S04]  /*173e0*/  LDL.LU.64 R230, [R1+0x1a0] ;  /* 0x0001a00001e67983 */ /* 0x000ea80000300a00 */
[----:B------:R5:W-:Y:S02]  /*173f0*/  LDGSTS.E [R222+0x4cc00], [R210.64], !P4 ;  /* 0x4cc00000d2de7fae */ /* 0x000be4000e121844 */
[----:B-----5:R-:W-:-:S05]  /*17400*/  IMAD.WIDE R210, R252, 0x4, R234 ;  /* 0x00000004fcd27825 */ /* 0x020fca00078e02ea */
[----:B------:R1:W-:Y:S04]  /*17410*/  STL.64 [R1+0x68], R210 ;  /* 0x000068d201007387 */ /* 0x0003e80000100a00 */
[----:B------:R-:W3:Y:S01]  /*17420*/  LDL.LU.64 R234, [R1+0x180] ;  /* 0x0001800001ea7983 */ /* 0x000ee20000300a00 */
[----:B------:R-:W-:-:S04]  /*17430*/  IADD3 R0, R223, -0x6b, RZ ;  /* 0xffffff95df007810 */ /* 0x000fc80007ffe0ff */
[----:B------:R-:W-:Y:S02]  /*17440*/  ISETP.GE.U32.AND P1, PT, R0, 0x7fffff56, PT ;  /* 0x7fffff560000780c */ /* 0x000fe40003f26070 */
[----:B------:R-:W-:-:S04]  /*17450*/  IADD3 R0, R223, -0x6f, RZ ;  /* 0xffffff91df007810 */ /* 0x000fc80007ffe0ff */
[----:B------:R-:W-:Y:S02]  /*17460*/  ISETP.GE.U32.AND P2, PT, R0, 0x7fffff52, PT ;  /* 0x7fffff520000780c */ /* 0x000fe40003f46070 */
[----:B------:R-:W-:-:S04]  /*17470*/  IADD3 R0, R223, -0x73, RZ ;  /* 0xffffff8ddf007810 */ /* 0x000fc80007ffe0ff */
[----:B------:R-:W-:Y:S01]  /*17480*/  ISETP.GE.U32.AND P3, PT, R0, 0x7fffff4e, PT ;  /* 0x7fffff4e0000780c */ /* 0x000fe20003f66070 */
[----:B------:R1:W-:Y:S01]  /*17490*/  LDGSTS.E [R222+0x4d400], [R210.64], !P1 ;  /* 0x4d400000d2de7fae */ /* 0x0003e2000c921844 */
[----:B------:R-:W-:-:S04]  /*174a0*/  IADD3 R0, R223, -0x77, RZ ;  /* 0xffffff89df007810 */ /* 0x000fc80007ffe0ff */
[----:B------:R-:W-:Y:S01]  /*174b0*/  ISETP.GE.U32.AND P0, PT, R0, 0x7fffff4a, PT ;  /* 0x7fffff4a0000780c */ /* 0x000fe20003f06070 */
[----:B-1----:R-:W-:-:S05]  /*174c0*/  IMAD.WIDE R210, R252, 0x4, R218 ;  /* 0x00000004fcd27825 */ /* 0x002fca00078e02da */
[----:B------:R1:W-:Y:S04]  /*174d0*/  STL.64 [R1+0x48], R210 ;  /* 0x000048d201007387 */ /* 0x0003e80000100a00 */
[----:B------:R1:W-:Y:S02]  /*174e0*/  LDGSTS.E [R222+0x4dc00], [R210.64], !P2 ;  /* 0x4dc00000d2de7fae */ /* 0x0003e4000d121844 */
[C---:B-1----:R-:W-:Y:S02]  /*174f0*/  IMAD.WIDE R210, R252.reuse, 0x4, R238 ;  /* 0x00000004fcd27825 */ /* 0x042fe400078e02ee */
[----:B------:R-:W4:Y:S04]  /*17500*/  LDL.LU.64 R238, [R1+0x160] ;  /* 0x0001600001ee7983 */ /* 0x000f280000300a00 */
[----:B------:R1:W-:Y:S04]  /*17510*/  STL.64 [R1+0x28], R210 ;  /* 0x000028d201007387 */ /* 0x0003e80000100a00 */
[----:B------:R1:W-:Y:S02]  /*17520*/  LDGSTS.E [R222+0x4e400], [R210.64], !P3 ;  /* 0x4e400000d2de7fae */ /* 0x0003e4000d921844 */
[----:B-1----:R-:W-:-:S02]  /*17530*/  IMAD.WIDE R210, R252, 0x4, R246 ;  /* 0x00000004fcd27825 */ /* 0x002fc400078e02f6 */
[----:B------:R-:W5:Y:S04]  /*17540*/  LDL.LU.64 R246, [R1+0x140] ;  /* 0x0001400001f67983 */ /* 0x000f680000300a00 */
[----:B------:R1:W-:Y:S04]  /*17550*/  STL.64 [R1+0x8], R210 ;  /* 0x000008d201007387 */ /* 0x0003e80000100a00 */
[----:B------:R1:W-:Y:S04]  /*17560*/  LDGSTS.E [R222+0x4ec00], [R210.64], !P0 ;  /* 0x4ec00000d2de7fae */ /* 0x0003e8000c121844 */
[----:B------:R-:W5:Y:S04]  /*17570*/  LDL.LU.64 R218, [R1+0x120] ;  /* 0x0001200001da7983 */ /* 0x000f680000300a00 */
[----:B-1----:R-:W5:Y:S04]  /*17580*/  LDL.LU.64 R210, [R1+0x100] ;  /* 0x0001000001d27983 */ /* 0x002f680000300a00 */
[----:B------:R-:W5:Y:S04]  /*17590*/  LDL.LU.64 R214, [R1+0xe0] ;  /* 0x0000e00001d67983 */ /* 0x000f680000300a00 */
[----:B------:R-:W1:Y:S01]  /*175a0*/  S2R R226, SR_TID.X ;  /* 0x0000000000e27919 */ /* 0x000e620000002100 */
[----:B------:R-:W-:-:S04]  /*175b0*/  IADD3 R0, R223, -0x7b, RZ ;  /* 0xffffff85df007810 */ /* 0x000fc80007ffe0ff */
[----:B------:R-:W-:Y:S02]  /*175c0*/  ISETP.GE.U32.AND P4, PT, R0, 0x7fffff46, PT ;  /* 0x7fffff460000780c */ /* 0x000fe40003f86070 */
[----:B------:R-:W-:-:S04]  /*175d0*/  IADD3 R0, R223, -0x7f, RZ ;  /* 0xffffff81df007810 */ /* 0x000fc80007ffe0ff */
[----:B------:R-:W-:Y:S02]  /*175e0*/  ISETP.GE.U32.AND P1, PT, R0, 0x7fffff42, PT ;  /* 0x7fffff420000780c */ /* 0x000fe40003f26070 */
[----:B------:R-:W-:-:S04]  /*175f0*/  IADD3 R0, R223, -0x44, RZ ;  /* 0xffffffbcdf007810 */ /* 0x000fc80007ffe0ff */
[----:B------:R-:W-:Y:S02]  /*17600*/  ISETP.GE.U32.AND P2, PT, R0, 0x7fffff7d, PT ;  /* 0x7fffff7d0000780c */ /* 0x000fe40003f46070 */
[----:B-1----:R-:W-:Y:S01]  /*17610*/  LOP3.LUT R226, R226, 0x7f, RZ, 0xc0, !PT ;  /* 0x0000007fe2e27812 */ /* 0x002fe200078ec0ff */
[----:B------:R-:W-:-:S04]  /*17620*/  IMAD.WIDE R236, R252, 0x4, R236 ;  /* 0x00000004fcec7825 */ /* 0x000fc800078e02ec */
[----:B------:R-:W-:Y:S01]  /*17630*/  IMAD.SHL.U32 R226, R226, 0x4, RZ ;  /* 0x00000004e2e27824 */ /* 0x000fe200078e00ff */
[----:B------:R1:W-:Y:S01]  /*17640*/  LDGSTS.E [R222+0x4f400], [R236.64], !P4 ;  /* 0x4f400000ecde7fae */ /* 0x0003e2000e121844 */
[----:B------:R-:W-:-:S03]  /*17650*/  IMAD.WIDE R244, R252, 0x4, R244 ;  /* 0x00000004fcf47825 */ /* 0x000fc600078e02f4 */
[----:B------:R-:W-:Y:S02]  /*17660*/  LOP3.LUT R226, R226, 0x60, RZ, 0x3c, !PT ;  /* 0x00000060e2e27812 */ /* 0x000fe400078e3cff */
[----:B------:R1:W-:Y:S01]  /*17670*/  LDGSTS.E [R222+0x4fc00], [R244.64], !P1 ;  /* 0x4fc00000f4de7fae */ /* 0x0003e2000c921844 */
[----:B------:R-:W-:-:S04]  /*17680*/  IADD3 R0, R223, -0x48, RZ ;  /* 0xffffffb8df007810 */ /* 0x000fc80007ffe0ff */
[----:B------:R-:W-:Y:S01]  /*17690*/  ISETP.GE.U32.AND P3, PT, R0, 0x7fffff79, PT ;  /* 0x7fffff790000780c */ /* 0x000fe20003f66070 */
[----:B--2---:R-:W-:-:S05]  /*176a0*/  IMAD.WIDE R230, R252, 0x4, R230 ;  /* 0x00000004fce67825 */ /* 0x004fca00078e02e6 */
[----:B------:R2:W-:Y:S04]  /*176b0*/  STL.64 [R1+0x1a0], R230 ;  /* 0x0001a0e601007387 */ /* 0x0005e80000100a00 */
[----:B------:R2:W-:Y:S04]  /*176c0*/  LDGSTS.E [R226+0x48600], [R230.64], !P2 ;  /* 0x48600000e6e27fae */ /* 0x0005e8000d121844 */
[----:B--2---:R-:W2:Y:S01]  /*176d0*/  LDL.LU.64 R230, [R1+0xc0] ;  /* 0x0000c00001e67983 */ /* 0x004ea20000300a00 */
[----:B---3--:R-:W-:-:S05]  /*176e0*/  IMAD.WIDE R234, R252, 0x4, R234 ;  /* 0x00000004fcea7825 */ /* 0x008fca00078e02ea */
[----:B------:R3:W-:Y:S04]  /*176f0*/  STL.64 [R1+0x180], R234 ;  /* 0x000180ea01007387 */ /* 0x0007e80000100a00 */
[----:B------:R3:W-:Y:S04]  /*17700*/  LDGSTS.E [R226+0x48e00], [R234.64], !P3 ;  /* 0x48e00000eae27fae */ /* 0x0007e8000d921844 */
[----:B---3--:R-:W3:Y:S01]  /*17710*/  LDL.LU.64 R234, [R1+0xa0] ;  /* 0x0000a00001ea7983 */ /* 0x008ee20000300a00 */
[----:B------:R-:W-:-:S04]  /*17720*/  IADD3 R0, R223, -0x4c, RZ ;  /* 0xffffffb4df007810 */ /* 0x000fc80007ffe0ff */
[----:B------:R-:W-:Y:S02]  /*17730*/  ISETP.GE.U32.AND P0, PT, R0, 0x7fffff75, PT ;  /* 0x7fffff750000780c */ /* 0x000fe40003f06070 */
[----:B------:R-:W-:-:S04]  /*17740*/  IADD3 R0, R223, -0x50, RZ ;  /* 0xffffffb0df007810 */ /* 0x000fc80007ffe0ff */
[----:B------:R-:W-:Y:S02]  /*17750*/  ISETP.GE.U32.AND P4, PT, R0, 0x7fffff71, PT ;  /* 0x7fffff710000780c */ /* 0x000fe40003f86070 */
[----:B------:R-:W-:-:S04]  /*17760*/  IADD3 R0, R223, -0x54, RZ ;  /* 0xffffffacdf007810 */ /* 0x000fc80007ffe0ff */
[----:B------:R-:W-:Y:S02]  /*17770*/  ISETP.GE.U32.AND P1, PT, R0, 0x7fffff6d, PT ;  /* 0x7fffff6d0000780c */ /* 0x000fe40003f26070 */
[----:B------:R-:W-:Y:S02]  /*17780*/  IADD3 R0, R223, -0x58, RZ ;  /* 0xffffffa8df007810 */ /* 0x000fe40007ffe0ff */
[----:B------:R-:W-:Y:S02]  /*17790*/  LOP3.LUT R227, R227, 0x7f, RZ, 0xc0, !PT ;  /* 0x0000007fe3e37812 */ /* 0x000fe400078ec0ff */
[----:B------:R-:W-:-:S03]  /*177a0*/  ISETP.GE.U32.AND P2, PT, R0, 0x7fffff69, PT ;  /* 0x7fffff690000780c */ /* 0x000fc60003f46070 */
[----:B------:R-:W-:Y:S02]  /*177b0*/  IMAD.SHL.U32 R227, R227, 0x4, RZ ;  /* 0x00000004e3e37824 */ /* 0x000fe400078e00ff */
[----:B----4-:R-:W-:-:S05]  /*177c0*/  IMAD.WIDE R238, R252, 0x4, R238 ;  /* 0x00000004fcee7825 */ /* 0x010fca00078e02ee */
[----:B------:R4:W-:Y:S01]  /*177d0*/  LDGSTS.E [R226+0x49600], [R238.64], !P0 ;  /* 0x49600000eee27fae */ /* 0x0009e2000c121844 */
[----:B-----5:R-:W-:-:S05]  /*177e0*/  IMAD.WIDE R246, R252, 0x4, R246 ;  /* 0x00000004fcf67825 */ /* 0x020fca00078e02f6 */
[----:B------:R5:W-:Y:S01]  /*177f0*/  LDGSTS.E [R226+0x49e00], [R246.64], !P4 ;  /* 0x49e00000f6e27fae */ /* 0x000be2000e121844 */
[----:B------:R-:W-:-:S05]  /*17800*/  IMAD.WIDE R218, R252, 0x4, R218 ;  /* 0x00000004fcda7825 */ /* 0x000fca00078e02da */
[----:B------:R1:W-:Y:S01]  /*17810*/  LDGSTS.E [R226+0x4a600], [R218.64], !P1 ;  /* 0x4a600000dae27fae */ /* 0x0003e2000c921844 */
[----:B------:R-:W-:Y:S01]  /*17820*/  IMAD.WIDE R210, R252, 0x4, R210 ;  /* 0x00000004fcd27825 */ /* 0x000fe200078e02d2 */
[----:B------:R-:W-:-:S05]  /*17830*/  LOP3.LUT R252, R227, 0x60, RZ, 0x3c, !PT ;  /* 0x00000060e3fc7812 */ /* 0x000fca00078e3cff */
[----:B------:R1:W-:Y:S02]  /*17840*/  LDGSTS.E [R252+0x4ae00], [R210.64], !P2 ;  /* 0x4ae00000d2fc7fae */ /* 0x0003e4000d121844 */
[----:B-1----:R-:W-:-:S04]  /*17850*/  IMAD.MOV.U32 R252, RZ, RZ, c[0x0][0x188] ;  /* 0x00006200fffc7624 */ /* 0x002fc800078e00ff */
[----:B------:R-:W-:-:S04]  /*17860*/  IMAD.SHL.U32 R252, R252, 0x40, RZ ;  /* 0x00000040fcfc7824 */ /* 0x000fc800078e00ff */
[----:B------:R-:W-:Y:S02]  /*17870*/  IMAD.WIDE R214, R252, 0x4, R214 ;  /* 0x00000004fcd67825 */ /* 0x000fe400078e02d6 */
[----:B------:R-:W1:Y:S01]  /*17880*/  S2R R252, SR_TID.X ;  /* 0x0000000000fc7919 */ /* 0x000e620000002100 */
[----:B------:R-:W-:-:S04]  /*17890*/  IADD3 R0, R223, -0x5c, RZ ;  /* 0xffffffa4df007810 */ /* 0x000fc80007ffe0ff */
[----:B------:R-:W-:Y:S02]  /*178a0*/  ISETP.GE.U32.AND P3, PT, R0, 0x7fffff65, PT ;  /* 0x7fffff650000780c */ /* 0x000fe40003f66070 */
[----:B-1----:R-:W-:-:S05]  /*178b0*/  LOP3.LUT R252, R252, 0x7f, RZ, 0xc0, !PT ;  /* 0x0000007ffcfc7812 */ /* 0x002fca00078ec0ff */
[----:B------:R-:W-:-:S05]  /*178c0*/  IMAD.SHL.U32 R252, R252, 0x4, RZ ;  /* 0x00000004fcfc7824 */ /* 0x000fca00078e00ff */
[----:B------:R-:W-:-:S05]  /*178d0*/  LOP3.LUT R252, R252, 0x60, RZ, 0x3c, !PT ;  /* 0x00000060fcfc7812 */ /* 0x000fca00078e3cff */
[----:B------:R1:W-:Y:S02]  /*178e0*/  LDGSTS.E [R252+0x4b600], [R214.64], !P3 ;  /* 0x4b600000d6fc7fae */ /* 0x0003e4000d921844 */
[----:B-1----:R-:W-:-:S04]  /*178f0*/  IMAD.MOV.U32 R252, RZ, RZ, c[0x0][0x188] ;  /* 0x00006200fffc7624 */ /* 0x002fc800078e00ff */
[----:B------:R-:W-:Y:S01]  /*17900*/  IMAD.SHL.U32 R252, R252, 0x40, RZ ;  /* 0x00000040fcfc7824 */ /* 0x000fe200078e00ff */
[C---:B------:R-:W-:Y:S01]  /*17910*/  IADD3 R0, R223.reuse, -0x60, RZ ;  /* 0xffffffa0df007810 */ /* 0x040fe20007ffe0ff */
[----:B------:R4:W-:Y:S03]  /*17920*/  STL.64 [R1+0x160], R238 ;  /* 0x000160ee01007387 */ /* 0x0009e60000100a00 */
[----:B------:R-:W-:Y:S01]  /*17930*/  ISETP.GE.U32.AND P0, PT, R0, 0x7fffff61, PT ;  /* 0x7fffff610000780c */ /* 0x000fe20003f06070 */
[----:B----4-:R-:W4:Y:S01]  /*17940*/  LDL.LU.64 R238, [R1+0x80] ;  /* 0x0000800001ee7983 */ /* 0x010f220000300a00 */
[----:B------:R-:W-:-:S03]  /*17950*/  IADD3 R0, R223, -0x64, RZ ;  /* 0xffffff9cdf007810 */ /* 0x000fc60007ffe0ff */
[----:B------:R5:W-:Y:S01]  /*17960*/  STL.64 [R1+0x140], R246 ;  /* 0x000140f601007387 */ /* 0x000be20000100a00 */
[----:B------:R-:W-:Y:S02]  /*17970*/  ISETP.GE.U32.AND P4, PT, R0, 0x7fffff5d, PT ;  /* 0x7fffff5d0000780c */ /* 0x000fe40003f86070 */
[----:B------:R-:W-:Y:S01]  /*17980*/  IADD3 R0, R223, -0x68, RZ ;  /* 0xffffff98df007810 */ /* 0x000fe20007ffe0ff */
[----:B-----5:R-:W5:Y:S04]  /*17990*/  LDL.LU.64 R246, [R1+0x60] ;  /* 0x0000600001f67983 */ /* 0x020f680000300a00 */
[----:B------:R1:W-:Y:S04]  /*179a0*/  STL.64 [R1+0x120], R218 ;  /* 0x000120da01007387 */ /* 0x0003e80000100a00 */
[----:B-1----:R-:W5:Y:S04]  /*179b0*/  LDL.LU.64 R218, [R1+0x40] ;  /* 0x0000400001da7983 */ /* 0x002f680000300a00 */
[----:B------:R-:W5:Y:S04]  /*179c0*/  LDL.LU.64 R222, [R1+0x20] ;  /* 0x0000200001de7983 */ /* 0x000f680000300a00 */
[----:B------:R-:W5:Y:S01]  /*179d0*/  LDL.LU.64 R226, [R1] ;  /* 0x0000000001e27983 */ /* 0x000f620000300a00 */
[----:B--2---:R-:W-:-:S03]  /*179e0*/  IMAD.WIDE R230, R252, 0x4, R230 ;  /* 0x00000004fce67825 */ /* 0x004fc600078e02e6 */
[----:B------:R-:W1:Y:S02]  /*179f0*/  S2R R252, SR_TID.X ;  /* 0x0000000000fc7919 */ /* 0x000e640000002100 */
[----:B-1----:R-:W-:-:S05]  /*17a00*/  LOP3.LUT R252, R252, 0x7f, RZ, 0xc0, !PT ;  /* 0x0000007ffcfc7812 */ /* 0x002fca00078ec0ff */
[----:B------:R-:W-:-:S05]  /*17a10*/  IMAD.SHL.U32 R252, R252, 0x4, RZ ;  /* 0x00000004fcfc7824 */ /* 0x000fca00078e00ff */
[----:B------:R-:W-:-:S05]  /*17a20*/  LOP3.LUT R252, R252, 0x60, RZ, 0x3c, !PT ;  /* 0x00000060fcfc7812 */ /* 0x000fca00078e3cff */
[----:B------:R1:W-:Y:S02]  /*17a30*/  LDGSTS.E [R252+0x4be00], [R230.64], !P0 ;  /* 0x4be00000e6fc7fae */ /* 0x0003e4000c121844 */
[----:B-1----:R-:W-:-:S04]  /*17a40*/  IMAD.MOV.U32 R252, RZ, RZ, c[0x0][0x188] ;  /* 0x00006200fffc7624 */ /* 0x002fc800078e00ff */
[----:B------:R-:W-:-:S04]  /*17a50*/  IMAD.SHL.U32 R252, R252, 0x40, RZ ;  /* 0x00000040fcfc7824 */ /* 0x000fc800078e00ff */
[----:B---3--:R-:W-:Y:S02]  /*17a60*/  IMAD.WIDE R234, R252, 0x4, R234 ;  /* 0x00000004fcea7825 */ /* 0x008fe400078e02ea */
[----:B------:R-:W1:Y:S04]  /*17a70*/  S2R R252, SR_TID.X ;  /* 0x0000000000fc7919 */ /* 0x000e680000002100 */
[----:B------:R2:W-:Y:S04]  /*17a80*/  STL.64 [R1+0x100], R210 ;  /* 0x000100d201007387 */ /* 0x0005e80000100a00 */
[----:B--2---:R-:W2:Y:S01]  /*17a90*/  LDL.LU.64 R210, [R1+0x1440] ;  /* 0x0014400001d27983 */ /* 0x004ea20000300a00 */
[----:B-1----:R-:W-:-:S05]  /*17aa0*/  LOP3.LUT R252, R252, 0x7f, RZ, 0xc0, !PT ;  /* 0x0000007ffcfc7812 */ /* 0x002fca00078ec0ff */
[----:B------:R-:W-:Y:S01]  /*17ab0*/  IMAD.SHL.U32 R252, R252, 0x4, RZ ;  /* 0x00000004fcfc7824 */ /* 0x000fe200078e00ff */
[----:B------:R1:W-:Y:S04]  /*17ac0*/  STL.64 [R1+0xe0], R214 ;  /* 0x0000e0d601007387 */ /* 0x0003e80000100a00 */
[----:B------:R-:W-:-:S05]  /*17ad0*/  LOP3.LUT R252, R252, 0x60, RZ, 0x3c, !PT ;  /* 0x00000060fcfc7812 */ /* 0x000fca00078e3cff */
[----:B------:R3:W-:Y:S04]  /*17ae0*/  LDGSTS.E [R252+0x4c600], [R234.64], !P4 ;  /* 0x4c600000eafc7fae */ /* 0x0007e8000e121844 */
[----:B-1----:R-:W2:Y:S04]  /*17af0*/  LDL.LU.64 R214, [R1+0x1438] ;  /* 0x0014380001d67983 */ /* 0x002ea80000300a00 */
[----:B------:R1:W-:Y:S04]  /*17b00*/  STL.64 [R1+0xc0], R230 ;  /* 0x0000c0e601007387 */ /* 0x0003e80000100a00 */
[----:B-1----:R-:W2:Y:S04]  /*17b10*/  LDL.LU.64 R230, [R1+0x1430] ;  /* 0x0014300001e67983 */ /* 0x002ea80000300a00 */
[----:B------:R3:W-:Y:S04]  /*17b20*/  STL.64 [R1+0xa0], R234 ;  /* 0x0000a0ea01007387 */ /* 0x0007e80000100a00 */
[----:B---3--:R-:W3:Y:S01]  /*17b30*/  LDL.LU.64 R234, [R1+0x1428] ;  /* 0x0014280001ea7983 */ /* 0x008ee20000300a00 */
[----:B------:R-:W-:-:S04]  /*17b40*/  IMAD.MOV.U32 R252, RZ, RZ, c[0x0][0x188] ;  /* 0x00006200fffc7624 */ /* 0x000fc800078e00ff */
[----:B------:R-:W-:Y:S01]  /*17b50*/  IMAD.SHL.U32 R252, R252, 0x40, RZ ;  /* 0x00000040fcfc7824 */ /* 0x000fe200078e00ff */
[----:B------:R-:W-:Y:S01]  /*17b60*/  ISETP.GE.U32.AND P1, PT, R0, 0x7fffff59, PT ;  /* 0x7fffff590000780c */ /* 0x000fe20003f26070 */
[----:B------:R-:W-:-:S05]  /*17b70*/  IMAD.MOV.U32 R0, RZ, RZ, c[0x0][0x180] ;  /* 0x00006000ff007624 */ /* 0x000fca00078e00ff */
[----:B------:R-:W-:-:S04]  /*17b80*/  IADD3 R0, R0, -0x6c, RZ ;  /* 0xffffff9400007810 */ /* 0x000fc80007ffe0ff */
[----:B------:R-:W-:Y:S01]  /*17b90*/  ISETP.GE.U32.AND P2, PT, R0, 0x7fffff55, PT ;  /* 0x7fffff550000780c */ /* 0x000fe20003f46070 */
[----:B------:R-:W-:-:S05]  /*17ba0*/  IMAD.MOV.U32 R0, RZ, RZ, c[0x0][0x180] ;  /* 0x00006000ff007624 */ /* 0x000fca00078e00ff */
[----:B------:R-:W-:Y:S01]  /*17bb0*/  IADD3 R0, R0, -0x70, RZ ;  /* 0xffffff9000007810 */ /* 0x000fe20007ffe0ff */
[----:B----4-:R-:W-:Y:S02]  /*17bc0*/  IMAD.WIDE R238, R252, 0x4, R238 ;  /* 0x00000004fcee7825 */ /* 0x010fe400078e02ee */
[----:B------:R-:W1:Y:S01]  /*17bd0*/  S2R R252, SR_TID.X ;  /* 0x0000000000fc7919 */ /* 0x000e620000002100 */
[----:B------:R-:W-:Y:S01]  /*17be0*/  ISETP.GE.U32.AND P3, PT, R0, 0x7fffff51, PT ;  /* 0x7fffff510000780c */ /* 0x000fe20003f66070 */
[----:B------:R-:W-:Y:S02]  /*17bf0*/  IMAD.MOV.U32 R0, RZ, RZ, c[0x0][0x180] ;  /* 0x00006000ff007624 */ /* 0x000fe400078e00ff */
[----:B------:R-:W-:Y:S01]  /*17c00*/  IMAD.SHL.U32 R3, R3, 0x4, RZ ;  /* 0x0000000403037824 */ /* 0x000fe200078e00ff */
[----:B-1----:R-:W-:-:S05]  /*17c10*/  LOP3.LUT R252, R252, 0x7f, RZ, 0xc0, !PT ;  /* 0x0000007ffcfc7812 */ /* 0x002fca00078ec0ff */
[----:B------:R-:W-:-:S05]  /*17c20*/  IMAD.SHL.U32 R252, R252, 0x4, RZ ;  /* 0x00000004fcfc7824 */ /* 0x000fca00078e00ff */
[----:B------:R-:W-:-:S05]  /*17c30*/  LOP3.LUT R252, R252, 0x60, RZ, 0x3c, !PT ;  /* 0x00000060fcfc7812 */ /* 0x000fca00078e3cff */
[----:B------:R1:W-:Y:S01]  /*17c40*/  LDGSTS.E [R252+0x4ce00], [R238.64], !P1 ;  /* 0x4ce00000eefc7fae */ /* 0x0003e2000c921844 */
[----:B------:R-:W-:Y:S01]  /*17c50*/  IADD3 R0, R0, -0x74, RZ ;  /* 0xffffff8c00007810 */ /* 0x000fe20007ffe0ff */
[----:B-1----:R-:W-:-:S04]  /*17c60*/  IMAD.MOV.U32 R252, RZ, RZ, c[0x0][0x188] ;  /* 0x00006200fffc7624 */ /* 0x002fc800078e00ff */
[----:B------:R-:W-:Y:S01]  /*17c70*/  IMAD.SHL.U32 R252, R252, 0x40, RZ ;  /* 0x00000040fcfc7824 */ /* 0x000fe200078e00ff */
[----:B------:R-:W-:Y:S01]  /*17c80*/  ISETP.GE.U32.AND P0, PT, R0, 0x7fffff4d, PT ;  /* 0x7fffff4d0000780c */ /* 0x000fe20003f06070 */
[----:B------:R-:W-:Y:S02]  /*17c90*/  IMAD.MOV.U32 R0, RZ, RZ, c[0x0][0x180] ;  /* 0x00006000ff007624 */ /* 0x000fe400078e00ff */
[----:B-----5:R-:W-:Y:S01]  /*17ca0*/  IMAD.WIDE R246, R252, 0x4, R246 ;  /* 0x00000004fcf67825 */ /* 0x020fe200078e02f6 */
[----:B------:R-:W-:Y:S01]  /*17cb0*/  LOP3.LUT R252, R3, 0x60, RZ, 0x3c, !PT ;  /* 0x0000006003fc7812 */ /* 0x000fe200078e3cff */
[----:B------:R1:W-:Y:S01]  /*17cc0*/  STL.64 [R1+0x80], R238 ;  /* 0x000080ee01007387 */ /* 0x0003e20000100a00 */
[----:B------:R-:W-:Y:S01]  /*17cd0*/  IADD3 R0, R0, -0x78, RZ ;  /* 0xffffff8800007810 */ /* 0x000fe20007ffe0ff */
[----:B------:R-:W-:Y:S02]  /*17ce0*/  IMAD.MOV.U32 R3, RZ, RZ, c[0x0][0x18c] ;  /* 0x00006300ff037624 */ /* 0x000fe400078e00ff */
[----:B------:R4:W-:Y:S01]  /*17cf0*/  LDGSTS.E [R252+0x4d600], [R246.64], !P2 ;  /* 0x4d600000f6fc7fae */ /* 0x0009e2000d121844 */
[----:B------:R-:W-:Y:S01]  /*17d00*/  ISETP.GE.U32.AND P4, PT, R0, 0x7fffff49, PT ;  /* 0x7fffff490000780c */ /* 0x000fe20003f86070 */
[----:B------:R-:W-:-:S02]  /*17d10*/  IMAD.SHL.U32 R3, R3, 0x40, RZ ;  /* 0x0000004003037824 */ /* 0x000fc400078e00ff */
[----:B-1----:R-:W5:Y:S01]  /*17d20*/  LDL.LU.64 R238, [R1+0x1420] ;  /* 0x0014200001ee7983 */ /* 0x002f620000300a00 */
[----:B----4-:R-:W-:-:S03]  /*17d30*/  IMAD.MOV.U32 R252, RZ, RZ, c[0x0][0x188] ;  /* 0x00006200fffc7624 */ /* 0x010fc600078e00ff */
[----:B------:R1:W-:Y:S01]  /*17d40*/  STL.64 [R1+0x60], R246 ;  /* 0x000060f601007387 */ /* 0x0003e20000100a00 */
[----:B------:R-:W-:-:S04]  /*17d50*/  IMAD.SHL.U32 R252, R252, 0x40, RZ ;  /* 0x00000040fcfc7824 */ /* 0x000fc800078e00ff */
[C---:B------:R-:W-:Y:S01]  /*17d60*/  IMAD.WIDE R218, R252.reuse, 0x4, R218 ;  /* 0x00000004fcda7825 */ /* 0x040fe200078e02da */
[----:B-1----:R-:W5:Y:S03]  /*17d70*/  LDL.LU.64 R246, [R1+0x1418] ;  /* 0x0014180001f67983 */ /* 0x002f660000300a00 */
[----:B------:R-:W-:-:S04]  /*17d80*/  IMAD.WIDE R222, R252, 0x4, R222 ;  /* 0x00000004fcde7825 */ /* 0x000fc800078e02de */
[----:B------:R-:W-:Y:S01]  /*17d90*/  IMAD.WIDE R226, R252, 0x4, R226 ;  /* 0x00000004fce27825 */ /* 0x000fe200078e02e2 */
[----:B------:R1:W-:Y:S04]  /*17da0*/  STL.64 [R1+0x40], R218 ;  /* 0x000040da01007387 */ /* 0x0003e80000100a00 */
[----:B------:R1:W-:Y:S01]  /*17db0*/  STL.64 [R1+0x20], R222 ;  /* 0x000020de01007387 */ /* 0x0003e20000100a00 */
[----:B--2---:R-:W-:-:S04]  /*17dc0*/  IMAD.WIDE R230, R3, 0x4, R230 ;  /* 0x0000000403e67825 */ /* 0x004fc800078e02e6 */
[----:B---3--:R-:W-:Y:S01]  /*17dd0*/  IMAD.WIDE R234, R3, 0x4, R234 ;  /* 0x0000000403ea7825 */ /* 0x008fe200078e02ea */
[----:B------:R-:W-:-:S05]  /*17de0*/  LOP3.LUT R3, R2, 0x60, RZ, 0x3c, !PT ;  /* 0x0000006002037812 */ /* 0x000fca00078e3cff */
[----:B------:R1:W-:Y:S04]  /*17df0*/  LDGSTS.E [R3+0x4de00], [R218.64], !P3 ;  /* 0x4de00000da037fae */ /* 0x0003e8000d921844 */
[----:B------:R2:W-:Y:S04]  /*17e00*/  LDGSTS.E [R3+0x4e600], [R222.64], !P0 ;  /* 0x4e600000de037fae */ /* 0x0005e8000c121844 */
[----:B------:R3:W-:Y:S04]  /*17e10*/  LDGSTS.E [R3+0x4ee00], [R226.64], !P4 ;  /* 0x4ee00000e2037fae */ /* 0x0007e8000e121844 */
[----:B-1----:R-:W4:Y:S04]  /*17e20*/  LDL.LU.64 R218, [R1+0x1410] ;  /* 0x0014100001da7983 */ /* 0x002f280000300a00 */
[----:B------:R3:W-:Y:S04]  /*17e30*/  STL.64 [R1], R226 ;  /* 0x000000e201007387 */ /* 0x0007e80000100a00 */
[----:B--2---:R-:W2:Y:S04]  /*17e40*/  LDL.LU.64 R222, [R1+0x1408] ;  /* 0x0014080001de7983 */ /* 0x004ea80000300a00 */
[----:B---3--:R-:W3:Y:S01]  /*17e50*/  LDL.LU.64 R226, [R1+0x1400] ;  /* 0x0014000001e27983 */ /* 0x008ee20000300a00 */
[----:B------:R-:W-:-:S05]  /*17e60*/  IMAD.MOV.U32 R0, RZ, RZ, c[0x0][0x180] ;  /* 0x00006000ff007624 */ /* 0x000fca00078e00ff */
[----:B------:R-:W-:-:S04]  /*17e70*/  IADD3 R0, R0, -0x7c, RZ ;  /* 0xffffff8400007810 */ /* 0x000fc80007ffe0ff */
[----:B------:R-:W-:Y:S01]  /*17e80*/  ISETP.GE.U32.AND P1, PT, R0, 0x7fffff45, PT ;  /* 0x7fffff450000780c */ /* 0x000fe20003f26070 */
[----:B------:R-:W-:-:S05]  /*17e90*/  IMAD.MOV.U32 R0, RZ, RZ, c[0x0][0x180] ;  /* 0x00006000ff007624 */ /* 0x000fca00078e00ff */
[----:B------:R-:W-:-:S04]  /*17ea0*/  IADD3 R0, R0, -0x80, RZ ;  /* 0xffffff8000007810 */ /* 0x000fc80007ffe0ff */
[----:B------:R-:W-:Y:S01]  /*17eb0*/  ISETP.GE.U32.AND P2, PT, R0, 0x7fffff41, PT ;  /* 0x7fffff410000780c */ /* 0x000fe20003f46070 */
[----:B------:R-:W-:Y:S04]  /*17ec0*/  STL [R1+0x13b8], R234 ;  /* 0x0013b8ea01007387 */ /* 0x000fe80000100800 */
[----:B------:R1:W-:Y:S04]  /*17ed0*/  STL [R1+0x13ac], R235 ;  /* 0x0013aceb01007387 */ /* 0x0003e80000100800 */
[----:B------:R-:W-:Y:S04]  /*17ee0*/  STL [R1+0x13b4], R230 ;  /* 0x0013b4e601007387 */ /* 0x000fe80000100800 */
[----:B------:R-:W-:Y:S01]  /*17ef0*/  STL [R1+0x13b0], R231 ;  /* 0x0013b0e701007387 */ /* 0x000fe20000100800 */
[----:B-----5:R-:W-:-:S05]  /*17f00*/  IMAD.WIDE R238, R252, 0x4, R238 ;  /* 0x00000004fcee7825 */ /* 0x020fca00078e02ee */
[----:B------:R5:W-:Y:S01]  /*17f10*/  LDGSTS.E [R3+0x4f600], [R238.64], !P1 ;  /* 0x4f600000ee037fae */ /* 0x000be2000c921844 */
[----:B------:R-:W-:-:S05]  /*17f20*/  IMAD.WIDE R246, R252, 0x4, R246 ;  /* 0x00000004fcf67825 */ /* 0x000fca00078e02f6 */
[----:B------:R5:W-:Y:S04]  /*17f30*/  LDGSTS.E [R3+0x4fe00], [R246.64], !P2 ;  /* 0x4fe00000f6037fae */ /* 0x000be8000d121844 */
[----:B------:R-:W1:Y:S04]  /*17f40*/  S2R R2, SR_TID.X ;  /* 0x0000000000027919 */ /* 0x000e680000002100 */
[----:B------:R-:W0:Y:S01]  /*17f50*/  LDGDEPBAR ;  /* 0x00000000000079af */ /* 0x000e220000000000 */
[----:B-----5:R-:W-:-:S04]  /*17f60*/  IMAD.MOV.U32 R3, RZ, RZ, c[0x0][0x18c] ;  /* 0x00006300ff037624 */ /* 0x020fc800078e00ff */
[----:B------:R-:W-:-:S04]  /*17f70*/  IMAD.SHL.U32 R3, R3, 0x40, RZ ;  /* 0x0000004003037824 */ /* 0x000fc800078e00ff */
[----:B------:R-:W-:-:S04]  /*17f80*/  IMAD.WIDE R214, R3, 0x4, R214 ;  /* 0x0000000403d67825 */ /* 0x000fc800078e02d6 */
        /* <DEDUP_REMOVED lines=23> */
[----:B----4-:R-:W-:-:S04]  /*18100*/  IMAD.WIDE R218, R3, 0x4, R218 ;  /* 0x0000000403da7825 */ /* 0x010fc800078e02da */
[----:B--2---:R-:W-:-:S04]  /*18110*/  IMAD.WIDE R222, R3, 0x4, R222 ;  /* 0x0000000403de7825 */ /* 0x004fc800078e02de */
[----:B---3--:R-:W-:-:S05]  /*18120*/  IMAD.WIDE R226, R3, 0x4, R226 ;  /* 0x0000000403e27825 */ /* 0x008fca00078e02e2 */
[----:B------:R-:W-:Y:S04]  /*18130*/  STL [R1+0x13a0], R226 ;  /* 0x0013a0e201007387 */ /* 0x000fe80000100800 */
[----:B------:R-:W-:Y:S04]  /*18140*/  STL [R1+0x139c], R227 ;  /* 0x00139ce301007387 */ /* 0x000fe80000100800 */
[----:B------:R-:W-:Y:S04]  /*18150*/  STL [R1+0x13a8], R222 ;  /* 0x0013a8de01007387 */ /* 0x000fe80000100800 */
[----:B------:R-:W-:Y:S04]  /*18160*/  STL [R1+0x13a4], R223 ;  /* 0x0013a4df01007387 */ /* 0x000fe80000100800 */
[----:B------:R-:W-:Y:S04]  /*18170*/  STL [R1+0x1390], R218 ;  /* 0x001390da01007387 */ /* 0x000fe80000100800 */
[----:B------:R2:W-:Y:S04]  /*18180*/  STL [R1+0x138c], R219 ;  /* 0x00138cdb01007387 */ /* 0x0005e80000100800 */
[----:B------:R-:W-:Y:S04]  /*18190*/  STL [R1+0x1398], R214 ;  /* 0x001398d601007387 */ /* 0x000fe80000100800 */
[----:B------:R-:W-:Y:S04]  /*181a0*/  STL [R1+0x1394], R215 ;  /* 0x001394d701007387 */ /* 0x000fe80000100800 */
        /* <DEDUP_REMOVED lines=37> */
[----:B------:R-:W-:Y:S01]  /*18400*/  STL [R1+0x12ec], R139 ;  /* 0x0012ec8b01007387 */ /* 0x000fe20000100800 */
[----:B------:R-:W-:-:S03]  /*18410*/  IMAD.WIDE R118, R3, 0x4, R118 ;  /* 0x0000000403767825 */ /* 0x000fc600078e0276 */
        /* <DEDUP_REMOVED lines=80> */
[----:B-1----:R-:W-:-:S03]  /*18920*/  SHF.R.S32.HI R0, RZ, 0x6, R2 ;  /* 0x00000006ff007819 */ /* 0x002fc60000011402 */
[----:B------:R-:W-:Y:S01]  /*18930*/  STL [R1+0x1210], R26 ;  /* 0x0012101a01007387 */ /* 0x000fe20000100800 */
[----:B------:R-:W-:-:S03]  /*18940*/  IMAD.WIDE R18, R3, 0x4, R18 ;  /* 0x0000000403127825 */ /* 0x000fc600078e0212 */
[----:B------:R-:W-:Y:S01]  /*18950*/  STL [R1+0x120c], R27 ;  /* 0x00120c1b01007387 */ /* 0x000fe20000100800 */
[----:B------:R-:W-:-:S03]  /*18960*/  LOP3.LUT R2, R2, 0x3f, RZ, 0xc0, !PT ;  /* 0x0000003f02027812 */ /* 0x000fc600078ec0ff */
[----:B------:R-:W-:Y:S01]  /*18970*/  STL [R1+0x1218], R24 ;  /* 0x0012181801007387 */ /* 0x000fe20000100800 */
[----:B------:R-:W-:-:S03]  /*18980*/  IMAD.WIDE R16, R3, 0x4, R16 ;  /* 0x0000000403107825 */ /* 0x000fc600078e0210 */
[----:B------:R-:W-:Y:S01]  /*18990*/  STL [R1+0x1214], R25 ;  /* 0x0012141901007387 */ /* 0x000fe20000100800 */
[----:B------:R-:W-:-:S03]  /*189a0*/  IMAD.WIDE R14, R3, 0x4, R14 ;  /* 0x00000004030e7825 */ /* 0x000fc600078e020e */
[----:B------:R-:W-:Y:S04]  /*189b0*/  STL [R1+0x1200], R22 ;  /* 0x0012001601007387 */ /* 0x000fe80000100800 */
[----:B------:R-:W-:Y:S01]  /*189c0*/  STL [R1+0x11fc], R23 ;  /* 0x0011fc1701007387 */ /* 0x000fe20000100800 */
[----:B------:R-:W-:-:S03]  /*189d0*/  SGXT R0, R0, 0x1 ;  /* 0x000000010000781a */ /* 0x000fc60000000200 */
[----:B------:R-:W-:Y:S01]  /*189e0*/  STL [R1+0x1208], R20 ;  /* 0x0012081401007387 */ /* 0x000fe20000100800 */
[----:B------:R-:W-:-:S03]  /*189f0*/  IMAD.SHL.U32 R2, R2, 0x4, RZ ;  /* 0x0000000402027824 */ /* 0x000fc600078e00ff */
[----:B------:R-:W-:Y:S01]  /*18a00*/  STL [R1+0x1204], R21 ;  /* 0x0012041501007387 */ /* 0x000fe20000100800 */
[----:B------:R-:W-:-:S03]  /*18a10*/  IMAD.WIDE R12, R3, 0x4, R12 ;  /* 0x00000004030c7825 */ /* 0x000fc600078e020c */
[----:B------:R-:W-:Y:S01]  /*18a20*/  STL [R1+0x11f0], R18 ;  /* 0x0011f01201007387 */ /* 0x000fe20000100800 */
[----:B------:R-:W-:-:S03]  /*18a30*/  IMAD.WIDE R10, R3, 0x4, R10 ;  /* 0x00000004030a7825 */ /* 0x000fc600078e020a */
[----:B------:R-:W-:Y:S01]  /*18a40*/  STL [R1+0x11ec], R19 ;  /* 0x0011ec1301007387 */ /* 0x000fe20000100800 */
[----:B------:R-:W-:-:S03]  /*18a50*/  IMAD.WIDE R8, R3, 0x4, R8 ;  /* 0x0000000403087825 */ /* 0x000fc600078e0208 */
[----:B------:R-:W-:Y:S01]  /*18a60*/  STL [R1+0x11f8], R16 ;  /* 0x0011f81001007387 */ /* 0x000fe20000100800 */
[----:B------:R-:W-:-:S03]  /*18a70*/  LOP3.LUT R2, R2, 0x110, R0, 0x78, !PT ;  /* 0x0000011002027812 */ /* 0x000fc600078e7800 */
[----:B------:R-:W-:Y:S01]  /*18a80*/  STL [R1+0x11f4], R17 ;  /* 0x0011f41101007387 */ /* 0x000fe20000100800 */
[----:B------:R-:W-:-:S03]  /*18a90*/  IMAD.WIDE R6, R3, 0x4, R6 ;  /* 0x0000000403067825 */ /* 0x000fc600078e0206 */
[----:B------:R-:W-:Y:S04]  /*18aa0*/  STL [R1+0x11e0], R14 ;  /* 0x0011e00e01007387 */ /* 0x000fe80000100800 */
[----:B------:R-:W-:Y:S01]  /*18ab0*/  STL [R1+0x11dc], R15 ;  /* 0x0011dc0f01007387 */ /* 0x000fe20000100800 */
[----:B------:R-:W-:-:S03]  /*18ac0*/  IMAD.WIDE R4, R3, 0x4, R4 ;  /* 0x0000000403047825 */ /* 0x000fc600078e0204 */
[----:B------:R-:W-:Y:S04]  /*18ad0*/  STL [R1+0x11e8], R12 ;  /* 0x0011e80c01007387 */ /* 0x000fe80000100800 */
[----:B------:R-:W1:Y:S04]  /*18ae0*/  S2R R0, SR_TID.X ;  /* 0x0000000000007919 */ /* 0x000e680000002100 */
        /* <DEDUP_REMOVED lines=9> */
[----:B------:R4:W-:Y:S01]  /*18b80*/  STL [R1+0x11bc], R7 ;  /* 0x0011bc0701007387 */ /* 0x0009e20000100800 */
[----:B------:R-:W-:-:S03]  /*18b90*/  IMAD.WIDE R220, R3, 0x4, R220 ;  /* 0x0000000403dc7825 */ /* 0x000fc600078e02dc */
[----:B------:R-:W-:Y:S04]  /*18ba0*/  STL [R1+0x11c8], R4 ;  /* 0x0011c80401007387 */ /* 0x000fe80000100800 */
[----:B------:R5:W-:Y:S01]  /*18bb0*/  STL [R1+0x11c4], R5 ;  /* 0x0011c40501007387 */ /* 0x000be20000100800 */
        /* <DEDUP_REMOVED lines=22> */
[----:B------:R1:W-:Y:S04]  /*18d20*/  LDGSTS.E [R2+0x20000], [R234.64], P5 ;  /* 0x20000000ea027fae */ /* 0x0003e8000a921844 */
[----:B------:R-:W-:Y:S04]  /*18d30*/  STL [R1+0x1188], R204 ;  /* 0x001188cc01007387 */ /* 0x000fe80000100800 */
[----:B------:R-:W-:Y:S01]  /*18d40*/  STL [R1+0x1184], R205 ;  /* 0x001184cd01007387 */ /* 0x000fe20000100800 */
[----:B-1----:R-:W-:-:S03]  /*18d50*/  SHF.R.S32.HI R2, RZ, 0x6, R0 ;  /* 0x00000006ff027819 */ /* 0x002fc60000011400 */
[----:B------:R-:W-:Y:S01]  /*18d60*/  STL [R1+0x1170], R200 ;  /* 0x001170c801007387 */ /* 0x000fe20000100800 */
[----:B------:R-:W-:Y:S01]  /*18d70*/  LOP3.LUT R0, R0, 0x3f, RZ, 0xc0, !PT ;  /* 0x0000003f00007812 */ /* 0x000fe200078ec0ff */
[----:B------:R-:W-:Y:S02]  /*18d80*/  IMAD.WIDE R184, R3, 0x4, R184 ;  /* 0x0000000403b87825 */ /* 0x000fe400078e02b8 */
[----:B------:R-:W-:Y:S04]  /*18d90*/  STL [R1+0x116c], R201 ;  /* 0x00116cc901007387 */ /* 0x000fe80000100800 */
[----:B------:R-:W-:Y:S01]  /*18da0*/  STL [R1+0x1178], R196 ;  /* 0x001178c401007387 */ /* 0x000fe20000100800 */
[----:B------:R-:W-:-:S03]  /*18db0*/  IMAD.SHL.U32 R235, R0, 0x4, RZ ;  /* 0x0000000400eb7824 */ /* 0x000fc600078e00ff */
[----:B------:R-:W-:Y:S01]  /*18dc0*/  STL [R1+0x1174], R197 ;  /* 0x001174c501007387 */ /* 0x000fe20000100800 */
[C---:B------:R-:W-:Y:S01]  /*18dd0*/  IMAD.WIDE R180, R3.reuse, 0x4, R180 ;  /* 0x0000000403b47825 */ /* 0x040fe200078e02b4 */
[----:B------:R-:W-:Y:S02]  /*18de0*/  SGXT R2, R2, 0x1 ;  /* 0x000000010202781a */ /* 0x000fe40000000200 */
        /* <DEDUP_REMOVED lines=18> */
[----:B------:R1:W-:Y:S04]  /*18f10*/  LDGSTS.E [R235+0x20800], [R230.64], P5 ;  /* 0x20800000e6eb7fae */ /* 0x0003e8000a921844 */
[----:B------:R-:W-:Y:S01]  /*18f20*/  STL [R1+0x1144], R173 ;  /* 0x001144ad01007387 */ /* 0x000fe20000100800 */
[----:B------:R-:W-:-:S03]  /*18f30*/  IMAD.WIDE R152, R3, 0x4, R152 ;  /* 0x0000000403987825 */ /* 0x000fc600078e0298 */
[----:B------:R1:W-:Y:S04]  /*18f40*/  LDGSTS.E [R235+0x21000], [R226.64], P5 ;  /* 0x21000000e2eb7fae */ /* 0x0003e8000a921844 */
        /* <DEDUP_REMOVED lines=145> */
[----:B--2---:R-:W4:Y:S04]  /*19860*/  LDL.LU.64 R218, [R1+0x1b8] ;  /* 0x0001b80001da7983 */ /* 0x004f280000300a00 */
[----:B------:R1:W-:Y:S04]  /*19870*/  LDGSTS.E [R235+0x3f800], [R4.64], P5 ;  /* 0x3f80000004eb7fae */ /* 0x0003e8000a921844 */
[----:B-1----:R-:W5:Y:S01]  /*19880*/  LDL.LU.64 R234, [R1+0x1c0] ;  /* 0x0001c00001ea7983 */ /* 0x002f620000300a00 */
[----:B------:R-:W-:-:S04]  /*19890*/  IMAD.WIDE R48, R3, 0x4, R48 ;  /* 0x0000000403307825 */ /* 0x000fc800078e0230 */
[----:B------:R-:W-:Y:S01]  /*198a0*/  IMAD.WIDE R44, R3, 0x4, R44 ;  /* 0x00000004032c7825 */ /* 0x000fe200078e022c */
[----:B------:R-:W-:Y:S04]  /*198b0*/  STL [R1+0x1040], R48 ;  /* 0x0010403001007387 */ /* 0x000fe80000100800 */
[----:B------:R-:W-:Y:S04]  /*198c0*/  STL [R1+0x103c], R49 ;  /* 0x00103c3101007387 */ /* 0x000fe80000100800 */
[----:B------:R-:W-:Y:S04]  /*198d0*/  STL [R1+0x1048], R44 ;  /* 0x0010482c01007387 */ /* 0x000fe80000100800 */
[----:B------:R-:W-:Y:S04]  /*198e0*/  STL [R1+0x1044], R45 ;  /* 0x0010442d01007387 */ /* 0x000fe80000100800 */
[----:B------:R-:W2:Y:S04]  /*198f0*/  LDL.LU.64 R222, [R1+0x1c8] ;  /* 0x0001c80001de7983 */ /* 0x000ea80000300a00 */
[----:B------:R-:W2:Y:S04]  /*19900*/  LDL.LU.64 R226, [R1+0x1d0] ;  /* 0x0001d00001e27983 */ /* 0x000ea80000300a00 */
[----:B------:R-:W1:Y:S02]  /*19910*/  S2R R0, SR_TID.X ;  /* 0x0000000000007919 */ /* 0x000e640000002100 */
[----:B-1----:R-:W-:-:S02]  /*19920*/  SHF.R.S32.HI R2, RZ, 0x6, R0 ;  /* 0x00000006ff027819 */ /* 0x002fc40000011400 */
[----:B------:R-:W-:Y:S02]  /*19930*/  LOP3.LUT R0, R0, 0x3f, RZ, 0xc0, !PT ;  /* 0x0000003f00007812 */ /* 0x000fe400078ec0ff */
[----:B------:R-:W-:-:S03]  /*19940*/  SGXT R2, R2, 0x1 ;  /* 0x000000010202781a */ /* 0x000fc60000000200 */
[----:B------:R-:W-:-:S05]  /*19950*/  IMAD.SHL.U32 R231, R0, 0x4, RZ ;  /* 0x0000000400e77824 */ /* 0x000fca00078e00ff */
[----:B------:R-:W-:-:S04]  /*19960*/  LOP3.LUT R231, R231, 0x110, R2, 0x78, !PT ;  /* 0x00000110e7e77812 */ /* 0x000fc800078e7802 */
[----:B------:R-:W-:-:S05]  /*19970*/  LOP3.LUT R231, R231, 0x20, RZ, 0x3c, !PT ;  /* 0x00000020e7e77812 */ /* 0x000fca00078e3cff */
[----:B------:R1:W-:Y:S04]  /*19980*/  LDGSTS.E [R231+0x20200], [R232.64], P5 ;  /* 0x20200000e8e77fae */ /* 0x0003e8000a921844 */
[----:B------:R1:W-:Y:S04]  /*19990*/  LDGSTS.E [R231+0x20a00], [R228.64], P5 ;  /* 0x20a00000e4e77fae */ /* 0x0003e8000a921844 */
[----:B------:R1:W-:Y:S04]  /*199a0*/  LDGSTS.E [R231+0x21200], [R224.64], P5 ;  /* 0x21200000e0e77fae */ /* 0x0003e8000a921844 */
[----:B------:R1:W-:Y:S04]  /*199b0*/  LDGSTS.E [R231+0x21a00], [R220.64], P5 ;  /* 0x21a00000dce77fae */ /* 0x0003e8000a921844 */
[----:B------:R1:W-:Y:S04]  /*199c0*/  LDGSTS.E [R231+0x22200], [R216.64], P5 ;  /* 0x22200000d8e77fae */ /* 0x0003e8000a921844 */
[----:B------:R1:W-:Y:S01]  /*199d0*/  LDGSTS.E [R231+0x22a00], [R212.64], P5 ;  /* 0x22a00000d4e77fae */ /* 0x0003e2000a921844 */
[----:B------:R-:W-:-:S03]  /*199e0*/  IMAD.WIDE R40, R3, 0x4, R40 ;  /* 0x0000000403287825 */ /* 0x000fc600078e0228 */
[----:B------:R1:W-:Y:S04]  /*199f0*/  LDGSTS.E [R231+0x23200], [R208.64], P5 ;  /* 0x23200000d0e77fae */ /* 0x0003e8000a921844 */
[----:B------:R1:W-:Y:S01]  /*19a00*/  LDGSTS.E [R231+0x23a00], [R204.64], P5 ;  /* 0x23a00000cce77fae */ /* 0x0003e2000a921844 */
[----:B------:R-:W-:-:S03]  /*19a10*/  IMAD.WIDE R36, R3, 0x4, R36 ;  /* 0x0000000403247825 */ /* 0x000fc600078e0224 */
        /* <DEDUP_REMOVED lines=17> */
[----:B---3--:R-:W3:Y:S04]  /*19b30*/  LDL.LU.64 R202, [R1+0x1d8] ;  /* 0x0001d80001ca7983 */ /* 0x008ee80000300a00 */
[----:B------:R1:W-:Y:S04]  /*19b40*/  LDGSTS.E [R231+0x29a00], [R156.64], P5 ;  /* 0x29a000009ce77fae */ /* 0x0003e8000a921844 */
[----:B------:R1:W-:Y:S04]  /*19b50*/  LDGSTS.E [R231+0x2a200], [R152.64], P5 ;  /* 0x2a20000098e77fae */ /* 0x0003e8000a921844 */
[----:B------:R1:W-:Y:S04]  /*19b60*/  LDGSTS.E [R231+0x2aa00], [R148.64], P5 ;  /* 0x2aa0000094e77fae */ /* 0x0003e8000a921844 */
[----:B------:R-:W3:Y:S04]  /*19b70*/  LDL.LU.64 R206, [R1+0x1e0] ;  /* 0x0001e00001ce7983 */ /* 0x000ee80000300a00 */
[----:B------:R1:W-:Y:S04]  /*19b80*/  LDGSTS.E [R231+0x2b200], [R144.64], P5 ;  /* 0x2b20000090e77fae */ /* 0x0003e8000a921844 */
[----:B------:R-:W-:Y:S04]  /*19b90*/  STL [R1+0xee0], R32 ;  /* 0x000ee02001007387 */ /* 0x000fe80000100800 */
[----:B------:R1:W-:Y:S04]  /*19ba0*/  LDGSTS.E [R231+0x2ba00], [R140.64], P5 ;  /* 0x2ba000008ce77fae */ /* 0x0003e8000a921844 */
[----:B------:R-:W-:Y:S04]  /*19bb0*/  STL [R1+0xedc], R33 ;  /* 0x000edc2101007387 */ /* 0x000fe80000100800 */
[----:B------:R1:W-:Y:S04]  /*19bc0*/  LDGSTS.E [R231+0x2c200], [R136.64], P5 ;  /* 0x2c20000088e77fae */ /* 0x0003e8000a921844 */
[----:B------:R-:W-:Y:S04]  /*19bd0*/  STL [R1+0xef8], R28 ;  /* 0x000ef81c01007387 */ /* 0x000fe80000100800 */
[----:B------:R1:W-:Y:S04]  /*19be0*/  LDGSTS.E [R231+0x2ca00], [R132.64], P5 ;  /* 0x2ca0000084e77fae */ /* 0x0003e8000a921844 */
[----:B------:R-:W3:Y:S04]  /*19bf0*/  LDL.LU.64 R210, [R1+0x1e8] ;  /* 0x0001e80001d27983 */ /* 0x000ee80000300a00 */
[----:B------:R1:W-:Y:S04]  /*19c00*/  LDGSTS.E [R231+0x2d200], [R128.64], P5 ;  /* 0x2d20000080e77fae */ /* 0x0003e8000a921844 */
[----:B------:R1:W-:Y:S04]  /*19c10*/  LDGSTS.E [R231+0x2da00], [R124.64], P5 ;  /* 0x2da000007ce77fae */ /* 0x0003e8000a921844 */
[----:B------:R1:W-:Y:S04]  /*19c20*/  LDGSTS.E [R231+0x2e200], [R120.64], P5 ;  /* 0x2e20000078e77fae */ /* 0x0003e8000a921844 */
[----:B------:R1:W-:Y:S04]  /*19c30*/  LDGSTS.E [R231+0x2ea00], [R116.64], P5 ;  /* 0x2ea0000074e77fae */ /* 0x0003e8000a921844 */
[----:B------:R1:W-:Y:S04]  /*19c40*/  LDGSTS.E [R231+0x2f200], [R112.64], P5 ;  /* 0x2f20000070e77fae */ /* 0x0003e8000a921844 */
[----:B------:R-:W3:Y:S04]  /*19c50*/  LDL.LU.64 R214, [R1+0x1f0] ;  /* 0x0001f00001d67983 */ /* 0x000ee80000300a00 */
[----:B------:R1:W-:Y:S04]  /*19c60*/  LDGSTS.E [R231+0x2fa00], [R108.64], P5 ;  /* 0x2fa000006ce77fae */ /* 0x0003e8000a921844 */
[----:B------:R1:W-:Y:S04]  /*19c70*/  LDGSTS.E [R231+0x30200], [R104.64], P5 ;  /* 0x3020000068e77fae */ /* 0x0003e8000a921844 */
[----:B------:R1:W-:Y:S04]  /*19c80*/  LDGSTS.E [R231+0x30a00], [R100.64], P5 ;  /* 0x30a0000064e77fae */ /* 0x0003e8000a921844 */
[----:B------:R-:W-:Y:S04]  /*19c90*/  STL [R1+0xef4], R29 ;  /* 0x000ef41d01007387 */ /* 0x000fe80000100800 */
[----:B------:R1:W-:Y:S04]  /*19ca0*/  LDGSTS.E [R231+0x31200], [R96.64], P5 ;  /* 0x3120000060e77fae */ /* 0x0003e8000a921844 */
[----:B------:R1:W-:Y:S04]  /*19cb0*/  LDGSTS.E [R231+0x31a00], [R92.64], P5 ;  /* 0x31a000005ce77fae */ /* 0x0003e8000a921844 */
[----:B------:R1:W-:Y:S04]  /*19cc0*/  LDGSTS.E [R231+0x32200], [R88.64], P5 ;  /* 0x3220000058e77fae */ /* 0x0003e8000a921844 */
[----:B------:R1:W-:Y:S04]  /*19cd0*/  LDGSTS.E [R231+0x32a00], [R84.64], P5 ;  /* 0x32a0000054e77fae */ /* 0x0003e8000a921844 */
[----:B------:R1:W-:Y:S04]  /*19ce0*/  LDGSTS.E [R231+0x33200], [R80.64], P5 ;  /* 0x3320000050e77fae */ /* 0x0003e8000a921844 */
[----:B------:R1:W-:Y:S04]  /*19cf0*/  LDGSTS.E [R231+0x33a00], [R76.64], P5 ;  /* 0x33a000004ce77fae */ /* 0x0003e8000a921844 */
[----:B------:R1:W-:Y:S01]  /*19d00*/  LDGSTS.E [R231+0x34200], [R72.64], P5 ;  /* 0x3420000048e77fae */ /* 0x0003e2000a921844 */
[----:B----4-:R-:W-:-:S03]  /*19d10*/  IMAD.WIDE R6, R3, 0x4, R218 ;  /* 0x0000000403067825 */ /* 0x010fc600078e02da */
[----:B------:R1:W-:Y:S04]  /*19d20*/  LDGSTS.E [R231+0x34a00], [R68.64], P5 ;  /* 0x34a0000044e77fae */ /* 0x0003e8000a921844 */
[----:B------:R-:W-:Y:S04]  /*19d30*/  STL [R1+0xf10], R6 ;  /* 0x000f100601007387 */ /* 0x000fe80000100800 */
[----:B------:R2:W-:Y:S04]  /*19d40*/  STL [R1+0xf0c], R7 ;  /* 0x000f0c0701007387 */ /* 0x0005e80000100800 */
[----:B------:R1:W-:Y:S01]  /*19d50*/  LDGSTS.E [R231+0x35200], [R64.64], P5 ;  /* 0x3520000040e77fae */ /* 0x0003e2000a921844 */
[----:B-----5:R-:W-:-:S03]  /*19d60*/  IMAD.WIDE R4, R3, 0x4, R234 ;  /* 0x0000000403047825 */ /* 0x020fc600078e02ea */
[----:B------:R1:W-:Y:S04]  /*19d70*/  LDGSTS.E [R231+0x35a00], [R60.64], P5 ;  /* 0x35a000003ce77fae */ /* 0x0003e8000a921844 */
[----:B------:R-:W-:Y:S04]  /*19d80*/  STL [R1+0xf80], R4 ;  /* 0x000f800401007387 */ /* 0x000fe80000100800 */
[----:B------:R-:W4:Y:S04]  /*19d90*/  LDL.LU.64 R218, [R1+0x1f8] ;  /* 0x0001f80001da7983 */ /* 0x000f280000300a00 */
[----:B------:R-:W5:Y:S04]  /*19da0*/  LDL.LU.64 R234, [R1+0x200] ;  /* 0x0002000001ea7983 */ /* 0x000f680000300a00 */
        /* <DEDUP_REMOVED lines=10> */
[----:B------:R1:W-:Y:S01]  /*19e50*/  STL [R1+0xf7c], R5 ;  /* 0x000f7c0501007387 */ /* 0x0003e20000100800 */
[----:B--2---:R-:W-:-:S04]  /*19e60*/  IMAD.WIDE R6, R3, 0x4, R222 ;  /* 0x0000000403067825 */ /* 0x004fc800078e02de */
[C---:B-1----:R-:W-:Y:S01]  /*19e70*/  IMAD.WIDE R4, R3.reuse, 0x4, R226 ;  /* 0x0000000403047825 */ /* 0x042fe200078e02e2 */
[----:B------:R-:W-:Y:S04]  /*19e80*/  STL [R1+0xf90], R6 ;  /* 0x000f900601007387 */ /* 0x000fe80000100800 */
[----:B------:R3:W-:Y:S04]  /*19e90*/  STL [R1+0xf8c], R7 ;  /* 0x000f8c0701007387 */ /* 0x0007e80000100800 */
[----:B------:R-:W-:Y:S04]  /*19ea0*/  STL [R1+0xfe8], R4 ;  /* 0x000fe80401007387 */ /* 0x000fe80000100800 */
[----:B------:R-:W4:Y:S04]  /*19eb0*/  LDL.LU.64 R222, [R1+0x208] ;  /* 0x0002080001de7983 */ /* 0x000f280000300a00 */
[----:B------:R-:W4:Y:S04]  /*19ec0*/  LDL.LU.64 R226, [R1+0x210] ;  /* 0x0002100001e27983 */ /* 0x000f280000300a00 */
[----:B------:R3:W-:Y:S04]  /*19ed0*/  LDGSTS.E [R231+0x3b200], [R6.64], P5 ;  /* 0x3b20000006e77fae */ /* 0x0007e8000a921844 */
[----:B------:R1:W-:Y:S04]  /*19ee0*/  LDGSTS.E [R231+0x3ba00], [R4.64], P5 ;  /* 0x3ba0000004e77fae */ /* 0x0003e8000a921844 */
[----:B------:R1:W-:Y:S01]  /*19ef0*/  STL [R1+0xfd8], R5 ;  /* 0x000fd80501007387 */ /* 0x0003e20000100800 */
[----:B---3--:R-:W-:-:S05]  /*19f00*/  IMAD.WIDE R6, R3, 0x4, R202 ;  /* 0x0000000403067825 */ /* 0x008fca00078e02ca */
[----:B------:R-:W-:Y:S04]  /*19f10*/  STL [R1+0xff0], R6 ;  /* 0x000ff00601007387 */ /* 0x000fe80000100800 */
[----:B------:R3:W-:Y:S04]  /*19f20*/  LDGSTS.E [R231+0x3c200], [R6.64], P5 ;  /* 0x3c20000006e77fae */ /* 0x0007e8000a921844 */
[----:B------:R3:W-:Y:S01]  /*19f30*/  STL [R1+0xfec], R7 ;  /* 0x000fec0701007387 */ /* 0x0007e20000100800 */
[----:B-1----:R-:W-:-:S05]  /*19f40*/  IMAD.WIDE R4, R3, 0x4, R206 ;  /* 0x0000000403047825 */ /* 0x002fca00078e02ce */
[----:B------:R-:W-:Y:S04]  /*19f50*/  STL [R1+0xff8], R4 ;  /* 0x000ff80401007387 */ /* 0x000fe80000100800 */
[----:B------:R1:W-:Y:S04]  /*19f60*/  STL [R1+0xff4], R5 ;  /* 0x000ff40501007387 */ /* 0x0003e80000100800 */
[----:B------:R1:W-:Y:S04]  /*19f70*/  LDGSTS.E [R231+0x3ca00], [R4.64], P5 ;  /* 0x3ca0000004e77fae */ /* 0x0003e8000a921844 */
[----:B------:R-:W2:Y:S01]  /*19f80*/  LDL.LU.64 R206, [R1+0x218] ;  /* 0x0002180001ce7983 */ /* 0x000ea20000300a00 */
[----:B---3--:R-:W-:-:S05]  /*19f90*/  IMAD.WIDE R6, R3, 0x4, R210 ;  /* 0x0000000403067825 */ /* 0x008fca00078e02d2 */
[----:B------:R-:W-:Y:S04]  /*19fa0*/  STL [R1+0x1000], R6 ;  /* 0x0010000601007387 */ /* 0x000fe80000100800 */
[----:B------:R4:W-:Y:S01]  /*19fb0*/  LDGSTS.E [R231+0x3d200], [R6.64], P5 ;  /* 0x3d20000006e77fae */ /* 0x0009e2000a921844 */
[----:B-1----:R-:W-:-:S03]  /*19fc0*/  IMAD.WIDE R4, R3, 0x4, R214 ;  /* 0x0000000403047825 */ /* 0x002fc600078e02d6 */
[----:B------:R-:W3:Y:S04]  /*19fd0*/  LDL.LU.64 R214, [R1+0x220] ;  /* 0x0002200001d67983 */ /* 0x000ee80000300a00 */
[----:B------:R-:W-:Y:S04]  /*19fe0*/  STL [R1+0xffc], R7 ;  /* 0x000ffc0701007387 */ /* 0x000fe80000100800 */
[----:B------:R-:W-:Y:S04]  /*19ff0*/  STL [R1+0x1008], R4 ;  /* 0x0010080401007387 */ /* 0x000fe80000100800 */
[----:B------:R5:W-:Y:S04]  /*1a000*/  LDGSTS.E [R231+0x3da00], [R4.64], P5 ;  /* 0x3da0000004e77fae */ /* 0x000be8000a921844 */
[----:B------:R5:W-:Y:S02]  /*1a010*/  STL [R1+0x1004], R5 ;  /* 0x0010040501007387 */ /* 0x000be40000100800 */
[----:B-----5:R-:W-:-:S02]  /*1a020*/  IMAD.WIDE R4, R3, 0x4, R234 ;  /* 0x0000000403047825 */ /* 0x020fc400078e02ea */
[----:B------:R-:W5:Y:S02]  /*1a030*/  LDL.LU.64 R234, [R1+0x228] ;  /* 0x0002280001ea7983 */ /* 0x000f640000300a00 */
[----:B----4-:R-:W-:-:S05]  /*1a040*/  IMAD.WIDE R6, R3, 0x4, R218 ;  /* 0x0000000403067825 */ /* 0x010fca00078e02da */
[----:B------:R-:W-:Y:S04]  /*1a050*/  STL [R1+0x1010], R6 ;  /* 0x0010100601007387 */ /* 0x000fe80000100800 */
[----:B------:R-:W4:Y:S04]  /*1a060*/  LDL.LU.64 R218, [R1+0x230] ;  /* 0x0002300001da7983 */ /* 0x000f280000300a00 */
[----:B------:R1:W-:Y:S04]  /*1a070*/  STL [R1+0x100c], R7 ;  /* 0x00100c0701007387 */ /* 0x0003e80000100800 */
[----:B------:R1:W-:Y:S04]  /*1a080*/  LDGSTS.E [R231+0x3e200], [R6.64], P5 ;  /* 0x3e20000006e77fae */ /* 0x0003e8000a921844 */
[----:B------:R-:W-:Y:S04]  /*1a090*/  STL [R1+0x1018], R4 ;  /* 0x0010180401007387 */ /* 0x000fe80000100800 */
[----:B------:R1:W-:Y:S04]  /*1a0a0*/  STL [R1+0x1014], R5 ;  /* 0x0010140501007387 */ /* 0x0003e80000100800 */
[----:B------:R-:W1:Y:S04]  /*1a0b0*/  S2R R0, SR_TID.X ;  /* 0x0000000000007919 */ /* 0x000e680000002100 */
[----:B------:R1:W-:Y:S02]  /*1a0c0*/  LDGSTS.E [R231+0x3ea00], [R4.64], P5 ;  /* 0x3ea0000004e77fae */ /* 0x0003e4000a921844 */
[----:B-1----:R-:W-:-:S02]  /*1a0d0*/  IMAD.WIDE R6, R3, 0x4, R222 ;  /* 0x0000000403067825 */ /* 0x002fc400078e02de */
[----:B------:R-:W4:Y:S04]  /*1a0e0*/  LDL.LU.64 R222, [R1+0x238] ;  /* 0x0002380001de7983 */ /* 0x000f280000300a00 */
[----:B------:R-:W-:Y:S01]  /*1a0f0*/  STL [R1+0x1020], R6 ;  /* 0x0010200601007387 */ /* 0x000fe20000100800 */
[----:B------:R-:W-:-:S03]  /*1a100*/  IMAD.WIDE R4, R3, 0x4, R226 ;  /* 0x0000000403047825 */ /* 0x000fc600078e02e2 */
[----:B------:R-:W4:Y:S04]  /*1a110*/  LDL.LU.64 R210, [R1+0x240] ;  /* 0x0002400001d27983 */ /* 0x000f280000300a00 */
[----:B------:R2:W-:Y:S04]  /*1a120*/  STL [R1+0x101c], R7 ;  /* 0x00101c0701007387 */ /* 0x0005e80000100800 */
[----:B------:R-:W-:Y:S04]  /*1a130*/  STL [R1+0x1028], R4 ;  /* 0x0010280401007387 */ /* 0x000fe80000100800 */
[----:B------:R3:W-:Y:S04]  /*1a140*/  STL [R1+0x1024], R5 ;  /* 0x0010240501007387 */ /* 0x0007e80000100800 */
[----:B------:R-:W4:Y:S01]  /*1a150*/  LDL.LU.64 R226, [R1+0x248] ;  /* 0x0002480001e27983 */ /* 0x000f220000300a00 */
[----:B------:R-:W-:-:S02]  /*1a160*/  SHF.R.S32.HI R2, RZ, 0x6, R0 ;  /* 0x00000006ff027819 */ /* 0x000fc40000011400 */
[----:B------:R-:W-:Y:S01]  /*1a170*/  LOP3.LUT R0, R0, 0x3f, RZ, 0xc0, !PT ;  /* 0x0000003f00007812 */ /* 0x000fe200078ec0ff */
[----:B------:R1:W-:Y:S01]  /*1a180*/  LDGSTS.E [R231+0x3f200], [R6.64], P5 ;  /* 0x3f20000006e77fae */ /* 0x0003e2000a921844 */
[----:B------:R-:W-:-:S03]  /*1a190*/  SGXT R2, R2, 0x1 ;  /* 0x000000010202781a */ /* 0x000fc60000000200 */
[----:B------:R1:W-:Y:S02]  /*1a1a0*/  LDGSTS.E [R231+0x3fa00], [R4.64], P5 ;  /* 0x3fa0000004e77fae */ /* 0x0003e4000a921844 */
[----:B-1----:R-:W-:-:S05]  /*1a1b0*/  IMAD.SHL.U32 R231, R0, 0x4, RZ ;  /* 0x0000000400e77824 */ /* 0x002fca00078e00ff */
[----:B------:R-:W-:-:S04]  /*1a1c0*/  LOP3.LUT R231, R231, 0x110, R2, 0x78, !PT ;  /* 0x00000110e7e77812 */ /* 0x000fc800078e7802 */
[----:B------:R-:W-:Y:S01]  /*1a1d0*/  LOP3.LUT R231, R231, 0x40, RZ, 0x3c, !PT ;  /* 0x00000040e7e77812 */ /* 0x000fe200078e3cff */
[C---:B--2---:R-:W-:Y:S02]  /*1a1e0*/  IMAD.WIDE R6, R3.reuse, 0x4, R206 ;  /* 0x0000000403067825 */ /* 0x044fe400078e02ce */
[----:B------:R-:W2:Y:S04]  /*1a1f0*/  LDL.LU.64 R206, [R1+0x250] ;  /* 0x0002500001ce7983 */ /* 0x000ea80000300a00 */
[----:B------:R-:W-:Y:S04]  /*1a200*/  STL [R1+0xbc0], R6 ;  /* 0x000bc00601007387 */ /* 0x000fe80000100800 */
[----:B------:R5:W-:Y:S04]  /*1a210*/  STL [R1+0xbbc], R7 ;  /* 0x000bbc0701007387 */ /* 0x000be80000100800 */
[----:B------:R5:W-:Y:S01]  /*1a220*/  LDGSTS.E [R231+0x20400], [R6.64], P5 ;  /* 0x2040000006e77fae */ /* 0x000be2000a921844 */
[----:B---3--:R-:W-:-:S05]  /*1a230*/  IMAD.WIDE R4, R3, 0x4, R214 ;  /* 0x0000000403047825 */ /* 0x008fca00078e02d6 */
[----:B------:R-:W-:Y:S04]  /*1a240*/  STL [R1+0xbd0], R4 ;  /* 0x000bd00401007387 */ /* 0x000fe80000100800 */
[----:B------:R4:W-:Y:S04]  /*1a250*/  STL [R1+0xbcc], R5 ;  /* 0x000bcc0501007387 */ /* 0x0009e80000100800 */
[----:B------:R-:W3:Y:S04]  /*1a260*/  LDL.LU.64 R214, [R1+0x258] ;  /* 0x0002580001d67983 */ /* 0x000ee80000300a00 */
[----:B------:R4:W-:Y:S01]  /*1a270*/  LDGSTS.E [R231+0x20c00], [R4.64], P5 ;  /* 0x20c0000004e77fae */ /* 0x0009e2000a921844 */
[----:B-----5:R-:W-:-:S03]  /*1a280*/  IMAD.WIDE R6, R3, 0x4, R234 ;  /* 0x0000000403067825 */ /* 0x020fc600078e02ea */
[----:B------:R-:W5:Y:S04]  /*1a290*/  LDL.LU.64 R234, [R1+0x260] ;  /* 0x0002600001ea7983 */ /* 0x000f680000300a00 */
[----:B------:R-:W-:Y:S01]  /*1a2a0*/  STL [R1+0xbe0], R6 ;  /* 0x000be00601007387 */ /* 0x000fe20000100800 */
[----:B----4-:R-:W-:-:S03]  /*1a2b0*/  IMAD.WIDE R4, R3, 0x4, R218 ;  /* 0x0000000403047825 */ /* 0x010fc600078e02da */
[----:B------:R1:W-:Y:S04]  /*1a2c0*/  STL [R1+0xbdc], R7 ;  /* 0x000bdc0701007387 */ /* 0x0003e80000100800 */
[----:B------:R-:W-:Y:S04]  /*1a2d0*/  STL [R1+0xbf0], R4 ;  /* 0x000bf00401007387 */ /* 0x000fe80000100800 */
[----:B------:R4:W-:Y:S04]  /*1a2e0*/  STL [R1+0xbec], R5 ;  /* 0x000bec0501007387 */ /* 0x0009e80000100800 */
[----:B------:R-:W5:Y:S04]  /*1a2f0*/  LDL.LU.64 R218, [R1+0x268] ;  /* 0x0002680001da7983 */ /* 0x000f680000300a00 */
[----:B------:R1:W-:Y:S04]  /*1a300*/  LDGSTS.E [R231+0x21400], [R6.64], P5 ;  /* 0x2140000006e77fae */ /* 0x0003e8000a921844 */
[----:B------:R4:W-:Y:S01]  /*1a310*/  LDGSTS.E [R231+0x21c00], [R4.64], P5 ;  /* 0x21c0000004e77fae */ /* 0x0009e2000a921844 */
[----:B-1----:R-:W-:-:S03]  /*1a320*/  IMAD.WIDE R6, R3, 0x4, R222 ;  /* 0x0000000403067825 */ /* 0x002fc600078e02de */
[----:B------:R-:W5:Y:S01]  /*1a330*/  LDL.LU.64 R222, [R1+0x270] ;  /* 0x0002700001de7983 */ /* 0x000f620000300a00 */
[----:B----4-:R-:W-:-:S03]  /*1a340*/  IMAD.WIDE R4, R3, 0x4, R210 ;  /* 0x0000000403047825 */ /* 0x010fc600078e02d2 */
[----:B------:R-:W-:Y:S04]  /*1a350*/  STL [R1+0xc00], R6 ;  /* 0x000c000601007387 */ /* 0x000fe80000100800 */
[----:B------:R1:W-:Y:S04]  /*1a360*/  STL [R1+0xbfc], R7 ;  /* 0x000bfc0701007387 */ /* 0x0003e80000100800 */
[----:B------:R-:W-:Y:S04]  /*1a370*/  STL [R1+0xc10], R4 ;  /* 0x000c100401007387 */ /* 0x000fe80000100800 */
[----:B------:R2:W-:Y:S04]  /*1a380*/  STL [R1+0xc0c], R5 ;  /* 0x000c0c0501007387 */ /* 0x0005e80000100800 */
[----:B------:R-:W4:Y:S04]  /*1a390*/  LDL.LU.64 R210, [R1+0x278] ;  /* 0x0002780001d27983 */ /* 0x000f280000300a00 */
[----:B------:R1:W-:Y:S04]  /*1a3a0*/  LDGSTS.E [R231+0x22400], [R6.64], P5 ;  /* 0x2240000006e77fae */ /* 0x0003e8000a921844 */
[----:B------:R2:W-:Y:S01]  /*1a3b0*/  LDGSTS.E [R231+0x22c00], [R4.64], P5 ;  /* 0x22c0000004e77fae */ /* 0x0005e2000a921844 */
[----:B-1----:R-:W-:-:S03]  /*1a3c0*/  IMAD.WIDE R6, R3, 0x4, R226 ;  /* 0x0000000403067825 */ /* 0x002fc600078e02e2 */
[----:B------:R-:W4:Y:S04]  /*1a3d0*/  LDL.LU.64 R226, [R1+0x280] ;  /* 0x0002800001e27983 */ /* 0x000f280000300a00 */
[----:B------:R-:W-:Y:S04]  /*1a3e0*/  STL [R1+0xc20], R6 ;  /* 0x000c200601007387 */ /* 0x000fe80000100800 */
[----:B------:R3:W-:Y:S04]  /*1a3f0*/  STL [R1+0xc1c], R7 ;  /* 0x000c1c0701007387 */ /* 0x0007e80000100800 */
[----:B------:R3:W-:Y:S01]  /*1a400*/  LDGSTS.E [R231+0x23400], [R6.64], P5 ;  /* 0x2340000006e77fae */ /* 0x0007e2000a921844 */
[----:B--2---:R-:W-:-:S05]  /*1a410*/  IMAD.WIDE R4, R3, 0x4, R206 ;  /* 0x0000000403047825 */ /* 0x004fca00078e02ce */
[----:B------:R-:W-:Y:S04]  /*1a420*/  STL [R1+0xc30], R4 ;  /* 0x000c300401007387 */ /* 0x000fe80000100800 */
[----:B------:R5:W-:Y:S04]  /*1a430*/  STL [R1+0xc2c], R5 ;  /* 0x000c2c0501007387 */ /* 0x000be80000100800 */
[----:B------:R-:W2:Y:S04]  /*1a440*/  LDL.LU.64 R206, [R1+0x288] ;  /* 0x0002880001ce7983 */ /* 0x000ea80000300a00 */
[----:B------:R5:W-:Y:S01]  /*1a450*/  LDGSTS.E [R231+0x23c00], [R4.64], P5 ;  /* 0x23c0000004e77fae */ /* 0x000be2000a921844 */
[----:B---3--:R-:W-:-:S03]  /*1a460*/  IMAD.WIDE R6, R3, 0x4, R214 ;  /* 0x0000000403067825 */ /* 0x008fc600078e02d6 */
[----:B------:R-:W3:Y:S04]  /*1a470*/  LDL.LU.64 R214, [R1+0x290] ;  /* 0x0002900001d67983 */ /* 0x000ee80000300a00 */
[----:B------:R-:W-:Y:S04]  /*1a480*/  STL [R1+0xc40], R6 ;  /* 0x000c400601007387 */ /* 0x000fe80000100800 */
[----:B------:R1:W-:Y:S04]  /*1a490*/  STL [R1+0xc3c], R7 ;  /* 0x000c3c0701007387 */ /* 0x0003e80000100800 */
[----:B------:R1:W-:Y:S01]  /*1a4a0*/  LDGSTS.E [R231+0x24400], [R6.64], P5 ;  /* 0x2440000006e77fae */ /* 0x0003e2000a921844 */
[----:B-----5:R-:W-:-:S05]  /*1a4b0*/  IMAD.WIDE R4, R3, 0x4, R234 ;  /* 0x0000000403047825 */ /* 0x020fca00078e02ea */
[----:B------:R-:W-:Y:S04]  /*1a4c0*/  STL [R1+0xc50], R4 ;  /* 0x000c500401007387 */ /* 0x000fe80000100800 */
[----:B------:R5:W-:Y:S04]  /*1a4d0*/  STL [R1+0xc4c], R5 ;  /* 0x000c4c0501007387 */ /* 0x000be80000100800 */
[----:B------:R-:W3:Y:S04]  /*1a4e0*/  LDL.LU.64 R234, [R1+0x298] ;  /* 0x0002980001ea7983 */ /* 0x000ee80000300a00 */
[----:B------:R5:W-:Y:S01]  /*1a4f0*/  LDGSTS.E [R231+0x24c00], [R4.64], P5 ;  /* 0x24c0000004e77fae */ /* 0x000be2000a921844 */
[----:B-1----:R-:W-:-:S03]  /*1a500*/  IMAD.WIDE R6, R3, 0x4, R218 ;  /* 0x0000000403067825 */ /* 0x002fc600078e02da */
[----:B------:R-:W3:Y:S04]  /*1a510*/  LDL.LU.64 R218, [R1+0x2a0] ;  /* 0x0002a00001da7983 */ /* 0x000ee80000300a00 */
[----:B------:R-:W-:Y:S04]  /*1a520*/  STL [R1+0xc60], R6 ;  /* 0x000c600601007387 */ /* 0x000fe80000100800 */
[----:B------:R4:W-:Y:S04]  /*1a530*/  STL [R1+0xc5c], R7 ;  /* 0x000c5c0701007387 */ /* 0x0009e80000100800 */
[----:B------:R4:W-:Y:S01]  /*1a540*/  LDGSTS.E [R231+0x25400], [R6.64], P5 ;  /* 0x2540000006e77fae */ /* 0x0009e2000a921844 */
[----:B-----5:R-:W-:-:S05]  /*1a550*/  IMAD.WIDE R4, R3, 0x4, R222 ;  /* 0x0000000403047825 */ /* 0x020fca00078e02de */
[----:B------:R-:W-:Y:S04]  /*1a560*/  STL [R1+0xc70], R4 ;  /* 0x000c700401007387 */ /* 0x000fe80000100800 */
[----:B------:R1:W-:Y:S04]  /*1a570*/  STL [R1+0xc6c], R5 ;  /* 0x000c6c0501007387 */ /* 0x0003e80000100800 */
[----:B------:R-:W5:Y:S04]  /*1a580*/  LDL.LU.64 R222, [R1+0x2a8] ;  /* 0x0002a80001de7983 */ /* 0x000f680000300a00 */
[----:B------:R1:W-:Y:S01]  /*1a590*/  LDGSTS.E [R231+0x25c00], [R4.64], P5 ;  /* 0x25c0000004e77fae */ /* 0x0003e2000a921844 */
[----:B----4-:R-:W-:-:S03]  /*1a5a0*/  IMAD.WIDE R6, R3, 0x4, R210 ;  /* 0x0000000403067825 */ /* 0x010fc600078e02d2 */
[----:B------:R-:W4:Y:S04]  /*1a5b0*/  LDL.LU.64 R210, [R1+0x2b0] ;  /* 0x0002b00001d27983 */ /* 0x000f280000300a00 */
[----:B------:R-:W-:Y:S04]  /*1a5c0*/  STL [R1+0xc80], R6 ;  /* 0x000c800601007387 */ /* 0x000fe80000100800 */
[----:B------:R2:W-:Y:S04]  /*1a5d0*/  STL [R1+0xc7c], R7 ;  /* 0x000c7c0701007387 */ /* 0x0005e80000100800 */
[----:B------:R2:W-:Y:S01]  /*1a5e0*/  LDGSTS.E [R231+0x26400], [R6.64], P5 ;  /* 0x2640000006e77fae */ /* 0x0005e2000a921844 */
[----:B-1----:R-:W-:-:S05]  /*1a5f0*/  IMAD.WIDE R4, R3, 0x4, R226 ;  /* 0x0000000403047825 */ /* 0x002fca00078e02e2 */
[----:B------:R-:W-:Y:S04]  /*1a600*/  STL [R1+0xc90], R4 ;  /* 0x000c900401007387 */ /* 0x000fe80000100800 */
[----:B------:R3:W-:Y:S04]  /*1a610*/  STL [R1+0xc8c], R5 ;  /* 0x000c8c0501007387 */ /* 0x0007e80000100800 */
[----:B------:R-:W4:Y:S04]  /*1a620*/  LDL.LU.64 R226, [R1+0x2b8] ;  /* 0x0002b80001e27983 */ /* 0x000f280000300a00 */
[----:B------:R3:W-:Y:S01]  /*1a630*/  LDGSTS.E [R231+0x26c00], [R4.64], P5 ;  /* 0x26c0000004e77fae */ /* 0x0007e2000a921844 */
[----:B--2---:R-:W-:-:S03]  /*1a640*/  IMAD.WIDE R6, R3, 0x4, R206 ;  /* 0x0000000403067825 */ /* 0x004fc600078e02ce */
[----:B------:R-:W2:Y:S04]  /*1a650*/  LDL.LU.64 R206, [R1+0x2c0] ;  /* 0x0002c00001ce7983 */ /* 0x000ea80000300a00 */
[----:B------:R-:W-:Y:S04]  /*1a660*/  STL [R1+0xca0], R6 ;  /* 0x000ca00601007387 */ /* 0x000fe80000100800 */
[----:B------:R1:W-:Y:S04]  /*1a670*/  STL [R1+0xc9c], R7 ;  /* 0x000c9c0701007387 */ /* 0x0003e80000100800 */
[----:B------:R1:W-:Y:S01]  /*1a680*/  LDGSTS.E [R231+0x27400], [R6.64], P5 ;  /* 0x2740000006e77fae */ /* 0x0003e2000a921844 */
[----:B---3--:R-:W-:-:S05]  /*1a690*/  IMAD.WIDE R4, R3, 0x4, R214 ;  /* 0x0000000403047825 */ /* 0x008fca00078e02d6 */
[----:B------:R-:W-:Y:S04]  /*1a6a0*/  STL [R1+0xcb0], R4 ;  /* 0x000cb00401007387 */ /* 0x000fe80000100800 */
[----:B------:R3:W-:Y:S04]  /*1a6b0*/  STL [R1+0xcac], R5 ;  /* 0x000cac0501007387 */ /* 0x0007e80000100800 */
[----:B------:R-:W2:Y:S04]  /*1a6c0*/  LDL.LU.64 R214, [R1+0x2c8] ;  /* 0x0002c80001d67983 */ /* 0x000ea80000300a00 */
[----:B------:R3:W-:Y:S01]  /*1a6d0*/  LDGSTS.E [R231+0x27c00], [R4.64], P5 ;  /* 0x27c0000004e77fae */ /* 0x0007e2000a921844 */
[----:B-1----:R-:W-:-:S03]  /*1a6e0*/  IMAD.WIDE R6, R3, 0x4, R234 ;  /* 0x0000000403067825 */ /* 0x002fc600078e02ea */
[----:B------:R-:W2:Y:S04]  /*1a6f0*/  LDL.LU.64 R234, [R1+0x2d0] ;  /* 0x0002d00001ea7983 */ /* 0x000ea80000300a00 */
[----:B------:R-:W-:Y:S01]  /*1a700*/  STL [R1+0xcc0], R6 ;  /* 0x000cc00601007387 */ /* 0x000fe20000100800 */
[----:B---3--:R-:W-:-:S03]  /*1a710*/  IMAD.WIDE R4, R3, 0x4, R218 ;  /* 0x0000000403047825 */ /* 0x008fc600078e02da */
[----:B------:R5:W-:Y:S04]  /*1a720*/  STL [R1+0xcbc], R7 ;  /* 0x000cbc0701007387 */ /* 0x000be80000100800 */
[----:B------:R-:W-:Y:S04]  /*1a730*/  STL [R1+0xcd0], R4 ;  /* 0x000cd00401007387 */ /* 0x000fe80000100800 */
[----:B------:R4:W-:Y:S04]  /*1a740*/  STL [R1+0xccc], R5 ;  /* 0x000ccc0501007387 */ /* 0x0009e80000100800 */
[----:B------:R-:W3:Y:S04]  /*1a750*/  LDL.LU.64 R218, [R1+0x2d8] ;  /* 0x0002d80001da7983 */ /* 0x000ee80000300a00 */
[----:B------:R5:W-:Y:S04]  /*1a760*/  LDGSTS.E [R231+0x28400], [R6.64], P5 ;  /* 0x2840000006e77fae */ /* 0x000be8000a921844 */
        /* <DEDUP_REMOVED lines=19> */
[----:B------:R-:W4:Y:S04]  /*1a8a0*/  LDL.LU.64 R206, [R1+0x2f8] ;  /* 0x0002f80001ce7983 */ /* 0x000f280000300a00 */
        /* <DEDUP_REMOVED lines=25> */
[----:B------:R1:W-:Y:S02]  /*1aa40*/  LDGSTS.E [R231+0x2d400], [R6.64], P5 ;  /* 0x2d40000006e77fae */ /* 0x0003e4000a921844 */
[----:B-1----:R-:W-:-:S05]  /*1aa50*/  IMAD.WIDE R4, R3, 0x4, R226 ;  /* 0x0000000403047825 */ /* 0x002fca00078e02e2 */
[----:B------:R-:W-:Y:S04]  /*1aa60*/  STL [R1+0xd70], R4 ;  /* 0x000d700401007387 */ /* 0x000fe80000100800 */
[----:B------:R1:W-:Y:S04]  /*1aa70*/  STL [R1+0xd6c], R5 ;  /* 0x000d6c0501007387 */ /* 0x0003e80000100800 */
[----:B------:R-:W4:Y:S04]  /*1aa80*/  LDL.LU.64 R226, [R1+0x328] ;  /* 0x0003280001e27983 */ /* 0x000f280000300a00 */
[----:B------:R1:W-:Y:S01]  /*1aa90*/  LDGSTS.E [R231+0x2dc00], [R4.64], P5 ;  /* 0x2dc0000004e77fae */ /* 0x0003e2000a921844 */
[----:B------:R-:W-:-:S03]  /*1aaa0*/  IMAD.WIDE R6, R3, 0x4, R206 ;  /* 0x0000000403067825 */ /* 0x000fc600078e02ce */
        /* <DEDUP_REMOVED lines=30> */
[----:B------:R-:W5:Y:S04]  /*1ac90*/  LDL.LU.64 R226, [R1+0x360] ;  /* 0x0003600001e27983 */ /* 0x000f680000300a00 */
[----:B------:R-:W-:Y:S04]  /*1aca0*/  STL [R1+0xde0], R6 ;  /* 0x000de00601007387 */ /* 0x000fe80000100800 */
[----:B------:R1:W-:Y:S04]  /*1acb0*/  STL [R1+0xddc], R7 ;  /* 0x000ddc0701007387 */ /* 0x0003e80000100800 */
[----:B------:R1:W-:Y:S01]  /*1acc0*/  LDGSTS.E [R231+0x31400], [R6.64], P5 ;  /* 0x3140000006e77fae */ /* 0x0003e2000a921844 */
[----:B----4-:R-:W-:-:S05]  /*1acd0*/  IMAD.WIDE R4, R3, 0x4, R206 ;  /* 0x0000000403047825 */ /* 0x010fca00078e02ce */
        /* <DEDUP_REMOVED lines=21> */
[----:B------:R-:W5:Y:S04]  /*1ae30*/  LDL.LU.64 R222, [R1+0x388] ;  /* 0x0003880001de7983 */ /* 0x000f680000300a00 */
[----:B------:R1:W-:Y:S04]  /*1ae40*/  STL [R1+0xe2c], R5 ;  /* 0x000e2c0501007387 */ /* 0x0003e80000100800 */
[----:B------:R1:W-:Y:S02]  /*1ae50*/  LDGSTS.E [R231+0x33c00], [R4.64], P5 ;  /* 0x33c0000004e77fae */ /* 0x0003e4000a921844 */
[----:B-1----:R-:W-:-:S02]  /*1ae60*/  IMAD.WIDE R6, R3, 0x4, R210 ;  /* 0x0000000403067825 */ /* 0x002fc400078e02d2 */
[----:B------:R-:W5:Y:S04]  /*1ae70*/  LDL.LU.64 R210, [R1+0x390] ;  /* 0x0003900001d27983 */ /* 0x000f680000300a00 */
[----:B------:R-:W-:Y:S04]  /*1ae80*/  STL [R1+0xe40], R6 ;  /* 0x000e400601007387 */ /* 0x000fe80000100800 */
[----:B------:R4:W-:Y:S04]  /*1ae90*/  STL [R1+0xe3c], R7 ;  /* 0x000e3c0701007387 */ /* 0x0009e80000100800 */
[----:B------:R4:W-:Y:S01]  /*1aea0*/  LDGSTS.E [R231+0x34400], [R6.64], P5 ;  /* 0x3440000006e77fae */ /* 0x0009e2000a921844 */
[----:B------:R-:W-:-:S05]  /*1aeb0*/  IMAD.WIDE R4, R3, 0x4, R226 ;  /* 0x0000000403047825 */ /* 0x000fca00078e02e2 */
[----:B------:R-:W-:Y:S04]  /*1aec0*/  STL [R1+0xe50], R4 ;  /* 0x000e500401007387 */ /* 0x000fe80000100800 */
[----:B------:R-:W5:Y:S04]  /*1aed0*/  LDL.LU.64 R226, [R1+0x398] ;  /* 0x0003980001e27983 */ /* 0x000f680000300a00 */
[----:B------:R1:W-:Y:S04]  /*1aee0*/  STL [R1+0xe4c], R5 ;  /* 0x000e4c0501007387 */ /* 0x0003e80000100800 */
        /* <DEDUP_REMOVED lines=8> */
[----:B------:R-:W4:Y:S04]  /*1af70*/  LDL.LU.64 R214, [R1+0x3a8] ;  /* 0x0003a80001d67983 */ /* 0x000f280000300a00 */
[----:B------:R3:W-:Y:S04]  /*1af80*/  STL [R1+0xe6c], R5 ;  /* 0x000e6c0501007387 */ /* 0x0007e80000100800 */
        /* <DEDUP_REMOVED lines=8> */
[----:B------:R5:W-:Y:S04]  /*1b010*/  LDGSTS.E [R231+0x36400], [R6.64], P5 ;  /* 0x3640000006e77fae */ /* 0x000be8000a921844 */
[----:B------:R-:W3:Y:S04]  /*1b020*/  LDL.LU.64 R218, [R1+0x3b8] ;  /* 0x0003b80001da7983 */ /* 0x000ee80000300a00 */
[----:B------:R1:W-:Y:S01]  /*1b030*/  LDGSTS.E [R231+0x36c00], [R4.64], P5 ;  /* 0x36c0000004e77fae */ /* 0x0003e2000a921844 */
[----:B-----5:R-:W-:-:S03]  /*1b040*/  IMAD.WIDE R6, R3, 0x4, R222 ;  /* 0x0000000403067825 */ /* 0x020fc600078e02de */
[----:B------:R-:W5:Y:S04]  /*1b050*/  LDL.LU.64 R222, [R1+0x3c0] ;  /* 0x0003c00001de7983 */ /* 0x000f680000300a00 */
[----:B------:R-:W-:Y:S04]  /*1b060*/  STL [R1+0xea0], R6 ;  /* 0x000ea00601007387 */ /* 0x000fe80000100800 */
[----:B------:R1:W-:Y:S04]  /*1b070*/  STL [R1+0xe9c], R7 ;  /* 0x000e9c0701007387 */ /* 0x0003e80000100800 */
[----:B------:R1:W-:Y:S02]  /*1b080*/  LDGSTS.E [R231+0x37400], [R6.64], P5 ;  /* 0x3740000006e77fae */ /* 0x0003e4000a921844 */
[----:B-1----:R-:W-:-:S05]  /*1b090*/  IMAD.WIDE R4, R3, 0x4, R210 ;  /* 0x0000000403047825 */ /* 0x002fca00078e02d2 */
[----:B------:R-:W-:Y:S04]  /*1b0a0*/  STL [R1+0xeb0], R4 ;  /* 0x000eb00401007387 */ /* 0x000fe80000100800 */
[----:B------:R4:W-:Y:S04]  /*1b0b0*/  STL [R1+0xeac], R5 ;  /* 0x000eac0501007387 */ /* 0x0009e80000100800 */
[----:B------:R-:W5:Y:S04]  /*1b0c0*/  LDL.LU.64 R210, [R1+0x3c8] ;  /* 0x0003c80001d27983 */ /* 0x000f680000300a00 */
[----:B------:R4:W-:Y:S01]  /*1b0d0*/  LDGSTS.E [R231+0x37c00], [R4.64], P5 ;  /* 0x37c0000004e77fae */ /* 0x0009e2000a921844 */
[----:B------:R-:W-:-:S03]  /*1b0e0*/  IMAD.WIDE R6, R3, 0x4, R226 ;  /* 0x0000000403067825 */ /* 0x000fc600078e02e2 */
        /* <DEDUP_REMOVED lines=8> */
[----:B------:R2:W-:Y:S04]  /*1b170*/  LDGSTS.E [R231+0x38c00], [R4.64], P5 ;  /* 0x38c0000004e77fae */ /* 0x0005e8000a921844 */
[----:B------:R-:W4:Y:S01]  /*1b180*/  LDL.LU.64 R206, [R1+0x3e0] ;  /* 0x0003e00001ce7983 */ /* 0x000f220000300a00 */
[----:B-1----:R-:W-:-:S05]  /*1b190*/  IMAD.WIDE R6, R3, 0x4, R214 ;  /* 0x0000000403067825 */ /* 0x002fca00078e02d6 */
[----:B------:R-:W-:Y:S04]  /*1b1a0*/  STL [R1+0xee8], R6 ;  /* 0x000ee80601007387 */ /* 0x000fe80000100800 */
[----:B------:R3:W-:Y:S04]  /*1b1b0*/  STL [R1+0xee4], R7 ;  /* 0x000ee40701007387 */ /* 0x0007e80000100800 */
[----:B------:R3:W-:Y:S01]  /*1b1c0*/  LDGSTS.E [R231+0x39400], [R6.64], P5 ;  /* 0x3940000006e77fae */ /* 0x0007e2000a921844 */
[----:B--2---:R-:W-:-:S05]  /*1b1d0*/  IMAD.WIDE R4, R3, 0x4, R234 ;  /* 0x0000000403047825 */ /* 0x004fca00078e02ea */
[----:B------:R-:W-:Y:S04]  /*1b1e0*/  STL [R1+0xf00], R4 ;  /* 0x000f000401007387 */ /* 0x000fe80000100800 */
[----:B------:R-:W2:Y:S04]  /*1b1f0*/  LDL.LU.64 R214, [R1+0x3e8] ;  /* 0x0003e80001d67983 */ /* 0x000ea80000300a00 */
[----:B------:R-:W2:Y:S04]  /*1b200*/  LDL.LU.64 R234, [R1+0x3f0] ;  /* 0x0003f00001ea7983 */ /* 0x000ea80000300a00 */
[----:B------:R5:W-:Y:S04]  /*1b210*/  LDGSTS.E [R231+0x39c00], [R4.64], P5 ;  /* 0x39c0000004e77fae */ /* 0x000be8000a921844 */
[----:B------:R5:W-:Y:S01]  /*1b220*/  STL [R1+0xefc], R5 ;  /* 0x000efc0501007387 */ /* 0x000be20000100800 */
[----:B---3--:R-:W-:-:S05]  /*1b230*/  IMAD.WIDE R6, R3, 0x4, R218 ;  /* 0x0000000403067825 */ /* 0x008fca00078e02da */
[----:B------:R-:W-:Y:S04]  /*1b240*/  STL [R1+0xf18], R6 ;  /* 0x000f180601007387 */ /* 0x000fe80000100800 */
[----:B------:R1:W-:Y:S04]  /*1b250*/  STL [R1+0xf14], R7 ;  /* 0x000f140701007387 */ /* 0x0003e80000100800 */
[----:B------:R1:W-:Y:S01]  /*1b260*/  LDGSTS.E [R231+0x3a400], [R6.64], P5 ;  /* 0x3a40000006e77fae */ /* 0x0003e2000a921844 */
[----:B-----5:R-:W-:-:S05]  /*1b270*/  IMAD.WIDE R4, R3, 0x4, R222 ;  /* 0x0000000403047825 */ /* 0x020fca00078e02de */
[----:B------:R-:W-:Y:S04]  /*1b280*/  STL [R1+0xf88], R4 ;  /* 0x000f880401007387 */ /* 0x000fe80000100800 */
[----:B------:R-:W3:Y:S04]  /*1b290*/  LDL.LU.64 R218, [R1+0x3f8] ;  /* 0x0003f80001da7983 */ /* 0x000ee80000300a00 */
[----:B------:R-:W5:Y:S04]  /*1b2a0*/  LDL.LU.64 R222, [R1+0x400] ;  /* 0x0004000001de7983 */ /* 0x000f680000300a00 */
[----:B------:R1:W-:Y:S04]  /*1b2b0*/  LDGSTS.E [R231+0x3ac00], [R4.64], P5 ;  /* 0x3ac0000004e77fae */ /* 0x0003e8000a921844 */
[----:B------:R1:W-:Y:S02]  /*1b2c0*/  STL [R1+0xf84], R5 ;  /* 0x000f840501007387 */ /* 0x0003e40000100800 */
[----:B-1----:R-:W-:-:S05]  /*1b2d0*/  IMAD.WIDE R6, R3, 0x4, R210 ;  /* 0x0000000403067825 */ /* 0x002fca00078e02d2 */
[----:B------:R-:W-:Y:S04]  /*1b2e0*/  STL [R1+0xf98], R6 ;  /* 0x000f980601007387 */ /* 0x000fe80000100800 */
[----:B------:R4:W-:Y:S04]  /*1b2f0*/  STL [R1+0xf94], R7 ;  /* 0x000f940701007387 */ /* 0x0009e80000100800 */
[----:B------:R4:W-:Y:S01]  /*1b300*/  LDGSTS.E [R231+0x3b400], [R6.64], P5 ;  /* 0x3b40000006e77fae */ /* 0x0009e2000a921844 */
[----:B------:R-:W-:-:S05]  /*1b310*/  IMAD.WIDE R4, R3, 0x4, R226 ;  /* 0x0000000403047825 */ /* 0x000fca00078e02e2 */
[----:B------:R-:W-:Y:S04]  /*1b320*/  STL [R1+0xfe4], R4 ;  /* 0x000fe40401007387 */ /* 0x000fe80000100800 */
[----:B------:R-:W5:Y:S04]  /*1b330*/  LDL.LU.64 R210, [R1+0x410] ;  /* 0x0004100001d27983 */ /* 0x000f680000300a00 */
[----:B------:R-:W5:Y:S04]  /*1b340*/  LDL.LU.64 R226, [R1+0x408] ;  /* 0x0004080001e27983 */ /* 0x000f680000300a00 */
[----:B------:R1:W-:Y:S04]  /*1b350*/  LDGSTS.E [R231+0x3bc00], [R4.64], P5 ;  /* 0x3bc0000004e77fae */ /* 0x0003e8000a921844 */
[----:B------:R1:W-:Y:S01]  /*1b360*/  STL [R1+0xfdc], R5 ;  /* 0x000fdc0501007387 */ /* 0x0003e20000100800 */
[----:B----4-:R-:W-:-:S05]  /*1b370*/  IMAD.WIDE R6, R3, 0x4, R202 ;  /* 0x0000000403067825 */ /* 0x010fca00078e02ca */
[----:B------:R-:W-:Y:S01]  /*1b380*/  STL [R1+0xfe0], R6 ;  /* 0x000fe00601007387 */ /* 0x000fe20000100800 */
[----:B-1----:R-:W-:-:S03]  /*1b390*/  IMAD.WIDE R4, R3, 0x4, R206 ;  /* 0x0000000403047825 */ /* 0x002fc600078e02ce */
[----:B------:R-:W-:Y:S04]  /*1b3a0*/  STL [R1+0xfc8], R7 ;  /* 0x000fc80701007387 */ /* 0x000fe80000100800 */
[----:B------:R1:W-:Y:S04]  /*1b3b0*/  LDGSTS.E [R231+0x3c400], [R6.64], P5 ;  /* 0x3c40000006e77fae */ /* 0x0003e8000a921844 */
[----:B------:R-:W-:Y:S04]  /*1b3c0*/  STL [R1+0xfd4], R4 ;  /* 0x000fd40401007387 */ /* 0x000fe80000100800 */
[----:B------:R2:W-:Y:S04]  /*1b3d0*/  LDGSTS.E [R231+0x3cc00], [R4.64], P5 ;  /* 0x3cc0000004e77fae */ /* 0x0005e8000a921844 */
[----:B------:R2:W-:Y:S02]  /*1b3e0*/  STL [R1+0xfcc], R5 ;  /* 0x000fcc0501007387 */ /* 0x0005e40000100800 */
[----:B--2---:R-:W-:-:S02]  /*1b3f0*/  IMAD.WIDE R4, R3, 0x4, R234 ;  /* 0x0000000403047825 */ /* 0x004fc400078e02ea */
[----:B------:R-:W2:Y:S02]  /*1b400*/  LDL.LU.64 R234, [R1+0x418] ;  /* 0x0004180001ea7983 */ /* 0x000ea40000300a00 */
[----:B-1----:R-:W-:-:S05]  /*1b410*/  IMAD.WIDE R6, R3, 0x4, R214 ;  /* 0x0000000403067825 */ /* 0x002fca00078e02d6 */
[----:B------:R-:W-:Y:S04]  /*1b420*/  STL [R1+0xfd0], R6 ;  /* 0x000fd00601007387 */ /* 0x000fe80000100800 */
[----:B------:R-:W4:Y:S04]  /*1b430*/  LDL.LU.64 R214, [R1+0x420] ;  /* 0x0004200001d67983 */ /* 0x000f280000300a00 */
[----:B------:R3:W-:Y:S04]  /*1b440*/  STL [R1+0xfb8], R7 ;  /* 0x000fb80701007387 */ /* 0x0007e80000100800 */
[----:B------:R3:W-:Y:S04]  /*1b450*/  LDGSTS.E [R231+0x3d400], [R6.64], P5 ;  /* 0x3d40000006e77fae */ /* 0x0007e8000a921844 */
[----:B------:R-:W-:Y:S04]  /*1b460*/  STL [R1+0xfc4], R4 ;  /* 0x000fc40401007387 */ /* 0x000fe80000100800 */
[----:B------:R5:W-:Y:S04]  /*1b470*/  STL [R1+0xfbc], R5 ;  /* 0x000fbc0501007387 */ /* 0x000be80000100800 */
[----:B------:R5:W-:Y:S01]  /*1b480*/  LDGSTS.E [R231+0x3dc00], [R4.64], P5 ;  /* 0x3dc0000004e77fae */ /* 0x000be2000a921844 */
[----:B---3--:R-:W-:-:S03]  /*1b490*/  IMAD.WIDE R6, R3, 0x4, R218 ;  /* 0x0000000403067825 */ /* 0x008fc600078e02da */
[----:B------:R-:W3:Y:S01]  /*1b4a0*/  LDL.LU.64 R218, [R1+0x428] ;  /* 0x0004280001da7983 */ /* 0x000ee20000300a00 */
[----:B-----5:R-:W-:-:S03]  /*1b4b0*/  IMAD.WIDE R4, R3, 0x4, R222 ;  /* 0x0000000403047825 */ /* 0x020fc600078e02de */
[----:B------:R-:W-:Y:S04]  /*1b4c0*/  STL [R1+0xfc0], R6 ;  /* 0x000fc00601007387 */ /* 0x000fe80000100800 */
[----:B------:R-:W5:Y:S04]  /*1b4d0*/  LDL.LU.64 R222, [R1+0x430] ;  /* 0x0004300001de7983 */ /* 0x000f680000300a00 */
[----:B------:R-:W-:Y:S04]  /*1b4e0*/  STL [R1+0xfa8], R7 ;  /* 0x000fa80701007387 */ /* 0x000fe80000100800 */
[----:B------:R1:W-:Y:S04]  /*1b4f0*/  LDGSTS.E [R231+0x3e400], [R6.64], P5 ;  /* 0x3e40000006e77fae */ /* 0x0003e8000a921844 */
[----:B------:R-:W-:Y:S04]  /*1b500*/  STL [R1+0xfb4], R4 ;  /* 0x000fb40401007387 */ /* 0x000fe80000100800 */
[----:B------:R1:W-:Y:S04]  /*1b510*/  LDGSTS.E [R231+0x3ec00], [R4.64], P5 ;  /* 0x3ec0000004e77fae */ /* 0x0003e8000a921844 */
[----:B------:R1:W-:Y:S02]  /*1b520*/  STL [R1+0xfac], R5 ;  /* 0x000fac0501007387 */ /* 0x0003e40000100800 */
[----:B-1----:R-:W-:-:S02]  /*1b530*/  IMAD.WIDE R4, R3, 0x4, R226 ;  /* 0x0000000403047825 */ /* 0x002fc400078e02e2 */
[----:B------:R-:W5:Y:S04]  /*1b540*/  LDL.LU.64 R226, [R1+0x438] ;  /* 0x0004380001e27983 */ /* 0x000f680000300a00 */
[----:B------:R-:W1:Y:S01]  /*1b550*/  S2R R2, SR_TID.X ;  /* 0x0000000000027919 */ /* 0x000e620000002100 */
[----:B------:R-:W-:-:S05]  /*1b560*/  IMAD.WIDE R6, R3, 0x4, R210 ;  /* 0x0000000403067825 */ /* 0x000fca00078e02d2 */
[----:B------:R-:W-:Y:S04]  /*1b570*/  STL [R1+0xfb0], R6 ;  /* 0x000fb00601007387 */ /* 0x000fe80000100800 */
[----:B------:R-:W5:Y:S04]  /*1b580*/  LDL.LU.64 R210, [R1+0x440] ;  /* 0x0004400001d27983 */ /* 0x000f680000300a00 */
[----:B------:R2:W-:Y:S04]  /*1b590*/  STL [R1+0xf9c], R7 ;  /* 0x000f9c0701007387 */ /* 0x0005e80000100800 */
[----:B------:R1:W-:Y:S04]  /*1b5a0*/  LDGSTS.E [R231+0x3f400], [R6.64], P5 ;  /* 0x3f40000006e77fae */ /* 0x0003e8000a921844 */
[----:B------:R-:W-:Y:S01]  /*1b5b0*/  STL [R1+0xfa4], R4 ;  /* 0x000fa40401007387 */ /* 0x000fe20000100800 */
[----:B-1----:R-:W-:-:S03]  /*1b5c0*/  SHF.R.S32.HI R0, RZ, 0x6, R2 ;  /* 0x00000006ff007819 */ /* 0x002fc60000011402 */
[----:B------:R1:W-:Y:S01]  /*1b5d0*/  LDGSTS.E [R231+0x3fc00], [R4.64], P5 ;  /* 0x3fc0000004e77fae */ /* 0x0003e2000a921844 */
[----:B------:R-:W-:-:S03]  /*1b5e0*/  LOP3.LUT R2, R2, 0x3f, RZ, 0xc0, !PT ;  /* 0x0000003f02027812 */ /* 0x000fc600078ec0ff */
[----:B------:R4:W-:Y:S04]  /*1b5f0*/  STL [R1+0xfa0], R5 ;  /* 0x000fa00501007387 */ /* 0x0009e80000100800 */
[----:B-1----:R-:W5:Y:S01]  /*1b600*/  LDL.LU.64 R230, [R1+0x448] ;  /* 0x0004480001e67983 */ /* 0x002f620000300a00 */
[----:B------:R-:W-:Y:S01]  /*1b610*/  IMAD.SHL.U32 R2, R2, 0x4, RZ ;  /* 0x0000000402027824 */ /* 0x000fe200078e00ff */
[----:B------:R-:W-:-:S04]  /*1b620*/  SGXT R0, R0, 0x1 ;  /* 0x000000010000781a */ /* 0x000fc80000000200 */
[----:B------:R-:W-:-:S04]  /*1b630*/  LOP3.LUT R2, R2, 0x110, R0, 0x78, !PT ;  /* 0x0000011002027812 */ /* 0x000fc800078e7800 */
[----:B------:R-:W-:Y:S01]  /*1b640*/  LOP3.LUT R2, R2, 0x60, RZ, 0x3c, !PT ;  /* 0x0000006002027812 */ /* 0x000fe200078e3cff */
[C---:B--2---:R-:W-:Y:S02]  /*1b650*/  IMAD.WIDE R6, R3.reuse, 0x4, R234 ;  /* 0x0000000403067825 */ /* 0x044fe400078e02ea */
[----:B------:R-:W2:Y:S04]  /*1b660*/  LDL.LU.64 R234, [R1+0x450] ;  /* 0x0004500001ea7983 */ /* 0x000ea80000300a00 */
        /* <DEDUP_REMOVED lines=8> */
[----:B---3--:R-:W-:-:S03]  /*1b6f0*/  IMAD.WIDE R6, R3, 0x4, R218 ;  /* 0x0000000403067825 */ /* 0x008fc600078e02da */
[----:B------:R-:W3:Y:S01]  /*1b700*/  LDL.LU.64 R218, [R1+0x460] ;  /* 0x0004600001da7983 */ /* 0x000ee20000300a00 */
[----:B-----5:R-:W-:-:S03]  /*1b710*/  IMAD.WIDE R4, R3, 0x4, R222 ;  /* 0x0000000403047825 */ /* 0x020fc600078e02de */
[----:B------:R-:W-:Y:S04]  /*1b720*/  STL [R1+0xbe8], R6 ;  /* 0x000be80601007387 */ /* 0x000fe80000100800 */
[----:B------:R-:W-:Y:S04]  /*1b730*/  STL [R1+0xbe4], R7 ;  /* 0x000be40701007387 */ /* 0x000fe80000100800 */
[----:B------:R-:W-:Y:S04]  /*1b740*/  STL [R1+0xbf8], R4 ;  /* 0x000bf80401007387 */ /* 0x000fe80000100800 */
[----:B------:R1:W-:Y:S04]  /*1b750*/  STL [R1+0xbf4], R5 ;  /* 0x000bf40501007387 */ /* 0x0003e80000100800 */
[----:B------:R5:W-:Y:S04]  /*1b760*/  LDGSTS.E [R2+0x21600], [R6.64], P5 ;  /* 0x2160000006027fae */ /* 0x000be8000a921844 */
[----:B------:R-:W3:Y:S04]  /*1b770*/  LDL.LU.64 R222, [R1+0x468] ;  /* 0x0004680001de7983 */ /* 0x000ee80000300a00 */
[----:B------:R1:W-:Y:S02]  /*1b780*/  LDGSTS.E [R2+0x21e00], [R4.64], P5 ;  /* 0x21e0000004027fae */ /* 0x0003e4000a921844 */
[----:B-1----:R-:W-:-:S02]  /*1b790*/  IMAD.WIDE R4, R3, 0x4, R226 ;  /* 0x0000000403047825 */ /* 0x002fc400078e02e2 */
[----:B------:R-:W3:Y:S04]  /*1b7a0*/  LDL.LU.64 R226, [R1+0x470] ;  /* 0x0004700001e27983 */ /* 0x000ee80000300a00 */
[----:B------:R-:W-:Y:S04]  /*1b7b0*/  STL [R1+0xc08], R4 ;  /* 0x000c080401007387 */ /* 0x000fe80000100800 */
[----:B------:R1:W-:Y:S01]  /*1b7c0*/  STL [R1+0xc04], R5 ;  /* 0x000c040501007387 */ /* 0x0003e20000100800 */
[----:B-----5:R-:W-:-:S03]  /*1b7d0*/  IMAD.WIDE R6, R3, 0x4, R210 ;  /* 0x0000000403067825 */ /* 0x020fc600078e02d2 */
[----:B------:R1:W-:Y:S04]  /*1b7e0*/  LDGSTS.E [R2+0x22600], [R4.64], P5 ;  /* 0x2260000004027fae */ /* 0x0003e8000a921844 */
[----:B------:R-:W-:Y:S04]  /*1b7f0*/  STL [R1+0xc18], R6 ;  /* 0x000c180601007387 */ /* 0x000fe80000100800 */
[----:B------:R2:W-:Y:S04]  /*1b800*/  STL [R1+0xc14], R7 ;  /* 0x000c140701007387 */ /* 0x0005e80000100800 */
[----:B------:R-:W5:Y:S04]  /*1b810*/  LDL.LU.64 R210, [R1+0x478] ;  /* 0x0004780001d27983 */ /* 0x000f680000300a00 */
[----:B------:R2:W-:Y:S01]  /*1b820*/  LDGSTS.E [R2+0x22e00], [R6.64], P5 ;  /* 0x22e0000006027fae */ /* 0x0005e2000a921844 */
[----:B-1----:R-:W-:-:S03]  /*1b830*/  IMAD.WIDE R4, R3, 0x4, R230 ;  /* 0x0000000403047825 */ /* 0x002fc600078e02e6 */
[----:B------:R-:W5:Y:S04]  /*1b840*/  LDL.LU.64 R230, [R1+0x480] ;  /* 0x0004800001e67983 */ /* 0x000f680000300a00 */
        /* <DEDUP_REMOVED lines=8> */
[----:B----4-:R-:W-:-:S03]  /*1b8d0*/  IMAD.WIDE R4, R3, 0x4, R214 ;  /* 0x0000000403047825 */ /* 0x010fc600078e02d6 */
[----:B------:R-:W4:Y:S04]  /*1b8e0*/  LDL.LU.64 R214, [R1+0x490] ;  /* 0x0004900001d67983 */ /* 0x000f280000300a00 */
[----:B------:R-:W-:Y:S04]  /*1b8f0*/  STL [R1+0xc48], R4 ;  /* 0x000c480401007387 */ /* 0x000fe80000100800 */
[----:B------:R1:W-:Y:S04]  /*1b900*/  STL [R1+0xc44], R5 ;  /* 0x000c440501007387 */ /* 0x0003e80000100800 */
[----:B------:R1:W-:Y:S01]  /*1b910*/  LDGSTS.E [R2+0x24600], [R4.64], P5 ;  /* 0x2460000004027fae */ /* 0x0003e2000a921844 */
[----:B---3--:R-:W-:-:S05]  /*1b920*/  IMAD.WIDE R6, R3, 0x4, R218 ;  /* 0x0000000403067825 */ /* 0x008fca00078e02da */
        /* <DEDUP_REMOVED lines=16> */
[----:B------:R-:W-:Y:S04]  /*1ba30*/  STL [R1+0xc88], R4 ;  /* 0x000c880401007387 */ /* 0x000fe80000100800 */
[----:B------:R2:W-:Y:S04]  /*1ba40*/  STL [R1+0xc84], R5 ;  /* 0x000c840501007387 */ /* 0x0005e80000100800 */
[----:B------:R2:W-:Y:S01]  /*1ba50*/  LDGSTS.E [R2+0x26600], [R4.64], P5 ;  /* 0x2660000004027fae */ /* 0x0005e2000a921844 */
[----:B-1----:R-:W-:-:S05]  /*1ba60*/  IMAD.WIDE R6, R3, 0x4, R230 ;  /* 0x0000000403067825 */ /* 0x002fca00078e02e6 */
[----:B------:R-:W-:Y:S04]  /*1ba70*/  STL [R1+0xc98], R6 ;  /* 0x000c980601007387 */ /* 0x000fe80000100800 */
[----:B------:R4:W-:Y:S04]  /*1ba80*/  STL [R1+0xc94], R7 ;  /* 0x000c940701007387 */ /* 0x0009e80000100800 */
[----:B------:R-:W5:Y:S04]  /*1ba90*/  LDL.LU.64 R230, [R1+0x4b8] ;  /* 0x0004b80001e67983 */ /* 0x000f680000300a00 */
[----:B------:R4:W-:Y:S01]  /*1baa0*/  LDGSTS.E [R2+0x26e00], [R6.64], P5 ;  /* 0x26e0000006027fae */ /* 0x0009e2000a921844 */
[----:B--2---:R-:W-:-:S03]  /*1bab0*/  IMAD.WIDE R4, R3, 0x4, R234 ;  /* 0x0000000403047825 */ /* 0x004fc600078e02ea */
[----:B------:R-:W2:Y:S04]  /*1bac0*/  LDL.LU.64 R234, [R1+0x4c0] ;  /* 0x0004c00001ea7983 */ /* 0x000ea80000300a00 */
[----:B------:R-:W-:Y:S01]  /*1bad0*/  STL [R1+0xca8], R4 ;  /* 0x000ca80401007387 */ /* 0x000fe20000100800 */
[----:B----4-:R-:W-:-:S03]  /*1bae0*/  IMAD.WIDE R6, R3, 0x4, R214 ;  /* 0x0000000403067825 */ /* 0x010fc600078e02d6 */
[----:B------:R1:W-:Y:S04]  /*1baf0*/  STL [R1+0xca4], R5 ;  /* 0x000ca40501007387 */ /* 0x0003e80000100800 */
[----:B------:R-:W-:Y:S04]  /*1bb00*/  STL [R1+0xcb8], R6 ;  /* 0x000cb80601007387 */ /* 0x000fe80000100800 */
[----:B------:R4:W-:Y:S04]  /*1bb10*/  STL [R1+0xcb4], R7 ;  /* 0x000cb40701007387 */ /* 0x0009e80000100800 */
[----:B------:R-:W2:Y:S04]  /*1bb20*/  LDL.LU.64 R214, [R1+0x4c8] ;  /* 0x0004c80001d67983 */ /* 0x000ea80000300a00 */
[----:B------:R1:W-:Y:S04]  /*1bb30*/  LDGSTS.E [R2+0x27600], [R4.64], P5 ;  /* 0x2760000004027fae */ /* 0x0003e8000a921844 */
[----:B------:R4:W-:Y:S01]  /*1bb40*/  LDGSTS.E [R2+0x27e00], [R6.64], P5 ;  /* 0x27e0000006027fae */ /* 0x0009e2000a921844 */
[----:B-1----:R-:W-:-:S03]  /*1bb50*/  IMAD.WIDE R4, R3, 0x4, R218 ;  /* 0x0000000403047825 */ /* 0x002fc600078e02da */
[----:B------:R-:W2:Y:S04]  /*1bb60*/  LDL.LU.64 R218, [R1+0x4d0] ;  /* 0x0004d00001da7983 */ /* 0x000ea80000300a00 */
        /* <DEDUP_REMOVED lines=8> */
[----:B---3--:R-:W-:-:S03]  /*1bbf0*/  IMAD.WIDE R4, R3, 0x4, R226 ;  /* 0x0000000403047825 */ /* 0x008fc600078e02e2 */
[----:B------:R-:W3:Y:S04]  /*1bc00*/  LDL.LU.64 R226, [R1+0x4e0] ;  /* 0x0004e00001e27983 */ /* 0x000ee80000300a00 */
[----:B------:R-:W-:Y:S04]  /*1bc10*/  STL [R1+0xce8], R4 ;  /* 0x000ce80401007387 */ /* 0x000fe80000100800 */
[----:B------:R1:W-:Y:S01]  /*1bc20*/  STL [R1+0xce4], R5 ;  /* 0x000ce40501007387 */ /* 0x0003e20000100800 */
[----:B-----5:R-:W-:-:S03]  /*1bc30*/  IMAD.WIDE R6, R3, 0x4, R210 ;  /* 0x0000000403067825 */ /* 0x020fc600078e02d2 */
[----:B------:R1:W-:Y:S04]  /*1bc40*/  LDGSTS.E [R2+0x29600], [R4.64], P5 ;  /* 0x2960000004027fae */ /* 0x0003e8000a921844 */
        /* <DEDUP_REMOVED lines=9> */
[----:B--2---:R-:W-:-:S05]  /*1bce0*/  IMAD.WIDE R6, R3, 0x4, R234 ;  /* 0x0000000403067825 */ /* 0x004fca00078e02ea */
        /* <DEDUP_REMOVED lines=37> */
[----:B-1----:R-:W-:-:S03]  /*1bf40*/  IMAD.WIDE R6, R3, 0x4, R214 ;  /* 0x0000000403067825 */ /* 0x002fc600078e02d6 */
[----:B------:R2:W-:Y:S04]  /*1bf50*/  STL [R1+0xd84], R5 ;  /* 0x000d840501007387 */ /* 0x0005e80000100800 */
[----:B------:R-:W-:Y:S04]  /*1bf60*/  STL [R1+0xd98], R6 ;  /* 0x000d980601007387 */ /* 0x000fe80000100800 */
[----:B------:R4:W-:Y:S04]  /*1bf70*/  STL [R1+0xd94], R7 ;  /* 0x000d940701007387 */ /* 0x0009e80000100800 */
[----:B------:R-:W5:Y:S04]  /*1bf80*/  LDL.LU.64 R214, [R1+0x538] ;  /* 0x0005380001d67983 */ /* 0x000f680000300a00 */
[----:B------:R2:W-:Y:S04]  /*1bf90*/  LDGSTS.E [R2+0x2e600], [R4.64], P5 ;  /* 0x2e60000004027fae */ /* 0x0005e8000a921844 */
[----:B------:R4:W-:Y:S01]  /*1bfa0*/  LDGSTS.E [R2+0x2ee00], [R6.64], P5 ;  /* 0x2ee0000006027fae */ /* 0x0009e2000a921844 */
[----:B--2---:R-:W-:-:S03]  /*1bfb0*/  IMAD.WIDE R4, R3, 0x4, R218 ;  /* 0x0000000403047825 */ /* 0x004fc600078e02da */
[----:B------:R-:W2:Y:S04]  /*1bfc0*/  LDL.LU.64 R218, [R1+0x540] ;  /* 0x0005400001da7983 */ /* 0x000ea80000300a00 */
[----:B------:R-:W-:Y:S04]  /*1bfd0*/  STL [R1+0xda8], R4 ;  /* 0x000da80401007387 */ /* 0x000fe80000100800 */
[----:B------:R1:W-:Y:S04]  /*1bfe0*/  STL [R1+0xda4], R5 ;  /* 0x000da40501007387 */ /* 0x0003e80000100800 */
[----:B------:R1:W-:Y:S01]  /*1bff0*/  LDGSTS.E [R2+0x2f600], [R4.64], P5 ;  /* 0x2f60000004027fae */ /* 0x0003e2000a921844 */
[----:B----4-:R-:W-:-:S05]  /*1c000*/  IMAD.WIDE R6, R3, 0x4, R222 ;  /* 0x0000000403067825 */ /* 0x010fca00078e02de */
[----:B------:R-:W-:Y:S04]  /*1c010*/  STL [R1+0xdb8], R6 ;  /* 0x000db80601007387 */ /* 0x000fe80000100800 */
[----:B------:R4:W-:Y:S04]  /*1c020*/  STL [R1+0xdb4], R7 ;  /* 0x000db40701007387 */ /* 0x0009e80000100800 */
[----:B------:R-:W2:Y:S04]  /*1c030*/  LDL.LU.64 R222, [R1+0x548] ;  /* 0x0005480001de7983 */ /* 0x000ea80000300a00 */
[----:B------:R4:W-:Y:S01]  /*1c040*/  LDGSTS.E [R2+0x2fe00], [R6.64], P5 ;  /* 0x2fe0000006027fae */ /* 0x0009e2000a921844 */
[----:B-1----:R-:W-:-:S03]  /*1c050*/  IMAD.WIDE R4, R3, 0x4, R226 ;  /* 0x0000000403047825 */ /* 0x002fc600078e02e2 */
[----:B------:R-:W2:Y:S04]  /*1c060*/  LDL.LU.64 R226, [R1+0x550] ;  /* 0x0005500001e27983 */ /* 0x000ea80000300a00 */
[----:B------:R-:W-:Y:S04]  /*1c070*/  STL [R1+0xdc8], R4 ;  /* 0x000dc80401007387 */ /* 0x000fe80000100800 */
[----:B------:R3:W-:Y:S01]  /*1c080*/  STL [R1+0xdc4], R5 ;  /* 0x000dc40501007387 */ /* 0x0007e20000100800 */
[----:B----4-:R-:W-:-:S03]  /*1c090*/  IMAD.WIDE R6, R3, 0x4, R210 ;  /* 0x0000000403067825 */ /* 0x010fc600078e02d2 */
[----:B------:R3:W-:Y:S04]  /*1c0a0*/  LDGSTS.E [R2+0x30600], [R4.64], P5 ;  /* 0x3060000004027fae */ /* 0x0007e8000a921844 */
[----:B------:R-:W-:Y:S04]  /*1c0b0*/  STL [R1+0xdd8], R6 ;  /* 0x000dd80601007387 */ /* 0x000fe80000100800 */
[----:B------:R5:W-:Y:S04]  /*1c0c0*/  STL [R1+0xdd4], R7 ;  /* 0x000dd40701007387 */ /* 0x000be80000100800 */
[----:B------:R-:W4:Y:S04]  /*1c0d0*/  LDL.LU.64 R210, [R1+0x558] ;  /* 0x0005580001d27983 */ /* 0x000f280000300a00 */
        /* <DEDUP_REMOVED lines=18> */
[----:B------:R-:W2:Y:S04]  /*1c200*/  LDL.LU.64 R218, [R1+0x578] ;  /* 0x0005780001da7983 */ /* 0x000ea80000300a00 */
[----:B------:R1:W-:Y:S04]  /*1c210*/  STL [R1+0xe14], R7 ;  /* 0x000e140701007387 */ /* 0x0003e80000100800 */
[----:B------:R1:W-:Y:S02]  /*1c220*/  LDGSTS.E [R2+0x32e00], [R6.64], P5 ;  /* 0x32e0000006027fae */ /* 0x0003e4000a921844 */
[----:B-1----:R-:W-:-:S02]  /*1c230*/  IMAD.WIDE R4, R3, 0x4, R222 ;  /* 0x0000000403047825 */ /* 0x002fc400078e02de */
[----:B------:R-:W2:Y:S04]  /*1c240*/  LDL.LU.64 R222, [R1+0x580] ;  /* 0x0005800001de7983 */ /* 0x000ea80000300a00 */
[----:B------:R-:W-:Y:S04]  /*1c250*/  STL [R1+0xe28], R4 ;  /* 0x000e280401007387 */ /* 0x000fe80000100800 */
[----:B------:R4:W-:Y:S04]  /*1c260*/  STL [R1+0xe24], R5 ;  /* 0x000e240501007387 */ /* 0x0009e80000100800 */
[----:B------:R4:W-:Y:S01]  /*1c270*/  LDGSTS.E [R2+0x33600], [R4.64], P5 ;  /* 0x3360000004027fae */ /* 0x0009e2000a921844 */
[----:B------:R-:W-:-:S05]  /*1c280*/  IMAD.WIDE R6, R3, 0x4, R226 ;  /* 0x0000000403067825 */ /* 0x000fca00078e02e2 */
[----:B------:R-:W-:Y:S04]  /*1c290*/  STL [R1+0xe38], R6 ;  /* 0x000e380601007387 */ /* 0x000fe80000100800 */
[----:B------:R-:W2:Y:S04]  /*1c2a0*/  LDL.LU.64 R226, [R1+0x588] ;  /* 0x0005880001e27983 */ /* 0x000ea80000300a00 */
[----:B------:R3:W-:Y:S04]  /*1c2b0*/  STL [R1+0xe34], R7 ;  /* 0x000e340701007387 */ /* 0x0007e80000100800 */
        /* <DEDUP_REMOVED lines=8> */
[----:B------:R-:W3:Y:S04]  /*1c340*/  LDL.LU.64 R230, [R1+0x598] ;  /* 0x0005980001e67983 */ /* 0x000ee80000300a00 */
[----:B------:R1:W-:Y:S04]  /*1c350*/  STL [R1+0xe54], R7 ;  /* 0x000e540701007387 */ /* 0x0003e80000100800 */
        /* <DEDUP_REMOVED lines=8> */
[----:B------:R2:W-:Y:S04]  /*1c3e0*/  LDGSTS.E [R2+0x35600], [R4.64], P5 ;  /* 0x3560000004027fae */ /* 0x0005e8000a921844 */
[----:B------:R-:W5:Y:S04]  /*1c3f0*/  LDL.LU.64 R214, [R1+0x5a8] ;  /* 0x0005a80001d67983 */ /* 0x000f680000300a00 */
[----:B------:R1:W-:Y:S01]  /*1c400*/  LDGSTS.E [R2+0x35e00], [R6.64], P5 ;  /* 0x35e0000006027fae */ /* 0x0003e2000a921844 */
[----:B--2---:R-:W-:-:S03]  /*1c410*/  IMAD.WIDE R4, R3, 0x4, R218 ;  /* 0x0000000403047825 */ /* 0x004fc600078e02da */
[----:B------:R-:W2:Y:S04]  /*1c420*/  LDL.LU.64 R218, [R1+0x5b0] ;  /* 0x0005b00001da7983 */ /* 0x000ea80000300a00 */
[----:B------:R-:W-:Y:S04]  /*1c430*/  STL [R1+0xe88], R4 ;  /* 0x000e880401007387 */ /* 0x000fe80000100800 */
[----:B------:R1:W-:Y:S04]  /*1c440*/  STL [R1+0xe84], R5 ;  /* 0x000e840501007387 */ /* 0x0003e80000100800 */
[----:B------:R1:W-:Y:S02]  /*1c450*/  LDGSTS.E [R2+0x36600], [R4.64], P5 ;  /* 0x3660000004027fae */ /* 0x0003e4000a921844 */
[----:B-1----:R-:W-:-:S05]  /*1c460*/  IMAD.WIDE R6, R3, 0x4, R222 ;  /* 0x0000000403067825 */ /* 0x002fca00078e02de */
[----:B------:R-:W-:Y:S04]  /*1c470*/  STL [R1+0xe98], R6 ;  /* 0x000e980601007387 */ /* 0x000fe80000100800 */
[----:B------:R4:W-:Y:S04]  /*1c480*/  STL [R1+0xe94], R7 ;  /* 0x000e940701007387 */ /* 0x0009e80000100800 */
[----:B------:R-:W2:Y:S04]  /*1c490*/  LDL.LU.64 R222, [R1+0x5b8] ;  /* 0x0005b80001de7983 */ /* 0x000ea80000300a00 */
[----:B------:R4:W-:Y:S01]  /*1c4a0*/  LDGSTS.E [R2+0x36e00], [R6.64], P5 ;  /* 0x36e0000006027fae */ /* 0x0009e2000a921844 */
[----:B------:R-:W-:-:S03]  /*1c4b0*/  IMAD.WIDE R4, R3, 0x4, R226 ;  /* 0x0000000403047825 */ /* 0x000fc600078e02e2 */
        /* <DEDUP_REMOVED lines=19> */
[----:B------:R2:W-:Y:S01]  /*1c5f0*/  STL [R1+0xed4], R7 ;  /* 0x000ed40701007387 */ /* 0x0005e20000100800 */
        /* <DEDUP_REMOVED lines=16> */
[----:B------:R1:W-:Y:S04]  /*1c700*/  STL [R1+0xf24], R7 ;  /* 0x000f240701007387 */ /* 0x0003e80000100800 */
[----:B------:R-:W2:Y:S04]  /*1c710*/  LDL.LU.64 R222, [R1+0x5f8] ;  /* 0x0005f80001de7983 */ /* 0x000ea80000300a00 */
[----:B------:R-:W2:Y:S04]  /*1c720*/  LDL.LU.64 R226, [R1+0x600] ;  /* 0x0006000001e27983 */ /* 0x000ea80000300a00 */
[----:B------:R1:W-:Y:S01]  /*1c730*/  LDGSTS.E [R2+0x3ae00], [R6.64], P5 ;  /* 0x3ae0000006027fae */ /* 0x0003e2000a921844 */
[----:B----4-:R-:W-:-:S05]  /*1c740*/  IMAD.WIDE R4, R3, 0x4, R206 ;  /* 0x0000000403047825 */ /* 0x010fca00078e02ce */
[----:B------:R-:W-:Y:S01]  /*1c750*/  STL [R1+0xf30], R4 ;  /* 0x000f300401007387 */ /* 0x000fe20000100800 */
[----:B-1----:R-:W-:-:S03]  /*1c760*/  IMAD.WIDE R6, R3, 0x4, R210 ;  /* 0x0000000403067825 */ /* 0x002fc600078e02d2 */
        /* <DEDUP_REMOVED lines=8> */
[----:B------:R-:W4:Y:S04]  /*1c7f0*/  LDL.LU.64 R234, [R1+0x610] ;  /* 0x0006100001ea7983 */ /* 0x000f280000300a00 */
[----:B------:R-:W-:Y:S04]  /*1c800*/  STL [R1+0xf40], R4 ;  /* 0x000f400401007387 */ /* 0x000fe80000100800 */
[----:B------:R2:W-:Y:S04]  /*1c810*/  LDGSTS.E [R2+0x3c600], [R4.64], P5 ;  /* 0x3c60000004027fae */ /* 0x0005e8000a921844 */
[----:B------:R2:W-:Y:S04]  /*1c820*/  STL [R1+0xf3c], R5 ;  /* 0x000f3c0501007387 */ /* 0x0005e80000100800 */
[----:B------:R-:W-:Y:S04]  /*1c830*/  STL [R1+0xf48], R6 ;  /* 0x000f480601007387 */ /* 0x000fe80000100800 */
[----:B------:R1:W-:Y:S04]  /*1c840*/  STL [R1+0xf44], R7 ;  /* 0x000f440701007387 */ /* 0x0003e80000100800 */
[----:B------:R1:W-:Y:S01]  /*1c850*/  LDGSTS.E [R2+0x3ce00], [R6.64], P5 ;  /* 0x3ce0000006027fae */ /* 0x0003e2000a921844 */
[----:B--2---:R-:W-:-:S05]  /*1c860*/  IMAD.WIDE R4, R3, 0x4, R214 ;  /* 0x0000000403047825 */ /* 0x004fca00078e02d6 */
[----:B------:R-:W-:Y:S04]  /*1c870*/  STL [R1+0xf50], R4 ;  /* 0x000f500401007387 */ /* 0x000fe80000100800 */
[----:B------:R-:W2:Y:S04]  /*1c880*/  LDL.LU.64 R210, [R1+0x620] ;  /* 0x0006200001d27983 */ /* 0x000ea80000300a00 */
[----:B------:R5:W-:Y:S04]  /*1c890*/  STL [R1+0xf4c], R5 ;  /* 0x000f4c0501007387 */ /* 0x000be80000100800 */
[----:B------:R-:W2:Y:S01]  /*1c8a0*/  LDL.LU.64 R214, [R1+0x198] ;  /* 0x0001980001d67983 */ /* 0x000ea20000300a00 */
[----:B-1----:R-:W-:-:S03]  /*1c8b0*/  IMAD.WIDE R6, R3, 0x4, R218 ;  /* 0x0000000403067825 */ /* 0x002fc600078e02da */
[----:B------:R5:W-:Y:S04]  /*1c8c0*/  LDGSTS.E [R2+0x3d600], [R4.64], P5 ;  /* 0x3d60000004027fae */ /* 0x000be8000a921844 */
[----:B------:R-:W-:Y:S04]  /*1c8d0*/  STL [R1+0xf58], R6 ;  /* 0x000f580601007387 */ /* 0x000fe80000100800 */
[----:B------:R1:W-:Y:S04]  /*1c8e0*/  STL [R1+0xf54], R7 ;  /* 0x000f540701007387 */ /* 0x0003e80000100800 */
[----:B------:R-:W2:Y:S04]  /*1c8f0*/  LDL.LU.64 R190, [R1+0x178] ;  /* 0x0001780001be7983 */ /* 0x000ea80000300a00 */
[----:B------:R-:W2:Y:S04]  /*1c900*/  LDL.LU.64 R194, [R1+0x158] ;  /* 0x0001580001c27983 */ /* 0x000ea80000300a00 */
[----:B------:R-:W2:Y:S04]  /*1c910*/  LDL.LU.64 R198, [R1+0x138] ;  /* 0x0001380001c67983 */ /* 0x000ea80000300a00 */
[----:B------:R1:W-:Y:S01]  /*1c920*/  LDGSTS.E [R2+0x3de00], [R6.64], P5 ;  /* 0x3de0000006027fae */ /* 0x0003e2000a921844 */
[----:B-----5:R-:W-:-:S05]  /*1c930*/  IMAD.WIDE R4, R3, 0x4, R222 ;  /* 0x0000000403047825 */ /* 0x020fca00078e02de */
[----:B------:R-:W-:Y:S04]  /*1c940*/  STL [R1+0xf60], R4 ;  /* 0x000f600401007387 */ /* 0x000fe80000100800 */
[----:B------:R-:W5:Y:S04]  /*1c950*/  LDL.LU.64 R218, [R1+0x118] ;  /* 0x0001180001da7983 */ /* 0x000f680000300a00 */
[----:B------:R3:W-:Y:S04]  /*1c960*/  STL [R1+0xf5c], R5 ;  /* 0x000f5c0501007387 */ /* 0x0007e80000100800 */
[----:B------:R-:W5:Y:S01]  /*1c970*/  LDL.LU.64 R222, [R1+0xf8] ;  /* 0x0000f80001de7983 */ /* 0x000f620000300a00 */
[----:B-1----:R-:W-:-:S03]  /*1c980*/  IMAD.WIDE R6, R3, 0x4, R226 ;  /* 0x0000000403067825 */ /* 0x002fc600078e02e2 */
[----:B------:R3:W-:Y:S04]  /*1c990*/  LDGSTS.E [R2+0x3e600], [R4.64], P5 ;  /* 0x3e60000004027fae */ /* 0x0007e8000a921844 */
[----:B------:R-:W-:Y:S04]  /*1c9a0*/  STL [R1+0xf68], R6 ;  /* 0x000f680601007387 */ /* 0x000fe80000100800 */
[----:B------:R4:W-:Y:S04]  /*1c9b0*/  STL [R1+0xf64], R7 ;  /* 0x000f640701007387 */ /* 0x0009e80000100800 */
[----:B------:R-:W5:Y:S04]  /*1c9c0*/  LDL.LU.64 R202, [R1+0xd8] ;  /* 0x0000d80001ca7983 */ /* 0x000f680000300a00 */
[----:B------:R-:W5:Y:S04]  /*1c9d0*/  LDL.LU.64 R206, [R1+0xb8] ;  /* 0x0000b80001ce7983 */ /* 0x000f680000300a00 */
[----:B------:R4:W-:Y:S01]  /*1c9e0*/  LDGSTS.E [R2+0x3ee00], [R6.64], P5 ;  /* 0x3ee0000006027fae */ /* 0x0009e2000a921844 */
[----:B---3--:R-:W-:-:S05]  /*1c9f0*/  IMAD.WIDE R4, R3, 0x4, R230 ;  /* 0x0000000403047825 */ /* 0x008fca00078e02e6 */
[----:B------:R-:W-:Y:S04]  /*1ca00*/  STL [R1+0xf70], R4 ;  /* 0x000f700401007387 */ /* 0x000fe80000100800 */
[----:B------:R-:W3:Y:S01]  /*1ca10*/  LDL.LU.64 R226, [R1+0x98] ;  /* 0x0000980001e27983 */ /* 0x000ee20000300a00 */
[----:B----4-:R-:W-:-:S03]  /*1ca20*/  IMAD.WIDE R6, R3, 0x4, R234 ;  /* 0x0000000403067825 */ /* 0x010fc600078e02ea */
[----:B------:R-:W-:Y:S04]  /*1ca30*/  STL [R1+0xf6c], R5 ;  /* 0x000f6c0501007387 */ /* 0x000fe80000100800 */
[----:B------:R-:W-:Y:S04]  /*1ca40*/  STL [R1+0xf78], R6 ;  /* 0x000f780601007387 */ /* 0x000fe80000100800 */
[----:B------:R-:W4:Y:S04]  /*1ca50*/  LDL.LU.64 R230, [R1+0x78] ;  /* 0x0000780001e67983 */ /* 0x000f280000300a00 */
[----:B------:R-:W-:Y:S04]  /*1ca60*/  STL [R1+0xf74], R7 ;  /* 0x000f740701007387 */ /* 0x000fe80000100800 */
[----:B------:R1:W-:Y:S04]  /*1ca70*/  LDGSTS.E [R2+0x3f600], [R4.64], P5 ;  /* 0x3f60000004027fae */ /* 0x0003e8000a921844 */
[----:B------:R1:W-:Y:S04]  /*1ca80*/  LDGSTS.E [R2+0x3fe00], [R6.64], P5 ;  /* 0x3fe0000006027fae */ /* 0x0003e8000a921844 */
[----:B------:R-:W0:Y:S04]  /*1ca90*/  LDGDEPBAR ;  /* 0x00000000000079af */ /* 0x000e280000000000 */
[----:B--2---:R2:W-:Y:S01]  /*1caa0*/  STL [R1+0x9c0], R210 ;  /* 0x0009c0d201007387 */ /* 0x0045e20000100800 */
[----:B------:R-:W-:-:S03]  /*1cab0*/  IMAD.MOV.U32 R0, RZ, RZ, R211 ;  /* 0x000000ffff007224 */ /* 0x000fc600078e00d3 */
[----:B------:R-:W4:Y:S04]  /*1cac0*/  LDL.LU.64 R234, [R1+0x58] ;  /* 0x0000580001ea7983 */ /* 0x000f280000300a00 */
[----:B------:R-:W-:Y:S04]  /*1cad0*/  STL [R1+0x9e0], R214 ;  /* 0x0009e0d601007387 */ /* 0x000fe80000100800 */
[----:B------:R1:W-:Y:S04]  /*1cae0*/  STL [R1+0x9bc], R0 ;  /* 0x0009bc0001007387 */ /* 0x0003e80000100800 */
[----:B--2---:R-:W2:Y:S01]  /*1caf0*/  LDL.LU.64 R210, [R1+0x38] ;  /* 0x0000380001d27983 */ /* 0x004ea20000300a00 */
[----:B-1----:R-:W-:-:S03]  /*1cb00*/  IMAD.MOV.U32 R0, RZ, RZ, R215 ;  /* 0x000000ffff007224 */ /* 0x002fc600078e00d7 */
[----:B------:R-:W-:Y:S04]  /*1cb10*/  STL [R1+0xa00], R190 ;  /* 0x000a00be01007387 */ /* 0x000fe80000100800 */
[----:B------:R1:W-:Y:S04]  /*1cb20*/  STL [R1+0x9dc], R0 ;  /* 0x0009dc0001007387 */ /* 0x0003e80000100800 */
[----:B------:R-:W2:Y:S01]  /*1cb30*/  LDL.LU.64 R214, [R1+0x18] ;  /* 0x0000180001d67983 */ /* 0x000ea20000300a00 */
[----:B-1----:R-:W-:-:S03]  /*1cb40*/  IMAD.MOV.U32 R0, RZ, RZ, R191 ;  /* 0x000000ffff007224 */ /* 0x002fc600078e00bf */
[----:B------:R-:W-:Y:S04]  /*1cb50*/  STL [R1+0xa20], R194 ;  /* 0x000a20c201007387 */ /* 0x000fe80000100800 */
[----:B------:R1:W-:Y:S04]  /*1cb60*/  STL [R1+0x9fc], R0 ;  /* 0x0009fc0001007387 */ /* 0x0003e80000100800 */
[----:B------:R-:W-:Y:S01]  /*1cb70*/  STL [R1+0xa40], R198 ;  /* 0x000a40c601007387 */ /* 0x000fe20000100800 */
[----:B-1----:R-:W-:-:S05]  /*1cb80*/  IMAD.MOV.U32 R0, RZ, RZ, R195 ;  /* 0x000000ffff007224 */ /* 0x002fca00078e00c3 */
[----:B------:R1:W-:Y:S04]  /*1cb90*/  STL [R1+0xa1c], R0 ;  /* 0x000a1c0001007387 */ /* 0x0003e80000100800 */
[----:B-----5:R-:W-:Y:S01]  /*1cba0*/  STL [R1+0xa60], R218 ;  /* 0x000a60da01007387 */ /* 0x020fe20000100800 */
[----:B-1----:R-:W-:-:S05]  /*1cbb0*/  IMAD.MOV.U32 R0, RZ, RZ, R199 ;  /* 0x000000ffff007224 */ /* 0x002fca00078e00c7 */
[----:B------:R1:W-:Y:S02]  /*1cbc0*/  STL [R1+0xa3c], R0 ;  /* 0x000a3c0001007387 */ /* 0x0003e40000100800 */
[----:B-1----:R-:W-:Y:S02]  /*1cbd0*/  IMAD.MOV.U32 R0, RZ, RZ, R219 ;  /* 0x000000ffff007224 */ /* 0x002fe400078e00db */
[----:B------:R-:W2:Y:S04]  /*1cbe0*/  LDL.LU.64 R218, [R1+0x1b0] ;  /* 0x0001b00001da7983 */ /* 0x000ea80000300a00 */
[----:B------:R1:W-:Y:S04]  /*1cbf0*/  STL [R1+0xa5c], R0 ;  /* 0x000a5c0001007387 */ /* 0x0003e80000100800 */
[----:B------:R1:W-:Y:S02]  /*1cc00*/  STL [R1+0xa80], R222 ;  /* 0x000a80de01007387 */ /* 0x0003e40000100800 */
[----:B-1----:R-:W-:-:S02]  /*1cc10*/  IMAD.MOV.U32 R0, RZ, RZ, R223 ;  /* 0x000000ffff007224 */ /* 0x002fc400078e00df */
[----:B------:R-:W2:Y:S04]  /*1cc20*/  LDL.LU.64 R222, [R1+0x190] ;  /* 0x0001900001de7983 */ /* 0x000ea80000300a00 */
[----:B------:R1:W-:Y:S04]  /*1cc30*/  STL [R1+0xa7c], R0 ;  /* 0x000a7c0001007387 */ /* 0x0003e80000100800 */
[----:B------:R-:W-:Y:S04]  /*1cc40*/  STL [R1+0xaa0], R202 ;  /* 0x000aa0ca01007387 */ /* 0x000fe80000100800 */
[----:B------:R-:W2:Y:S01]  /*1cc50*/  LDL.LU.64 R190, [R1+0x170] ;  /* 0x0001700001be7983 */ /* 0x000ea20000300a00 */
[----:B-1----:R-:W-:-:S05]  /*1cc60*/  IMAD.MOV.U32 R0, RZ, RZ, R203 ;  /* 0x000000ffff007224 */ /* 0x002fca00078e00cb */
[----:B------:R1:W-:Y:S04]  /*1cc70*/  STL [R1+0xa9c], R0 ;  /* 0x000a9c0001007387 */ /* 0x0003e80000100800 */
[----:B------:R-:W-:Y:S04]  /*1cc80*/  STL [R1+0xac0], R206 ;  /* 0x000ac0ce01007387 */ /* 0x000fe80000100800 */
[----:B------:R-:W2:Y:S01]  /*1cc90*/  LDL.LU.64 R194, [R1+0x150] ;  /* 0x0001500001c27983 */ /* 0x000ea20000300a00 */
[----:B-1----:R-:W-:-:S05]  /*1cca0*/  IMAD.MOV.U32 R0, RZ, RZ, R207 ;  /* 0x000000ffff007224 */ /* 0x002fca00078e00cf */
[----:B------:R1:W-:Y:S04]  /*1ccb0*/  STL [R1+0xabc], R0 ;  /* 0x000abc0001007387 */ /* 0x0003e80000100800 */
[----:B---3--:R3:W-:Y:S04]  /*1ccc0*/  STL [R1+0xae0], R226 ;  /* 0x000ae0e201007387 */ /* 0x0087e80000100800 */
[----:B------:R-:W5:Y:S01]  /*1ccd0*/  LDL.LU.64 R198, [R1+0x130] ;  /* 0x0001300001c67983 */ /* 0x000f620000300a00 */
[----:B-1----:R-:W-:-:S03]  /*1cce0*/  IMAD.MOV.U32 R0, RZ, RZ, R227 ;  /* 0x000000ffff007224 */ /* 0x002fc600078e00e3 */
[----:B---3--:R-:W3:Y:S04]  /*1ccf0*/  LDL.LU.64 R226, [R1+0x110] ;  /* 0x0001100001e27983 */ /* 0x008ee80000300a00 */
[----:B------:R1:W-:Y:S04]  /*1cd00*/  STL [R1+0xadc], R0 ;  /* 0x000adc0001007387 */ /* 0x0003e80000100800 */
[----:B----4-:R4:W-:Y:S01]  /*1cd10*/  STL [R1+0xb00], R230 ;  /* 0x000b00e601007387 */ /* 0x0109e20000100800 */
[----:B-1----:R-:W-:-:S03]  /*1cd20*/  IMAD.MOV.U32 R0, RZ, RZ, R231 ;  /* 0x000000ffff007224 */ /* 0x002fc600078e00e7 */
[----:B----4-:R-:W4:Y:S04]  /*1cd30*/  LDL.LU.64 R230, [R1+0xf0] ;  /* 0x0000f00001e67983 */ /* 0x010f280000300a00 */
[----:B------:R1:W-:Y:S04]  /*1cd40*/  STL [R1+0xafc], R0 ;  /* 0x000afc0001007387 */ /* 0x0003e80000100800 */
[----:B------:R2:W-:Y:S01]  /*1cd50*/  STL [R1+0xb20], R234 ;  /* 0x000b20ea01007387 */ /* 0x0005e20000100800 */
[----:B-1----:R-:W-:-:S03]  /*1cd60*/  IMAD.MOV.U32 R0, RZ, RZ, R235 ;  /* 0x000000ffff007224 */ /* 0x002fc600078e00eb */
[----:B--2---:R-:W2:Y:S04]  /*1cd70*/  LDL.LU.64 R234, [R1+0xd0] ;  /* 0x0000d00001ea7983 */ /* 0x004ea80000300a00 */
        /* <DEDUP_REMOVED lines=9> */
[----:B------:R-:W-:Y:S04]  /*1ce10*/  STL [R1+0xb80], R250 ;  /* 0x000b80fa01007387 */ /* 0x000fe80000100800 */
[----:B------:R-:W-:Y:S04]  /*1ce20*/  STL [R1+0xb7c], R251 ;  /* 0x000b7cfb01007387 */ /* 0x000fe80000100800 */
[----:B------:R-:W-:Y:S04]  /*1ce30*/  STL [R1+0xba0], R240 ;  /* 0x000ba0f001007387 */ /* 0x000fe80000100800 */
[----:B------:R-:W2:Y:S04]  /*1ce40*/  LDL.LU.64 R210, [R1+0x70] ;  /* 0x0000700001d27983 */ /* 0x000ea80000300a00 */
[----:B------:R-:W-:Y:S01]  /*1ce50*/  STL [R1+0xb9c], R241 ;  /* 0x000b9cf101007387 */ /* 0x000fe20000100800 */
[----:B-1----:R-:W-:-:S03]  /*1ce60*/  IMAD.MOV.U32 R0, RZ, RZ, R219 ;  /* 0x000000ffff007224 */ /* 0x002fc600078e00db */
[----:B------:R1:W-:Y:S04]  /*1ce70*/  STL [R1+0x9c8], R218 ;  /* 0x0009c8da01007387 */ /* 0x0003e80000100800 */
[----:B------:R-:W2:Y:S04]  /*1ce80*/  LDL.LU.64 R214, [R1+0x50] ;  /* 0x0000500001d67983 */ /* 0x000ea80000300a00 */
[----:B------:R1:W-:Y:S04]  /*1ce90*/  STL [R1+0x9c4], R0 ;  /* 0x0009c40001007387 */ /* 0x0003e80000100800 */
[----:B------:R1:W-:Y:S04]  /*1cea0*/  STL [R1+0x9e8], R222 ;  /* 0x0009e8de01007387 */ /* 0x0003e80000100800 */
[----:B-1----:R-:W2:Y:S01]  /*1ceb0*/  LDL.LU.64 R218, [R1+0x30] ;  /* 0x0000300001da7983 */ /* 0x002ea20000300a00 */
[----:B------:R-:W-:-:S03]  /*1cec0*/  IMAD.MOV.U32 R0, RZ, RZ, R223 ;  /* 0x000000ffff007224 */ /* 0x000fc600078e00df */
[----:B------:R-:W-:Y:S04]  /*1ced0*/  STL [R1+0xa08], R190 ;  /* 0x000a08be01007387 */ /* 0x000fe80000100800 */
[----:B------:R1:W-:Y:S04]  /*1cee0*/  STL [R1+0x9e4], R0 ;  /* 0x0009e40001007387 */ /* 0x0003e80000100800 */
[----:B------:R-:W2:Y:S01]  /*1cef0*/  LDL.LU.64 R222, [R1+0x10] ;  /* 0x0000100001de7983 */ /* 0x000ea20000300a00 */
[----:B-1----:R-:W-:-:S03]  /*1cf00*/  IMAD.MOV.U32 R0, RZ, RZ, R191 ;  /* 0x000000ffff007224 */ /* 0x002fc600078e00bf */
[----:B------:R-:W-:Y:S04]  /*1cf10*/  STL [R1+0xa28], R194 ;  /* 0x000a28c201007387 */ /* 0x000fe80000100800 */
[----:B------:R1:W-:Y:S02]  /*1cf20*/  STL [R1+0xa04], R0 ;  /* 0x000a040001007387 */ /* 0x0003e40000100800 */
[----:B-1----:R-:W-:Y:S02]  /*1cf30*/  IMAD.MOV.U32 R0, RZ, RZ, R195 ;  /* 0x000000ffff007224 */ /* 0x002fe400078e00c3 */
[----:B-----5:R-:W-:Y:S04]  /*1cf40*/  STL [R1+0xa48], R198 ;  /* 0x000a48c601007387 */ /* 0x020fe80000100800 */
[----:B------:R1:W-:Y:S04]  /*1cf50*/  STL [R1+0xa24], R0 ;  /* 0x000a240001007387 */ /* 0x0003e80000100800 */
[----:B---3--:R-:W-:Y:S01]  /*1cf60*/  STL [R1+0xa68], R226 ;  /* 0x000a68e201007387 */ /* 0x008fe20000100800 */
[----:B-1----:R-:W-:-:S05]  /*1cf70*/  IMAD.MOV.U32 R0, RZ, RZ, R199 ;  /* 0x000000ffff007224 */ /* 0x002fca00078e00c7 */
[----:B------:R1:W-:Y:S02]  /*1cf80*/  STL [R1+0xa44], R0 ;  /* 0x000a440001007387 */ /* 0x0003e40000100800 */
[----:B-1----:R-:W-:Y:S02]  /*1cf90*/  IMAD.MOV.U32 R0, RZ, RZ, R227 ;  /* 0x000000ffff007224 */ /* 0x002fe400078e00e3 */
[----:B------:R-:W3:Y:S04]  /*1cfa0*/  LDL.LU.64 R226, [R1+0x1a8] ;  /* 0x0001a80001e27983 */ /* 0x000ee80000300a00 */
[----:B------:R1:W-:Y:S04]  /*1cfb0*/  STL [R1+0xa64], R0 ;  /* 0x000a640001007387 */ /* 0x0003e80000100800 */
[----:B----4-:R4:W-:Y:S01]  /*1cfc0*/  STL [R1+0xa88], R230 ;  /* 0x000a88e601007387 */ /* 0x0109e20000100800 */
[----:B-1----:R-:W-:-:S03]  /*1cfd0*/  IMAD.MOV.U32 R0, RZ, RZ, R231 ;  /* 0x000000ffff007224 */ /* 0x002fc600078e00e7 */
[----:B----4-:R-:W4:Y:S04]  /*1cfe0*/  LDL.LU.64 R230, [R1+0x188] ;  /* 0x0001880001e67983 */ /* 0x010f280000300a00 */
[----:B------:R2:W-:Y:S02]  /*1cff0*/  STL [R1+0xa84], R0 ;  /* 0x000a840001007387 */ /* 0x0005e40000100800 */
[----:B--2---:R-:W-:Y:S02]  /*1d000*/  IMAD.MOV.U32 R0, RZ, RZ, R235 ;  /* 0x000000ffff007224 */ /* 0x004fe400078e00eb */
[----:B------:R1:W-:Y:S04]  /*1d010*/  STL [R1+0xaa8], R234 ;  /* 0x000aa8ea01007387 */ /* 0x0003e80000100800 */
[----:B-1----:R-:W2:Y:S04]  /*1d020*/  LDL.LU.64 R234, [R1+0x168] ;  /* 0x0001680001ea7983 */ /* 0x002ea80000300a00 */
[----:B------:R1:W-:Y:S04]  /*1d030*/  STL [R1+0xaa4], R0 ;  /* 0x000aa40001007387 */ /* 0x0003e80000100800 */
[----:B------:R5:W-:Y:S04]  /*1d040*/  STL [R1+0xac8], R202 ;  /* 0x000ac8ca01007387 */ /* 0x000be80000100800 */
[----:B------:R-:W2:Y:S01]  /*1d050*/  LDL.LU.64 R194, [R1+0x148] ;  /* 0x0001480001c27983 */ /* 0x000ea20000300a00 */
[----:B-1----:R-:W-:-:S03]  /*1d060*/  IMAD.MOV.U32 R0, RZ, RZ, R203 ;  /* 0x000000ffff007224 */ /* 0x002fc600078e00cb */
[----:B------:R-:W-:Y:S04]  /*1d070*/  STL [R1+0xae8], R206 ;  /* 0x000ae8ce01007387 */ /* 0x000fe80000100800 */
[----:B------:R1:W-:Y:S04]  /*1d080*/  STL [R1+0xac4], R0 ;  /* 0x000ac40001007387 */ /* 0x0003e80000100800 */
[----:B------:R-:W2:Y:S04]  /*1d090*/  LDL.LU.64 R198, [R1+0x128] ;  /* 0x0001280001c67983 */ /* 0x000ea80000300a00 */
[----:B-----5:R-:W5:Y:S01]  /*1d0a0*/  LDL.LU.64 R202, [R1+0x108] ;  /* 0x0001080001ca7983 */ /* 0x020f620000300a00 */
[----:B-1----:R-:W-:-:S05]  /*1d0b0*/  IMAD.MOV.U32 R0, RZ, RZ, R207 ;  /* 0x000000ffff007224 */ /* 0x002fca00078e00cf */
[----:B------:R1:W-:Y:S04]  /*1d0c0*/  STL [R1+0xae4], R0 ;  /* 0x000ae40001007387 */ /* 0x0003e80000100800 */
[----:B------:R1:W-:Y:S04]  /*1d0d0*/  STL [R1+0xb08], R210 ;  /* 0x000b08d201007387 */ /* 0x0003e80000100800 */
[----:B------:R-:W5:Y:S01]  /*1d0e0*/  LDL.LU.64 R206, [R1+0xe8] ;  /* 0x0000e80001ce7983 */ /* 0x000f620000300a00 */
[----:B-1----:R-:W-:-:S03]  /*1d0f0*/  IMAD.MOV.U32 R0, RZ, RZ, R211 ;  /* 0x000000ffff007224 */ /* 0x002fc600078e00d3 */
[----:B------:R-:W5:Y:S04]  /*1d100*/  LDL.LU.64 R210, [R1+0xc8] ;  /* 0x0000c80001d27983 */ /* 0x000f680000300a00 */
[----:B------:R1:W-:Y:S04]  /*1d110*/  STL [R1+0xb04], R0 ;  /* 0x000b040001007387 */ /* 0x0003e80000100800 */
[----:B------:R1:W-:Y:S02]  /*1d120*/  STL [R1+0xb28], R214 ;  /* 0x000b28d601007387 */ /* 0x0003e40000100800 */
[----:B-1----:R-:W-:-:S02]  /*1d130*/  IMAD.MOV.U32 R0, RZ, RZ, R215 ;  /* 0x000000ffff007224 */ /* 0x002fc400078e00d7 */
[----:B------:R-:W-:Y:S04]  /*1d140*/  STL [R1+0xb48], R218 ;  /* 0x000b48da01007387 */ /* 0x000fe80000100800 */
[----:B------:R1:W-:Y:S04]  /*1d150*/  STL [R1+0xb24], R0 ;  /* 0x000b240001007387 */ /* 0x0003e80000100800 */
[----:B------:R-:W5:Y:S01]  /*1d160*/  LDL.LU.64 R214, [R1+0xa8] ;  /* 0x0000a80001d67983 */ /* 0x000f620000300a00 */
[----:B-1----:R-:W-:-:S03]  /*1d170*/  IMAD.MOV.U32 R0, RZ, RZ, R219 ;  /* 0x000000ffff007224 */ /* 0x002fc600078e00db */
[----:B------:R-:W-:Y:S04]  /*1d180*/  STL [R1+0xb68], R222 ;  /* 0x000b68de01007387 */ /* 0x000fe80000100800 */
[----:B------:R1:W-:Y:S04]  /*1d190*/  STL [R1+0xb44], R0 ;  /* 0x000b440001007387 */ /* 0x0003e80000100800 */
[----:B------:R-:W5:Y:S01]  /*1d1a0*/  LDL.LU.64 R218, [R1+0x88] ;  /* 0x0000880001da7983 */ /* 0x000f620000300a00 */
[----:B-1----:R-:W-:-:S05]  /*1d1b0*/  IMAD.MOV.U32 R0, RZ, RZ, R223 ;  /* 0x000000ffff007224 */ /* 0x002fca00078e00df */
[----:B------:R1:W-:Y:S04]  /*1d1c0*/  STL [R1+0xb64], R0 ;  /* 0x000b640001007387 */ /* 0x0003e80000100800 */
[----:B------:R-:W-:Y:S04]  /*1d1d0*/  STL [R1+0xb88], R248 ;  /* 0x000b88f801007387 */ /* 0x000fe80000100800 */
[----:B------:R-:W-:Y:S04]  /*1d1e0*/  STL [R1+0xb84], R249 ;  /* 0x000b84f901007387 */ /* 0x000fe80000100800 */
[----:B------:R-:W-:Y:S04]  /*1d1f0*/  STL [R1+0xba8], R242 ;  /* 0x000ba8f201007387 */ /* 0x000fe80000100800 */
[----:B------:R-:W5:Y:S04]  /*1d200*/  LDL.LU.64 R222, [R1+0x68] ;  /* 0x0000680001de7983 */ /* 0x000f680000300a00 */
[----:B------:R-:W-:Y:S04]  /*1d210*/  STL [R1+0xba4], R243 ;  /* 0x000ba4f301007387 */ /* 0x000fe80000100800 */
[----:B---3--:R3:W-:Y:S01]  /*1d220*/  STL [R1+0x9d0], R226 ;  /* 0x0009d0e201007387 */ /* 0x0087e20000100800 */
[----:B-1----:R-:W-:-:S03]  /*1d230*/  IMAD.MOV.U32 R0, RZ, RZ, R227 ;  /* 0x000000ffff007224 */ /* 0x002fc600078e00e3 */
[----:B---3--:R-:W3:Y:S04]  /*1d240*/  LDL.LU.64 R226, [R1+0x48] ;  /* 0x0000480001e27983 */ /* 0x008ee80000300a00 */
[----:B------:R1:W-:Y:S04]  /*1d250*/  STL [R1+0x9cc], R0 ;  /* 0x0009cc0001007387 */ /* 0x0003e80000100800 */
[----:B----4-:R4:W-:Y:S01]  /*1d260*/  STL [R1+0x9f0], R230 ;  /* 0x0009f0e601007387 */ /* 0x0109e20000100800 */
[----:B-1----:R-:W-:-:S03]  /*1d270*/  IMAD.MOV.U32 R0, RZ, RZ, R231 ;  /* 0x000000ffff007224 */ /* 0x002fc600078e00e7 */
[----:B----4-:R-:W4:Y:S04]  /*1d280*/  LDL.LU.64 R230, [R1+0x28] ;  /* 0x0000280001e67983 */ /* 0x010f280000300a00 */
[----:B------:R2:W-:Y:S02]  /*1d290*/  STL [R1+0x9ec], R0 ;  /* 0x0009ec0001007387 */ /* 0x0005e40000100800 */
[----:B--2---:R-:W-:Y:S02]  /*1d2a0*/  IMAD.MOV.U32 R0, RZ, RZ, R235 ;  /* 0x000000ffff007224 */ /* 0x004fe400078e00eb */
[----:B------:R1:W-:Y:S04]  /*1d2b0*/  STL [R1+0xa10], R234 ;  /* 0x000a10ea01007387 */ /* 0x0003e80000100800 */
[----:B------:R-:W-:Y:S04]  /*1d2c0*/  STL [R1+0xa30], R194 ;  /* 0x000a30c201007387 */ /* 0x000fe80000100800 */
[----:B------:R2:W-:Y:S04]  /*1d2d0*/  STL [R1+0xa0c], R0 ;  /* 0x000a0c0001007387 */ /* 0x0005e80000100800 */
[----:B-1----:R-:W4:Y:S01]  /*1d2e0*/  LDL.LU.64 R234, [R1+0x8] ;  /* 0x0000080001ea7983 */ /* 0x002f220000300a00 */
[----:B--2---:R-:W-:-:S03]  /*1d2f0*/  IMAD.MOV.U32 R0, RZ, RZ, R195 ;  /* 0x000000ffff007224 */ /* 0x004fc600078e00c3 */
[----:B------:R-:W-:Y:S04]  /*1d300*/  STL [R1+0xa50], R198 ;  /* 0x000a50c601007387 */ /* 0x000fe80000100800 */
[----:B------:R1:W-:Y:S04]  /*1d310*/  STL [R1+0xa2c], R0 ;  /* 0x000a2c0001007387 */ /* 0x0003e80000100800 */
[----:B-----5:R-:W-:Y:S01]  /*1d320*/  STL [R1+0xa70], R202 ;  /* 0x000a70ca01007387 */ /* 0x020fe20000100800 */
[----:B-1----:R-:W-:-:S05]  /*1d330*/  IMAD.MOV.U32 R0, RZ, RZ, R199 ;  /* 0x000000ffff007224 */ /* 0x002fca00078e00c7 */
[----:B------:R1:W-:Y:S04]  /*1d340*/  STL [R1+0xa4c], R0 ;  /* 0x000a4c0001007387 */ /* 0x0003e80000100800 */
[----:B------:R-:W-:Y:S01]  /*1d350*/  STL [R1+0xa90], R206 ;  /* 0x000a90ce01007387 */ /* 0x000fe20000100800 */
[----:B-1----:R-:W-:-:S05]  /*1d360*/  IMAD.MOV.U32 R0, RZ, RZ, R203 ;  /* 0x000000ffff007224 */ /* 0x002fca00078e00cb */
[----:B------:R1:W-:Y:S04]  /*1d370*/  STL [R1+0xa6c], R0 ;  /* 0x000a6c0001007387 */ /* 0x0003e80000100800 */
[----:B------:R-:W-:Y:S01]  /*1d380*/  STL [R1+0xab0], R210 ;  /* 0x000ab0d201007387 */ /* 0x000fe20000100800 */
[----:B-1----:R-:W-:-:S05]  /*1d390*/  IMAD.MOV.U32 R0, RZ, RZ, R207 ;  /* 0x000000ffff007224 */ /* 0x002fca00078e00cf */
[----:B------:R1:W-:Y:S04]  /*1d3a0*/  STL [R1+0xa8c], R0 ;  /* 0x000a8c0001007387 */ /* 0x0003e80000100800 */
[----:B------:R-:W2:Y:S04]  /*1d3b0*/  LDL.LU.64 R182, [R1+0x1a0] ;  /* 0x0001a00001b67983 */ /* 0x000ea80000300a00 */
[----:B------:R-:W5:Y:S01]  /*1d3c0*/  LDL.LU.64 R186, [R1+0x180] ;  /* 0x0001800001ba7983 */ /* 0x000f620000300a00 */
[----:B-1----:R-:W-:-:S05]  /*1d3d0*/  IMAD.MOV.U32 R0, RZ, RZ, R211 ;  /* 0x000000ffff007224 */ /* 0x002fca00078e00d3 */
[----:B------:R1:W-:Y:S04]  /*1d3e0*/  STL [R1+0xaac], R0 ;  /* 0x000aac0001007387 */ /* 0x0003e80000100800 */
[----:B------:R-:W-:Y:S04]  /*1d3f0*/  STL [R1+0xad0], R214 ;  /* 0x000ad0d601007387 */ /* 0x000fe80000100800 */
[----:B------:R-:W5:Y:S01]  /*1d400*/  LDL.LU.64 R190, [R1+0x160] ;  /* 0x0001600001be7983 */ /* 0x000f620000300a00 */
[----:B-1----:R-:W-:-:S03]  /*1d410*/  IMAD.MOV.U32 R0, RZ, RZ, R215 ;  /* 0x000000ffff007224 */ /* 0x002fc600078e00d7 */
[----:B------:R-:W5:Y:S04]  /*1d420*/  LDL.LU.64 R194, [R1+0x140] ;  /* 0x0001400001c27983 */ /* 0x000f680000300a00 */
        /* <DEDUP_REMOVED lines=10> */
[----:B------:R3:W-:Y:S02]  /*1d4d0*/  STL [R1+0xb0c], R0 ;  /* 0x000b0c0001007387 */ /* 0x0007e40000100800 */
[----:B---3--:R-:W-:Y:S02]  /*1d4e0*/  IMAD.MOV.U32 R0, RZ, RZ, R227 ;  /* 0x000000ffff007224 */ /* 0x008fe400078e00e3 */
[----:B------:R-:W-:Y:S04]  /*1d4f0*/  STL [R1+0xb30], R226 ;  /* 0x000b30e201007387 */ /* 0x000fe80000100800 */
[----:B------:R-:W3:Y:S04]  /*1d500*/  LDL.LU.64 R214, [R1+0xa0] ;  /* 0x0000a00001d67983 */ /* 0x000ee80000300a00 */
[----:B------:R1:W-:Y:S04]  /*1d510*/  STL [R1+0xb2c], R0 ;  /* 0x000b2c0001007387 */ /* 0x0003e80000100800 */
[----:B----4-:R-:W-:Y:S04]  /*1d520*/  STL [R1+0xb50], R230 ;  /* 0x000b50e601007387 */ /* 0x010fe80000100800 */
[----:B------:R-:W4:Y:S01]  /*1d530*/  LDL.LU.64 R218, [R1+0x80] ;  /* 0x0000800001da7983 */ /* 0x000f220000300a00 */
[----:B-1----:R-:W-:-:S03]  /*1d540*/  IMAD.MOV.U32 R0, RZ, RZ, R231 ;  /* 0x000000ffff007224 */ /* 0x002fc600078e00e7 */
[----:B------:R-:W4:Y:S04]  /*1d550*/  LDL.LU.64 R222, [R1+0x60] ;  /* 0x0000600001de7983 */ /* 0x000f280000300a00 */
[----:B------:R1:W-:Y:S04]  /*1d560*/  STL [R1+0xb4c], R0 ;  /* 0x000b4c0001007387 */ /* 0x0003e80000100800 */
[----:B------:R1:W-:Y:S04]  /*1d570*/  STL [R1+0xb70], R234 ;  /* 0x000b70ea01007387 */ /* 0x0003e80000100800 */
[----:B------:R-:W4:Y:S01]  /*1d580*/  LDL.LU.64 R226, [R1+0x40] ;  /* 0x0000400001e27983 */ /* 0x000f220000300a00 */
[----:B-1----:R-:W-:-:S03]  /*1d590*/  IMAD.MOV.U32 R0, RZ, RZ, R235 ;  /* 0x000000ffff007224 */ /* 0x002fc600078e00eb */
[----:B------:R-:W4:Y:S04]  /*1d5a0*/  LDL.LU.64 R230, [R1+0x20] ;  /* 0x0000200001e67983 */ /* 0x000f280000300a00 */
[----:B------:R2:W-:Y:S04]  /*1d5b0*/  STL [R1+0xb6c], R0 ;  /* 0x000b6c0001007387 */ /* 0x0005e80000100800 */
[----:B------:R-:W-:Y:S04]  /*1d5c0*/  STL [R1+0xb90], R236 ;  /* 0x000b90ec01007387 */ /* 0x000fe80000100800 */
[----:B------:R-:W4:Y:S04]  /*1d5d0*/  LDL.LU.64 R234, [R1] ;  /* 0x0000000001ea7983 */ /* 0x000f280000300a00 */
[----:B------:R-:W-:Y:S04]  /*1d5e0*/  STL [R1+0xb8c], R237 ;  /* 0x000b8ced01007387 */ /* 0x000fe80000100800 */
[----:B------:R-:W-:Y:S04]  /*1d5f0*/  STL [R1+0xbb0], R244 ;  /* 0x000bb0f401007387 */ /* 0x000fe80000100800 */
[----:B------:R-:W-:Y:S01]  /*1d600*/  STL [R1+0xbac], R245 ;  /* 0x000bacf501007387 */ /* 0x000fe20000100800 */
[----:B--2---:R-:W-:-:S03]  /*1d610*/  IMAD.MOV.U32 R0, RZ, RZ, R183 ;  /* 0x000000ffff007224 */ /* 0x004fc600078e00b7 */
[----:B------:R-:W-:Y:S04]  /*1d620*/  STL [R1+0x9d8], R182 ;  /* 0x0009d8b601007387 */ /* 0x000fe80000100800 */
[----:B-----5:R-:W-:Y:S04]  /*1d630*/  STL [R1+0x9f8], R186 ;  /* 0x0009f8ba01007387 */ /* 0x020fe80000100800 */
[----:B------:R1:W-:Y:S02]  /*1d640*/  STL [R1+0x9d4], R0 ;  /* 0x0009d40001007387 */ /* 0x0003e40000100800 */
[----:B-1----:R-:W-:-:S02]  /*1d650*/  IMAD.MOV.U32 R0, RZ, RZ, R187 ;  /* 0x000000ffff007224 */ /* 0x002fc400078e00bb */
[----:B------:R-:W-:Y:S04]  /*1d660*/  STL [R1+0xa18], R190 ;  /* 0x000a18be01007387 */ /* 0x000fe80000100800 */
[----:B------:R1:W-:Y:S04]  /*1d670*/  STL [R1+0x9f4], R0 ;  /* 0x0009f40001007387 */ /* 0x0003e80000100800 */
[----:B------:R-:W-:Y:S01]  /*1d680*/  STL [R1+0xa38], R194 ;  /* 0x000a38c201007387 */ /* 0x000fe20000100800 */
        /* <DEDUP_REMOVED lines=13> */
[----:B------:R1:W-:Y:S02]  /*1d760*/  STL [R1+0xa94], R0 ;  /* 0x000a940001007387 */ /* 0x0003e40000100800 */
[----:B-1----:R-:W-:-:S05]  /*1d770*/  IMAD.MOV.U32 R0, RZ, RZ, R211 ;  /* 0x000000ffff007224 */ /* 0x002fca00078e00d3 */
[----:B------:R3:W-:Y:S04]  /*1d780*/  STL [R1+0xab4], R0 ;  /* 0x000ab40001007387 */ /* 0x0007e80000100800 */
[----:B------:R-:W1:Y:S01]  /*1d790*/  S2R R211, SR_TID.X ;  /* 0x0000000000d37919 */ /* 0x000e620000002100 */
[----:B---3--:R-:W-:-:S03]  /*1d7a0*/  IMAD.MOV.U32 R0, RZ, RZ, R215 ;  /* 0x000000ffff007224 */ /* 0x008fc600078e00d7 */
[----:B------:R-:W-:Y:S04]  /*1d7b0*/  STL [R1+0xad8], R214 ;  /* 0x000ad8d601007387 */ /* 0x000fe80000100800 */
[----:B----4-:R-:W-:Y:S04]  /*1d7c0*/  STL [R1+0xaf8], R218 ;  /* 0x000af8da01007387 */ /* 0x010fe80000100800 */
[----:B------:R2:W-:Y:S04]  /*1d7d0*/  STL [R1+0xad4], R0 ;  /* 0x000ad40001007387 */ /* 0x0005e80000100800 */
[----:B------:R-:W-:Y:S01]  /*1d7e0*/  STL [R1+0xb18], R222 ;  /* 0x000b18de01007387 */ /* 0x000fe20000100800 */
[----:B--2---:R-:W-:-:S05]  /*1d7f0*/  IMAD.MOV.U32 R0, RZ, RZ, R219 ;  /* 0x000000ffff007224 */ /* 0x004fca00078e00db */
[----:B------:R2:W-:Y:S02]  /*1d800*/  STL [R1+0xaf4], R0 ;  /* 0x000af40001007387 */ /* 0x0005e40000100800 */
[----:B--2---:R-:W-:Y:S02]  /*1d810*/  IMAD.MOV.U32 R0, RZ, RZ, R223 ;  /* 0x000000ffff007224 */ /* 0x004fe400078e00df */
[----:B------:R-:W-:Y:S04]  /*1d820*/  STL [R1+0xb38], R226 ;  /* 0x000b38e201007387 */ /* 0x000fe80000100800 */
[----:B------:R2:W-:Y:S04]  /*1d830*/  STL [R1+0xb14], R0 ;  /* 0x000b140001007387 */ /* 0x0005e80000100800 */
[----:B------:R-:W-:Y:S01]  /*1d840*/  STL [R1+0xb58], R230 ;  /* 0x000b58e601007387 */ /* 0x000fe20000100800 */
[----:B--2---:R-:W-:-:S05]  /*1d850*/  IMAD.MOV.U32 R0, RZ, RZ, R227 ;  /* 0x000000ffff007224 */ /* 0x004fca00078e00e3 */
[----:B------:R2:W-:Y:S04]  /*1d860*/  STL [R1+0xb34], R0 ;  /* 0x000b340001007387 */ /* 0x0005e80000100800 */
[----:B------:R-:W-:Y:S01]  /*1d870*/  STL [R1+0xb78], R234 ;  /* 0x000b78ea01007387 */ /* 0x000fe20000100800 */
[----:B--2---:R-:W-:-:S05]  /*1d880*/  IMAD.MOV.U32 R0, RZ, RZ, R231 ;  /* 0x000000ffff007224 */ /* 0x004fca00078e00e7 */
[----:B------:R2:W-:Y:S04]  /*1d890*/  STL [R1+0xb54], R0 ;  /* 0x000b540001007387 */ /* 0x0005e80000100800 */
[----:B------:R3:W-:Y:S01]  /*1d8a0*/  STL [R1+0xb98], R238 ;  /* 0x000b98ee01007387 */ /* 0x0007e20000100800 */
[----:B--2---:R-:W-:-:S05]  /*1d8b0*/  IMAD.MOV.U32 R0, RZ, RZ, R235 ;  /* 0x000000ffff007224 */ /* 0x004fca00078e00eb */
[----:B------:R3:W-:Y:S04]  /*1d8c0*/  STL [R1+0xb74], R0 ;  /* 0x000b740001007387 */ /* 0x0007e80000100800 */
[----:B------:R3:W-:Y:S04]  /*1d8d0*/  STL [R1+0xb94], R239 ;  /* 0x000b94ef01007387 */ /* 0x0007e80000100800 */
[----:B------:R3:W-:Y:S04]  /*1d8e0*/  STL [R1+0xbb8], R246 ;  /* 0x000bb8f601007387 */ /* 0x0007e80000100800 */
[----:B------:R3:W-:Y:S01]  /*1d8f0*/  STL [R1+0xbb4], R247 ;  /* 0x000bb4f701007387 */ /* 0x0007e20000100800 */
[----:B------:R-:W-:Y:S05]  /*1d900*/  @P6 BRA `(.L_x_0) ;  /* 0x00001b0000006947 */ /* 0x000fea0003800000 */
[----:B-1----:R1:W-:Y:S01]  /*1d910*/  STL [R1+0x400], RZ ;  /* 0x000400ff01007387 */ /* 0x0023e20000100800 */
[----:B---3--:R-:W-:Y:S01]  /*1d920*/  IMAD.SHL.U32 R0, R211, 0x40, RZ ;  /* 0x00000040d3007824 */ /* 0x008fe200078e00ff */
[----:B------:R-:W-:Y:S01]  /*1d930*/  CS2R R248, SRZ ;  /* 0x0000000000f87805 */ /* 0x000fe2000001ff00 */
[----:B------:R-:W-:Y:S01]  /*1d940*/  CS2R R250, SRZ ;  /* 0x0000000000fa7805 */ /* 0x000fe2000001ff00 */
[----:B------:R1:W-:Y:S01]  /*1d950*/  STL [R1+0x404], RZ ;  /* 0x000404ff01007387 */ /* 0x0003e20000100800 */
[----:B------:R-:W-:Y:S01]  /*1d960*/  CS2R R180, SRZ ;  /* 0x0000000000b47805 */ /* 0x000fe2000001ff00 */
[----:B------:R-:W-:Y:S01]  /*1d970*/  LOP3.LUT R0, R0, 0x1800, RZ, 0xc0, !PT ;  /* 0x0000180000007812 */ /* 0x000fe200078ec0ff */
[----:B------:R-:W-:Y:S01]  /*1d980*/  CS2R R182, SRZ ;  /* 0x0000000000b67805 */ /* 0x000fe2000001ff00 */
[----:B------:R1:W-:Y:S01]  /*1d990*/  STL [R1+0x408], RZ ;  /* 0x000408ff01007387 */ /* 0x0003e20000100800 */
[----:B------:R-:W-:Y:S01]  /*1d9a0*/  CS2R R128, SRZ ;  /* 0x0000000000807805 */ /* 0x000fe2000001ff00 */
[----:B------:R-:W-:Y:S01]  /*1d9b0*/  CS2R R130, SRZ ;  /* 0x0000000000827805 */ /* 0x000fe2000001ff00 */
        /* <DEDUP_REMOVED lines=103> */
[----:B------:R-:W-:-:S02]  /*1e030*/  CS2R R158, SRZ ;  /* 0x00000000009e7805 */ /* 0x000fc4000001ff00 */
[----:B------:R1:W-:Y:S04]  /*1e040*/  STL [R1+0x904], RZ ;  /* 0x000904ff01007387 */ /* 0x0003e80000100800 */
        /* <DEDUP_REMOVED lines=98> */
[----:B------:R1:W-:Y:S04]  /*1e670*/  STL [R1], RZ ;  /* 0x000000ff01007387 */ /* 0x0003e80000100800 */
        /* <DEDUP_REMOVED lines=208> */
[----:B------:R1:W-:Y:S04]  /*1f380*/  STL [R1+0x13e0], R0 ;  /* 0x0013e00001007387 */ /* 0x0003e80000100800 */
[----:B------:R1:W-:Y:S04]  /*1f390*/  STL [R1+0x104], RZ ;  /* 0x000104ff01007387 */ /* 0x0003e80000100800 */
[----:B------:R1:W-:Y:S04]  /*1f3a0*/  STL [R1+0x108], RZ ;  /* 0x000108ff01007387 */ /* 0x0003e80000100800 */
[----:B------:R1:W-:Y:S04]  /*1f3b0*/  STL [R1+0x10c], RZ ;  /* 0x00010cff01007387 */ /* 0x0003e80000100800 */
[----:B------:R1:W-:Y:S04]  /*1f3c0*/  STL [R1+0xc0], RZ ;  /* 0x0000c0ff01007387 */ /* 0x0003e80000100800 */
[----:B------:R1:W-:Y:S04]  /*1f3d0*/  STL [R1+0xc4], RZ ;  /* 0x0000c4ff01007387 */ /* 0x0003e80000100800 */
[----:B------:R1:W-:Y:S04]  /*1f3e0*/  STL [R1+0xc8], RZ ;  /* 0x0000c8ff01007387 */ /* 0x0003e80000100800 */
[----:B------:R1:W-:Y:S01]  /*1f3f0*/  STL [R1+0xcc], RZ ;  /* 0x0000ccff01007387 */ /* 0x0003e20000100800 */
[----:B------:R-:W-:Y:S05]  /*1f400*/  BRA `(.L_x_1) ;  /* 0x0002b7d000007947 */ /* 0x000fea0003800000 */
.L_x_0:
[----:B-1-3--:R-:W-:Y:S01]  /*1f410*/  IMAD.MOV.U32 R0, RZ, RZ, 0x3f ;  /* 0x0000003fff007424 */ /* 0x00afe200078e00ff */
[C---:B------:R-:W-:Y:S01]  /*1f420*/  LOP3.LUT R4, R211.reuse, 0x7, RZ, 0xc0, !PT ;  /* 0x00000007d3047812 */ /* 0x040fe200078ec0ff */
[C---:B------:R-:W-:Y:S01]  /*1f430*/  IMAD.SHL.U32 R2, R211.reuse, 0x2, RZ ;  /* 0x00000002d3027824 */ /* 0x040fe200078e00ff */
[C---:B------:R-:W-:Y:S01]  /*1f440*/  LOP3.LUT R7, R211.reuse, 0x3, RZ, 0xc0, !PT ;  /* 0x00000003d3077812 */ /* 0x040fe200078ec0ff */
[----:B------:R-:W-:Y:S01]  /*1f450*/  IMAD.MOV.U32 R8, RZ, RZ, 0x1 ;  /* 0x00000001ff087424 */ /* 0x000fe200078e00ff */
[----:B------:R-:W-:Y:S01]  /*1f460*/  IADD3 R28, R0, c[0x0][0x180], RZ ;  /* 0x00006000001c7a10 */ /* 0x000fe20007ffe0ff */
[----:B------:R-:W-:Y:S01]  /*1f470*/  IMAD.SHL.U32 R0, R4, 0x10, RZ ;  /* 0x0000001004007824 */ /* 0x000fe200078e00ff */
[----:B------:R-:W-:Y:S01]  /*1f480*/  LOP3.LUT R6, R211, 0x1c, RZ, 0xc0, !PT ;  /* 0x0000001cd3067812 */ /* 0x000fe200078ec0ff */
[----:B------:R-:W-:Y:S01]  /*1f490*/  STL [R1+0x9b8], RZ ;  /* 0x0009b8ff01007387 */ /* 0x000fe20000100800 */
[----:B------:R-:W-:Y:S01]  /*1f4a0*/  SHF.R.S32.HI R5, RZ, 0x1f, R28 ;  /* 0x0000001fff057819 */ /* 0x000fe2000001141c */
[----:B------:R-:W-:Y:S01]  /*1f4b0*/  CS2R R248, SRZ ;  /* 0x0000000000f87805 */ /* 0x000fe2000001ff00 */
[----:B------:R-:W-:Y:S01]  /*1f4c0*/  LOP3.LUT R0, R0, 0x30, R2, 0x78, !PT ;  /* 0x0000003000007812 */ /* 0x000fe200078e7802 */
[----:B------:R-:W-:Y:S01]  /*1f4d0*/  IMAD R7, R7, 0x220, R6 ;  /* 0x0000022007077824 */ /* 0x000fe200078e0206 */
[----:B------:R-:W-:Y:S01]  /*1f4e0*/  SHF.R.S32.HI R6, RZ, 0x1f, R3 ;  /* 0x0000001fff067819 */ /* 0x000fe20000011403 */
[----:B------:R1:W-:Y:S01]  /*1f4f0*/  STL [R1+0x9a4], R8 ;  /* 0x0009a40801007387 */ /* 0x0003e20000100800 */
[----:B------:R-:W-:Y:S01]  /*1f500*/  LEA.HI R5, R5, R28, RZ, 0x6 ;  /* 0x0000001c05057211 */ /* 0x000fe200078f30ff */
[----:B------:R-:W-:Y:S01]  /*1f510*/  IMAD R4, R4, 0x100, R0 ;  /* 0x0000010004047824 */ /* 0x000fe200078e0200 */
[----:B------:R-:W-:Y:S01]  /*1f520*/  SHF.L.U64.HI R0, R3, 0x2, R6 ;  /* 0x0000000203007819 */ /* 0x000fe20000010206 */
[----:B------:R-:W-:Y:S01]  /*1f530*/  IMAD.MOV.U32 R6, RZ, RZ, -0x1 ;  /* 0xffffffffff067424 */ /* 0x000fe200078e00ff */
[----:B------:R-:W-:Y:S01]  /*1f540*/  STL [R1+0x400], RZ ;  /* 0x000400ff01007387 */ /* 0x000fe20000100800 */
[----:B------:R-:W-:Y:S01]  /*1f550*/  IMAD.SHL.U32 R3, R211, 0x40, RZ ;  /* 0x00000040d3037824 */ /* 0x000fe200078e00ff */
[----:B------:R-:W-:Y:S01]  /*1f560*/  SHF.R.S32.HI R2, RZ, 0x1f, R252 ;  /* 0x0000001fff027819 */ /* 0x000fe200000114fc */
[----:B------:R-:W-:Y:S01]  /*1f570*/  CS2R R250, SRZ ;  /* 0x0000000000fa7805 */ /* 0x000fe2000001ff00 */
[----:B------:R2:W-:Y:S01]  /*1f580*/  STL [R1+0x9a8], R6 ;  /* 0x0009a80601007387 */ /* 0x0005e20000100800 */
[----:B------:R-:W-:Y:S01]  /*1f590*/  SHF.R.S32.HI R5, RZ, 0x6, R5 ;  /* 0x00000006ff057819 */ /* 0x000fe20000011405 */
[----:B------:R-:W-:Y:S01]  /*1f5a0*/  CS2R R180, SRZ ;  /* 0x0000000000b47805 */ /* 0x000fe2000001ff00 */
[----:B------:R-:W-:Y:S01]  /*1f5b0*/  LOP3.LUT R3, R3, 0x1800, RZ, 0xc0, !PT ;  /* 0x0000180003037812 */ /* 0x000fe200078ec0ff */
[----:B------:R-:W-:Y:S01]  /*1f5c0*/  STL [R1+0x404], RZ ;  /* 0x000404ff01007387 */ /* 0x000fe20000100800 */
[----:B------:R-:W-:Y:S01]  /*1f5d0*/  SHF.L.U64.HI R2, R252, 0x2, R2 ;  /* 0x00000002fc027819 */ /* 0x000fe20000010202 */
[----:B------:R-:W-:Y:S01]  /*1f5e0*/  CS2R R182, SRZ ;  /* 0x0000000000b67805 */ /* 0x000fe2000001ff00 */
[----:B------:R-:W-:Y:S01]  /*1f5f0*/  CS2R R128, SRZ ;  /* 0x0000000000807805 */ /* 0x000fe2000001ff00 */
[----:B------:R-:W-:Y:S01]  /*1f600*/  STL [R1+0x408], RZ ;  /* 0x000408ff01007387 */ /* 0x000fe20000100800 */
[----:B------:R-:W-:Y:S01]  /*1f610*/  CS2R R130, SRZ ;  /* 0x0000000000827805 */ /* 0x000fe2000001ff00 */
        /* <DEDUP_REMOVED lines=99> */
[----:B-1----:R-:W-:Y:S01]  /*1fc50*/  CS2R R8, SRZ ;  /* 0x0000000000087805 */ /* 0x002fe2000001ff00 */
[----:B------:R-:W-:Y:S01]  /*1fc60*/  CS2R R10, SRZ ;  /* 0x00000000000a7805 */ /* 0x000fe2000001ff00 */
[----:B------:R-:W-:Y:S01]  /*1fc70*/  CS2R R156, SRZ ;  /* 0x00000000009c7805 */ /* 0x000fe2000001ff00 */
[----:B------:R-:W-:Y:S01]  /*1fc80*/  STL [R1+0x900], RZ ;  /* 0x000900ff01007387 */ /* 0x000fe20000100800 */
[----:B------:R-:W-:Y:S01]  /*1fc90*/  CS2R R158, SRZ ;  /* 0x00000000009e7805 */ /* 0x000fe2000001ff00 */
[----:B------:R-:W-:-:S02]  /*1fca0*/  LOP3.LUT R28, R7, 0x40, RZ, 0x3c, !PT ;  /* 0x00000040071c7812 */ /* 0x000fc400078e3cff */
[----:B------:R-:W-:Y:S01]  /*1fcb0*/  STL [R1+0x904], RZ ;  /* 0x000904ff01007387 */ /* 0x000fe20000100800 */
[----:B--2---:R-:W-:-:S03]  /*1fcc0*/  LOP3.LUT R6, R7, 0x60, RZ, 0x3c, !PT ;  /* 0x0000006007067812 */ /* 0x004fc600078e3cff */
[----:B------:R-:W-:Y:S04]  /*1fcd0*/  STL [R1+0x908], RZ ;  /* 0x000908ff01007387 */ /* 0x000fe80000100800 */
        /* <DEDUP_REMOVED lines=97> */
[----:B------:R-:W-:Y:S04]  /*202f0*/  STL [R1], RZ ;  /* 0x000000ff01007387 */ /* 0x000fe80000100800 */
        /* <DEDUP_REMOVED lines=195> */
[----:B------:R1:W-:Y:S02]  /*20f30*/  STL [R1+0x13e0], R3 ;  /* 0x0013e00301007387 */ /* 0x0003e40000100800 */
[----:B-1----:R-:W-:Y:S01]  /*20f40*/  IMAD.IADD R3, R4, 0x1, R3 ;  /* 0x0000000104037824 */ /* 0x002fe200078e0203 */
[----:B------:R-:W-:-:S02]  /*20f50*/  LOP3.LUT R4, R7, 0x20, RZ, 0x3c, !PT ;  /* 0x0000002007047812 */ /* 0x000fc400078e3cff */
[----:B------:R-:W-:Y:S02]  /*20f60*/  IADD3 R4, R5, -0x2, RZ ;  /* 0xfffffffe05047810 */ /* 0x000fe40007ffe0ff */
[----:B------:R1:W-:Y:S04]  /*20f70*/  STL [R1+0x13bc], R3 ;  /* 0x0013bc0301007387 */ /* 0x0003e80000100800 */
[----:B------:R2:W-:Y:S04]  /*20f80*/  STL [R1+0x190], RZ ;  /* 0x000190ff01007387 */ /* 0x0005e80000100800 */
[----:B------:R2:W-:Y:S01]  /*20f90*/  STL [R1+0x194], RZ ;  /* 0x000194ff01007387 */ /* 0x0005e20000100800 */
[----:B-1----:R-:W-:-:S03]  /*20fa0*/  LOP3.LUT R3, R3, 0x40, RZ, 0x3c, !PT ;  /* 0x0000004003037812 */ /* 0x002fc600078e3cff */
        /* <DEDUP_REMOVED lines=18> */
[----:B------:R2:W-:Y:S02]  /*210d0*/  STL [R1+0x13cc], R3 ;  /* 0x0013cc0301007387 */ /* 0x0005e40000100800 */
.L_x_2:
[----:B--2---:R-:W2:Y:S01]  /*210e0*/  LDL.LU R3, [R1+0x9a8] ;  /* 0x0009a80001037983 */ /* 0x004ea20000300800 */
[----:B------:R-:W-:-:S04]  /*210f0*/  DEPBAR.LE SB0, 0x2 ;  /* 0x000080800000791a */ /* 0x000fc80000000000 */
[----:B-1----:R-:W3:Y:S04]  /*21100*/  LDL R29, [R1+0x13bc] ;  /* 0x0013bc00011d7983 */ /* 0x002ee80000100800 */
[----:B------:R-:W1:Y:S04]  /*21110*/  S2R R4, SR_TID.X ;  /* 0x0000000000047919 */ /* 0x000e680000002100 */
[----:B------:R-:W-:Y:S04]  /*21120*/  STL.64 [R1+0x2260], R246 ;  /* 0x002260f601007387 */ /* 0x000fe80000100a00 */
[----:B------:R-:W-:Y:S04]  /*21130*/  STL.64 [R1+0x2258], R244 ;  /* 0x002258f401007387 */ /* 0x000fe80000100a00 */
[----:B------:R-:W-:Y:S04]  /*21140*/  STL.64 [R1+0x2250], R26 ;  /* 0x0022501a01007387 */ /* 0x000fe80000100a00 */
[----:B------:R-:W-:Y:S04]  /*21150*/  STL.64 [R1+0x2248], R24 ;  /* 0x0022481801007387 */ /* 0x000fe80000100a00 */
[----:B------:R-:W-:Y:S01]  /*21160*/  STL.64 [R1+0x2240], R22 ;  /* 0x0022401601007387 */ /* 0x000fe20000100a00 */
[----:B-1----:R-:W-:-:S03]  /*21170*/  LOP3.LUT R7, R4, 0x1c, RZ, 0xc0, !PT ;  /* 0x0000001c04077812 */ /* 0x002fc600078ec0ff */
[----:B------:R-:W-:Y:S01]  /*21180*/  STL.64 [R1+0x2238], R20 ;  /* 0x0022381401007387 */ /* 0x000fe20000100a00 */
[C---:B------:R-:W-:Y:S02]  /*21190*/  LOP3.LUT R6, R4.reuse, 0x3, RZ, 0xc0, !PT ;  /* 0x0000000304067812 */ /* 0x040fe400078ec0ff */
[C---:B------:R-:W-:Y:S01]  /*211a0*/  LOP3.LUT R28, R4.reuse, 0x1c, RZ, 0xc0, !PT ;  /* 0x0000001c041c7812 */ /* 0x040fe200078ec0ff */
[----:B------:R-:W-:Y:S01]  /*211b0*/  STL.64 [R1+0x2230], R18 ;  /* 0x0022301201007387 */ /* 0x000fe20000100a00 */
[----:B------:R-:W-:Y:S01]  /*211c0*/  LOP3.LUT R5, R4, 0x3, RZ, 0xc0, !PT ;  /* 0x0000000304057812 */ /* 0x000fe200078ec0ff */
[----:B------:R-:W-:Y:S02]  /*211d0*/  IMAD R6, R6, 0x220, R7 ;  /* 0x0000022006067824 */ /* 0x000fe400078e0207 */
[----:B------:R-:W-:Y:S02]  /*211e0*/  STL.64 [R1+0x2228], R16 ;  /* 0x0022281001007387 */ /* 0x000fe40000100a00 */
[----:B------:R-:W-:Y:S01]  /*211f0*/  IMAD R5, R5, 0x220, R28 ;  /* 0x0000022005057824 */ /* 0x000fe200078e021c */
[----:B------:R-:W-:Y:S01]  /*21200*/  LOP3.LUT R6, R6, 0x20, RZ, 0x3c, !PT ;  /* 0x0000002006067812 */ /* 0x000fe200078e3cff */
[----:B------:R-:W-:Y:S04]  /*21210*/  STL.64 [R1+0x2220], R14 ;  /* 0x0022200e01007387 */ /* 0x000fe80000100a00 */
[----:B------:R-:W-:Y:S04]  /*21220*/  STL.64 [R1+0x2218], R12 ;  /* 0x0022180c01007387 */ /* 0x000fe80000100a00 */
[----:B------:R-:W-:Y:S04]  /*21230*/  STL.64 [R1+0x2210], R10 ;  /* 0x0022100a01007387 */ /* 0x000fe80000100a00 */
[----:B------:R-:W-:Y:S04]  /*21240*/  STL.64 [R1+0x2208], R8 ;  /* 0x0022080801007387 */ /* 0x000fe80000100a00 */
[----:B------:R-:W-:Y:S04]  /*21250*/  STL.64 [R1+0x2200], R158 ;  /* 0x0022009e01007387 */ /* 0x000fe80000100a00 */
[----:B------:R-:W-:Y:S04]  /*21260*/  STL.64 [R1+0x21f8], R156 ;  /* 0x0021f89c01007387 */ /* 0x000fe80000100a00 */
[----:B------:R-:W-:Y:S04]  /*21270*/  STL [R1+0x1404], R2 ;  /* 0x0014040201007387 */ /* 0x000fe80000100800 */
[----:B------:R3:W-:Y:S04]  /*21280*/  STL [R1+0x1400], R0 ;  /* 0x0014000001007387 */ /* 0x0007e80000100800 */
[----:B------:R-:W-:Y:S01]  /*21290*/  BAR.SYNC.DEFER_BLOCKING 0x0 ;  /* 0x0000000000007b1d */ /* 0x000fe20000010000 */
[----:B--2---:R-:W-:-:S04]  /*212a0*/  IADD3 R3, R3, 0x1, RZ ;  /* 0x0000000103037810 */ /* 0x004fc80007ffe0ff */
[----:B------:R-:W-:-:S04]  /*212b0*/  ISETP.GT.AND P0, PT, R3, 0x1, PT ;  /* 0x000000010300780c */ /* 0x000fc80003f04270 */
[----:B------:R-:W-:-:S05]  /*212c0*/  SEL R3, R3, RZ, !P0 ;  /* 0x000000ff03037207 */ /* 0x000fca0004000000 */
[C---:B------:R-:W-:Y:S01]  /*212d0*/  IMAD R252, R3.reuse, 0x8000, R6 ;  /* 0x0000800003fc7824 */ /* 0x040fe200078e0206 */
[C---:B------:R-:W-:Y:S01]  /*212e0*/  LOP3.LUT R6, R4.reuse, 0x3, RZ, 0xc0, !PT ;  /* 0x0000000304067812 */ /* 0x040fe200078ec0ff */
[C---:B------:R-:W-:Y:S01]  /*212f0*/  IMAD R5, R3.reuse, 0x8000, R5 ;  /* 0x0000800003057824 */ /* 0x040fe200078e0205 */
[----:B------:R-:W-:Y:S01]  /*21300*/  LOP3.LUT R4, R4, 0x3, RZ, 0xc0, !PT ;  /* 0x0000000304047812 */ /* 0x000fe200078ec0ff */
[----:B------:R-:W-:Y:S01]  /*21310*/  STL [R1+0x9a8], R3 ;  /* 0x0009a80301007387 */ /* 0x000fe20000100800 */
[----:B---3--:R-:W-:Y:S02]  /*21320*/  IMAD R0, R3, 0x20000, R29 ;  /* 0x0002000003007824 */ /* 0x008fe400078e021d */
[----:B------:R-:W-:Y:S01]  /*21330*/  IMAD R6, R6, 0x220, R7 ;  /* 0x0000022006067824 */ /* 0x000fe200078e0207 */
[----:B------:R-:W-:Y:S01]  /*21340*/  STL [R1+0x998], R5 ;  /* 0x0009980501007387 */ /* 0x000fe20000100800 */
[----:B------:R-:W-:-:S03]  /*21350*/  IMAD R4, R4, 0x220, R28 ;  /* 0x0000022004047824 */ /* 0x000fc600078e021c */
[----:B------:R-:W-:Y:S01]  /*21360*/  LOP3.LUT R6, R6, 0x60, RZ, 0x3c, !PT ;  /* 0x0000006006067812 */ /* 0x000fe200078e3cff */
[----:B------:R-:W2:Y:S01]  /*21370*/  LDL.LU.64 R20, [R1+0x400] ;  /* 0x0004000001147983 */ /* 0x000ea20000300a00 */
[----:B------:R-:W-:-:S03]  /*21380*/  LOP3.LUT R4, R4, 0x40, RZ, 0x3c, !PT ;  /* 0x0000004004047812 */ /* 0x000fc600078e3cff */
[C---:B------:R-:W-:Y:S01]  /*21390*/  IMAD R2, R3.reuse, 0x8000, R6 ;  /* 0x0000800003027824 */ /* 0x040fe200078e0206 */
[----:B------:R-:W2:Y:S01]  /*213a0*/  LDL.LU.64 R22, [R1+0x408] ;  /* 0x0004080001167983 */ /* 0x000ea20000300a00 */
[----:B------:R-:W-:-:S03]  /*213b0*/  IMAD R4, R3, 0x8000, R4 ;  /* 0x0000800003047824 */ /* 0x000fc600078e0204 */
[----:B------:R-:W1:Y:S04]  /*213c0*/  LDSM.16.M88.4 R36, [R0] ;  /* 0x000000000024783b */ /* 0x000e680000000200 */
[----:B------:R-:W-:Y:S04]  /*213d0*/  STL [R1+0x990], R4 ;  /* 0x0009900401007387 */ /* 0x000fe80000100800 */
[----:B------:R-:W3:Y:S04]  /*213e0*/  LDL.LU.64 R16, [R1+0x390] ;  /* 0x0003900001107983 */ /* 0x000ee80000300a00 */
[----:B------:R-:W-:Y:S04]  /*213f0*/  STL [R1+0x994], R2 ;  /* 0x0009940201007387 */ /* 0x000fe80000100800 */
[----:B------:R-:W3:Y:S04]  /*21400*/  LDL.LU.64 R18, [R1+0x398] ;  /* 0x0003980001127983 */ /* 0x000ee80000300a00 */
[----:B------:R-:W-:Y:S04]  /*21410*/  STL [R1+0x9b0], R0 ;  /* 0x0009b00001007387 */ /* 0x000fe80000100800 */
[----:B------:R-:W4:Y:S04]  /*21420*/  LDL.LU.64 R12, [R1+0x440] ;  /* 0x00044000010c7983 */ /* 0x000f280000300a00 */
[----:B------:R-:W4:Y:S04]  /*21430*/  LDL.LU.64 R14, [R1+0x448] ;  /* 0x00044800010e7983 */ /* 0x000f280000300a00 */
[----:B------:R-:W-:Y:S04]  /*21440*/  LDS R44, [R5+0x40000] ;  /* 0x04000000052c7984 */ /* 0x000fe80000000800 */
[----:B------:R-:W-:Y:S04]  /*21450*/  LDS R46, [R5+0x40800] ;  /* 0x04080000052e7984 */ /* 0x000fe80000000800 */
[----:B-1----:R-:W-:Y:S04]  /*21460*/  STL [R1+0x21b4], R38 ;  /* 0x0021b42601007387 */ /* 0x002fe80000100800 */
[----:B------:R-:W-:Y:S04]  /*21470*/  STL [R1+0x21b0], R39 ;  /* 0x0021b02701007387 */ /* 0x000fe80000100800 */
[----:B------:R-:W2:Y:S04]  /*21480*/  LDL.LU.64 R8, [R1+0x410] ;  /* 0x0004100001087983 */ /* 0x000ea80000300a00 */
[----:B------:R-:W2:Y:S04]  /*21490*/  LDL.LU.64 R10, [R1+0x418] ;  /* 0x00041800010a7983 */ /* 0x000ea80000300a00 */
[----:B------:R-:W-:Y:S04]  /*214a0*/  LDS R45, [R252+0x40000] ;  /* 0x04000000fc2d7984 */ /* 0x000fe80000000800 */
        /* <DEDUP_REMOVED lines=9> */
[----:B------:R-:W1:Y:S04]  /*21540*/  LDSM.16.M88.4 R32, [R0+0x2000] ;  /* 0x002000000020783b */ /* 0x000e680000000200 */
[----:B------:R-:W1:Y:S04]  /*21550*/  LDSM.16.M88.4 R28, [R0+0x4000] ;  /* 0x00400000001c783b */ /* 0x000e680000000200 */
        /* <DEDUP_REMOVED lines=11> */
[----:B------:R-:W-:Y:S04]  /*21610*/  LDS R97, [R2+0x40080] ;  /* 0x0400800002617984 */ /* 0x000fe80000000800 */
[----:B------:R-:W2:Y:S04]  /*21620*/  LDS R99, [R2+0x40880] ;  /* 0x0408800002637984 */ /* 0x000ea80000000800 */
[----:B------:R-:W-:Y:S04]  /*21630*/  LDS R145, [R252+0x40100] ;  /* 0x04010000fc917984 */ /* 0x000fe80000000800 */
[----:B------:R-:W2:Y:S04]  /*21640*/  LDS R147, [R252+0x40900] ;  /* 0x04090000fc937984 */ /* 0x000ea80000000800 */
[----:B------:R-:W-:Y:S04]  /*21650*/  LDS R209, [R2+0x40100] ;  /* 0x0401000002d17984 */ /* 0x000fe80000000800 */
[----:B------:R-:W2:Y:S04]  /*21660*/  LDS R211, [R2+0x40900] ;  /* 0x0409000002d37984 */ /* 0x000ea80000000800 */
[----:B------:R-:W-:Y:S04]  /*21670*/  LDS R205, [R252+0x40180] ;  /* 0x04018000fccd7984 */ /* 0x000fe80000000800 */
[----:B------:R-:W2:Y:S04]  /*21680*/  LDS R207, [R252+0x40980] ;  /* 0x04098000fccf7984 */ /* 0x000ea80000000800 */
[----:B-1----:R-:W-:Y:S04]  /*21690*/  STL [R1+0x21ac], R34 ;  /* 0x0021ac2201007387 */ /* 0x002fe80000100800 */
[----:B------:R-:W-:Y:S04]  /*216a0*/  STL [R1+0x21a8], R35 ;  /* 0x0021a82301007387 */ /* 0x000fe80000100800 */
[----:B------:R-:W-:Y:S04]  /*216b0*/  STL [R1+0x218c], R30 ;  /* 0x00218c1e01007387 */ /* 0x000fe80000100800 */
[----:B------:R-:W-:Y:S04]  /*216c0*/  STL [R1+0x2188], R31 ;  /* 0x0021881f01007387 */ /* 0x000fe80000100800 */
[----:B------:R-:W-:Y:S04]  /*216d0*/  STL [R1+0x217c], R6 ;  /* 0x00217c0601007387 */ /* 0x000fe80000100800 */
[----:B------:R-:W-:Y:S04]  /*216e0*/  STL [R1+0x2178], R7 ;  /* 0x0021780701007387 */ /* 0x000fe80000100800 */
[----:B------:R-:W-:Y:S04]  /*216f0*/  LDS R161, [R2+0x40180] ;  /* 0x0401800002a17984 */ /* 0x000fe80000000800 */
[----:B------:R-:W1:Y:S04]  /*21700*/  LDS R163, [R2+0x40980] ;  /* 0x0409800002a37984 */ /* 0x000e680000000800 */
[----:B------:R-:W-:Y:S04]  /*21710*/  LDSM.16.M88.4 R196, [R0+0xa000] ;  /* 0x00a0000000c4783b */ /* 0x000fe80000000200 */
[----:B------:R-:W-:Y:S04]  /*21720*/  LDSM.16.M88.4 R152, [R0+0xc000] ;  /* 0x00c000000098783b */ /* 0x000fe80000000200 */
[----:B------:R-:W-:Y:S04]  /*21730*/  LDSM.16.M88.4 R148, [R0+0xe000] ;  /* 0x00e000000094783b */ /* 0x000fe80000000200 */
[----:B------:R-:W-:Y:S04]  /*21740*/  LDSM.16.M88.4 R192, [R0+0x10000] ;  /* 0x0100000000c0783b */ /* 0x000fe80000000200 */
[----:B------:R-:W-:Y:S04]  /*21750*/  LDSM.16.M88.4 R188, [R0+0x12000] ;  /* 0x0120000000bc783b */ /* 0x000fe80000000200 */
[----:B------:R-:W-:Y:S04]  /*21760*/  LDSM.16.M88.4 R184, [R0+0x14000] ;  /* 0x0140000000b8783b */ /* 0x000fe80000000200 */
[----:B------:R-:W-:Y:S01]  /*21770*/  LDSM.16.M88.4 R176, [R0+0x18000] ;  /* 0x0180000000b0783b */ /* 0x000fe20000000200 */
[-C--:B--2---:R-:W-:Y:S08]  /*21780*/  HMMA.1688.F32.TF32 R24, R44, R36.reuse, R20 ;  /* 0x000000242c18723c */ /* 0x084ff00000081014 */
[-C--:B---3--:R-:W-:Y:S08]  /*21790*/  HMMA.1688.F32.TF32 R20, R48, R36.reuse, R16 ;  /* 0x000000243014723c */ /* 0x088ff00000081010 */
[-C--:B------:R-:W-:Y:S07]  /*217a0*/  HMMA.1688.F32.TF32 R16, R88, R36.reuse, R248 ;  /* 0x000000245810723c */ /* 0x080fee00000810f8 */
[----:B------:R-:W-:Y:S04]  /*217b0*/  STL.64 [R1+0x200], R24 ;  /* 0x0002001801007387 */ /* 0x000fe80000100a00 */
[----:B------:R2:W-:Y:S04]  /*217c0*/  STL.64 [R1+0x208], R26 ;  /* 0x0002081a01007387 */ /* 0x0005e80000100a00 */
[----:B------:R-:W-:Y:S01]  /*217d0*/  STL.64 [R1+0x470], R20 ;  /* 0x0004701401007387 */ /* 0x000fe20000100a00 */
[-C--:B--2---:R-:W-:Y:S03]  /*217e0*/  HMMA.1688.F32.TF32 R24, R96, R36.reuse, R128 ;  /* 0x000000246018723c */ /* 0x084fe60000081080 */
[----:B------:R2:W-:Y:S04]  /*217f0*/  STL.64 [R1+0x478], R22 ;  /* 0x0004781601007387 */ /* 0x0005e80000100a00 */
[----:B------:R-:W-:Y:S04]  /*21800*/  STL.64 [R1+0x220], R16 ;  /* 0x0002201001007387 */ /* 0x000fe80000100a00 */
[----:B------:R3:W-:Y:S01]  /*21810*/  STL.64 [R1+0x228], R18 ;  /* 0x0002281201007387 */ /* 0x0007e20000100a00 */
[-C--:B--2---:R-:W-:Y:S03]  /*21820*/  HMMA.1688.F32.TF32 R20, R144, R36.reuse, R164 ;  /* 0x000000249014723c */ /* 0x084fe600000810a4 */
[----:B------:R-:W-:Y:S05]  /*21830*/  LDSM.16.M88.4 R164, [R0+0x1e000] ;  /* 0x01e0000000a4783b */ /* 0x000fea0000000200 */
[----:B---3--:R-:W-:Y:S03]  /*21840*/  HMMA.1688.F32.TF32 R16, R208, R36, R200 ;  /* 0x00000024d010723c */ /* 0x008fe600000810c8 */
[----:B------:R2:W-:Y:S04]  /*21850*/  STL.64 [R1+0x580], R24 ;  /* 0x0005801801007387 */ /* 0x0005e80000100a00 */
[----:B------:R3:W-:Y:S04]  /*21860*/  STL.64 [R1+0x588], R26 ;  /* 0x0005881a01007387 */ /* 0x0007e80000100a00 */
[----:B------:R-:W5:Y:S01]  /*21870*/  LDL.LU.64 R40, [R1+0x490] ;  /* 0x0004900001287983 */ /* 0x000f620000300a00 */
[----:B----4-:R-:W-:Y:S03]  /*21880*/  HMMA.1688.F32.TF32 R12, R44, R32, R12 ;  /* 0x000000202c0c723c */ /* 0x010fe6000008100c */
[----:B------:R-:W4:Y:S04]  /*21890*/  LDSM.16.M88.4 R200, [R0+0x8000] ;  /* 0x0080000000c8783b */ /* 0x000f280000000200 */
[----:B------:R-:W-:Y:S04]  /*218a0*/  STL.64 [R1+0x260], R20 ;  /* 0x0002601401007387 */ /* 0x000fe80000100a00 */
[----:B------:R-:W-:Y:S04]  /*218b0*/  STL.64 [R1+0x268], R22 ;  /* 0x0002681601007387 */ /* 0x000fe80000100a00 */
[----:B------:R-:W5:Y:S04]  /*218c0*/  LDL.LU.64 R42, [R1+0x498] ;  /* 0x00049800012a7983 */ /* 0x000f680000300a00 */
[----:B------:R-:W-:Y:S04]  /*218d0*/  STL.64 [R1+0x5e0], R16 ;  /* 0x0005e01001007387 */ /* 0x000fe80000100a00 */
[----:B------:R1:W-:Y:S04]  /*218e0*/  STL.64 [R1+0x5e8], R18 ;  /* 0x0005e81201007387 */ /* 0x0003e80000100a00 */
[----:B--2---:R-:W2:Y:S04]  /*218f0*/  LDL.LU.64 R24, [R1+0x430] ;  /* 0x0004300001187983 */ /* 0x004ea80000300a00 */
[----:B---3--:R-:W2:Y:S01]  /*21900*/  LDL.LU.64 R26, [R1+0x438] ;  /* 0x00043800011a7983 */ /* 0x008ea20000300a00 */
[----:B-1----:R-:W-:Y:S03]  /*21910*/  HMMA.1688.F32.TF32 R16, R204, R36, R232 ;  /* 0x00000024cc10723c */ /* 0x002fe600000810e8 */
[----:B------:R-:W3:Y:S04]  /*21920*/  LDL.LU.64 R20, [R1] ;  /* 0x0000000001147983 */ /* 0x000ee80000300a00 */
[----:B------:R-:W3:Y:S01]  /*21930*/  LDL.LU.64 R22, [R1+0x8] ;  /* 0x0000080001167983 */ /* 0x000ee20000300a00 */
[----:B------:R-:W-:Y:S11]  /*21940*/  HMMA.1688.F32.TF32 R8, R48, R32, R8 ;  /* 0x000000203008723c */ /* 0x000ff60000081008 */
[----:B------:R-:W-:Y:S04]  /*21950*/  @!UPT UIADD3 URZ, URZ, URZ, URZ ;  /* 0x0000003f3f3ff290 */ /* 0x000fe8000fffe03f */
[----:B------:R-:W-:Y:S04]  /*21960*/  STL.64 [R1+0x2d0], R16 ;  /* 0x0002d01001007387 */ /* 0x000fe80000100a00 */
[----:B------:R1:W-:Y:S02]  /*21970*/  STL.64 [R1+0x2d8], R18 ;  /* 0x0002d81201007387 */ /* 0x0003e40000100a00 */
[----:B-1----:R-:W-:Y:S11]  /*21980*/  HMMA.1688.F32.TF32 R16, R160, R36, R64 ;  /* 0x00000024a010723c */ /* 0x002ff60000081040 */
[----:B------:R-:W-:Y:S11]  /*21990*/  @!UPT UIADD3 URZ, URZ, URZ, URZ ;  /* 0x0000003f3f3ff290 */ /* 0x000ff6000fffe03f */
[----:B------:R-:W-:Y:S01]  /*219a0*/  @!UPT UIADD3 URZ, URZ, URZ, URZ ;  /* 0x0000003f3f3ff290 */ /* 0x000fe2000fffe03f */
[----:B------:R1:W-:Y:S04]  /*219b0*/  STL.64 [R1+0x670], R16 ;  /* 0x0006701001007387 */ /* 0x0003e80000100a00 */
[----:B------:R4:W-:Y:S04]  /*219c0*/  STL.64 [R1+0x678], R18 ;  /* 0x0006781201007387 */ /* 0x0009e80000100a00 */
[----:B-1----:R-:W3:Y:S04]  /*219d0*/  LDL.LU.64 R16, [R1+0x5c0] ;  /* 0x0005c00001107983 */ /* 0x002ee80000300a00 */
[----:B------:R1:W-:Y:S04]  /*219e0*/  STL.64 [R1+0x130], R12 ;  /* 0x0001300c01007387 */ /* 0x0003e80000100a00 */
[----:B------:R1:W-:Y:S04]  /*219f0*/  STL.64 [R1+0x138], R14 ;  /* 0x0001380e01007387 */ /* 0x0003e80000100a00 */
[----:B----4-:R-:W4:Y:S04]  /*21a00*/  LDL.LU.64 R18, [R1+0x5c8] ;  /* 0x0005c80001127983 */ /* 0x010f280000300a00 */
[----:B------:R1:W-:Y:S04]  /*21a10*/  STL.64 [R1+0x3a0], R8 ;  /* 0x0003a00801007387 */ /* 0x0003e80000100a00 */
[----:B------:R1:W-:Y:S04]  /*21a20*/  STL.64 [R1+0x3a8], R10 ;  /* 0x0003a80a01007387 */ /* 0x0003e80000100a00 */
[----:B-1----:R-:W4:Y:S04]  /*21a30*/  LDL.LU.64 R12, [R1+0x450] ;  /* 0x00045000010c7983 */ /* 0x002f280000300a00 */
[----:B------:R-:W4:Y:S04]  /*21a40*/  LDL.LU.64 R14, [R1+0x458] ;  /* 0x00045800010e7983 */ /* 0x000f280000300a00 */
[----:B------:R-:W4:Y:S04]  /*21a50*/  LDL.LU.64 R8, [R1+0x10] ;  /* 0x0000100001087983 */ /* 0x000f280000300a00 */
[----:B------:R-:W4:Y:S01]  /*21a60*/  LDL.LU.64 R10, [R1+0x18] ;  /* 0x00001800010a7983 */ /* 0x000f220000300a00 */
[-C--:B------:R-:W-:Y:S03]  /*21a70*/  HMMA.1688.F32.TF32 R128, R88, R32.reuse, R180 ;  /* 0x000000205880723c */ /* 0x080fe600000810b4 */
[----:B------:R-:W1:Y:S05]  /*21a80*/  LDSM.16.M88.4 R180, [R0+0x16000] ;  /* 0x0160000000b4783b */ /* 0x000e6a0000000200 */
[-C--:B------:R-:W-:Y:S08]  /*21a90*/  HMMA.1688.F32.TF32 R64, R96, R32.reuse, R132 ;  /* 0x000000206040723c */ /* 0x080ff00000081084 */
[-C--:B------:R-:W-:Y:S01]  /*21aa0*/  HMMA.1688.F32.TF32 R36, R144, R32.reuse, R168 ;  /* 0x000000209024723c */ /* 0x080fe200000810a8 */
[----:B------:R-:W-:Y:S06]  /*21ab0*/  LDSM.16.M88.4 R168, [R0+0x1c000] ;  /* 0x01c0000000a8783b */ /* 0x000fec0000000200 */
[----:B------:R-:W-:Y:S01]  /*21ac0*/  STL.64 [R1+0x180], R128 ;  /* 0x0001808001007387 */ /* 0x000fe20000100a00 */
[-C--:B------:R-:W-:Y:S03]  /*21ad0*/  HMMA.1688.F32.TF32 R84, R208, R32.reuse, R84 ;  /* 0x00000020d054723c */ /* 0x080fe60000081054 */
[----:B------:R-:W-:Y:S04]  /*21ae0*/  STL.64 [R1+0x188], R130 ;  /* 0x0001888201007387 */ /* 0x000fe80000100a00 */
[----:B------:R-:W-:Y:S04]  /*21af0*/  STL.64 [R1+0x500], R64 ;  /* 0x0005004001007387 */ /* 0x000fe80000100a00 */
[----:B------:R1:W-:Y:S04]  /*21b00*/  STL.64 [R1+0x508], R66 ;  /* 0x0005084201007387 */ /* 0x0003e80000100a00 */
[----:B------:R-:W-:Y:S04]  /*21b10*/  STL.64 [R1+0x1d0], R36 ;  /* 0x0001d02401007387 */ /* 0x000fe80000100a00 */
[----:B------:R1:W-:Y:S02]  /*21b20*/  STL.64 [R1+0x1d8], R38 ;  /* 0x0001d82601007387 */ /* 0x0003e40000100a00 */
[-C--:B-1----:R-:W-:Y:S08]  /*21b30*/  HMMA.1688.F32.TF32 R64, R204, R32.reuse, R236 ;  /* 0x00000020cc40723c */ /* 0x082ff000000810ec */
[----:B------:R-:W-:Y:S01]  /*21b40*/  HMMA.1688.F32.TF32 R36, R160, R32, R60 ;  /* 0x00000020a024723c */ /* 0x000fe2000008103c */
[----:B------:R-:W-:Y:S04]  /*21b50*/  STL.64 [R1+0x5b0], R84 ;  /* 0x0005b05401007387 */ /* 0x000fe80000100a00 */
[----:B------:R-:W-:Y:S10]  /*21b60*/  STL.64 [R1+0x5b8], R86 ;  /* 0x0005b85601007387 */ /* 0x000ff40000100a00 */
[----:B------:R-:W-:Y:S04]  /*21b70*/  STL.64 [R1+0x240], R64 ;  /* 0x0002404001007387 */ /* 0x000fe80000100a00 */
[----:B------:R-:W-:Y:S04]  /*21b80*/  STL.64 [R1+0x248], R66 ;  /* 0x0002484201007387 */ /* 0x000fe80000100a00 */
[----:B------:R-:W-:Y:S04]  /*21b90*/  STL.64 [R1+0x650], R36 ;  /* 0x0006502401007387 */ /* 0x000fe80000100a00 */
[----:B------:R-:W-:Y:S01]  /*21ba0*/  STL.64 [R1+0x658], R38 ;  /* 0x0006582601007387 */ /* 0x000fe20000100a00 */
[----:B------:R-:W-:Y:S08]  /*21bb0*/  HMMA.1688.F32.TF32 R92, R144, R4, R92 ;  /* 0x00000004905c723c */ /* 0x000ff0000008105c */
[-C--:B-----5:R-:W-:Y:S08]  /*21bc0*/  HMMA.1688.F32.TF32 R32, R44, R28.reuse, R40 ;  /* 0x0000001c2c20723c */ /* 0x0a0ff00000081028 */
[-C--:B--2---:R-:W-:Y:S08]  /*21bd0*/  HMMA.1688.F32.TF32 R24, R48, R28.reuse, R24 ;  /* 0x0000001c3018723c */ /* 0x084ff00000081018 */
[-C--:B---3--:R-:W-:Y:S07]  /*21be0*/  HMMA.1688.F32.TF32 R20, R88, R28.reuse, R20 ;  /* 0x0000001c5814723c */ /* 0x088fee0000081014 */
[----:B------:R-:W-:Y:S04]  /*21bf0*/  STL.64 [R1+0xf0], R32 ;  /* 0x0000f02001007387 */ /* 0x000fe80000100a00 */
[----:B------:R1:W-:Y:S04]  /*21c00*/  STL.64 [R1+0xf8], R34 ;  /* 0x0000f82201007387 */ /* 0x0003e80000100a00 */
[----:B------:R-:W-:Y:S01]  /*21c10*/  STL.64 [R1+0x300], R24 ;  /* 0x0003001801007387 */ /* 0x000fe20000100a00 */
[-C--:B-1----:R-:W-:Y:S03]  /*21c20*/  HMMA.1688.F32.TF32 R32, R96, R28.reuse, R136 ;  /* 0x0000001c6020723c */ /* 0x082fe60000081088 */
[----:B------:R1:W-:Y:S04]  /*21c30*/  STL.64 [R1+0x308], R26 ;  /* 0x0003081a01007387 */ /* 0x0003e80000100a00 */
[----:B------:R-:W-:Y:S04]  /*21c40*/  STL.64 [R1+0xe0], R20 ;  /* 0x0000e01401007387 */ /* 0x000fe80000100a00 */
[----:B------:R2:W-:Y:S01]  /*21c50*/  STL.64 [R1+0xe8], R22 ;  /* 0x0000e81601007387 */ /* 0x0005e20000100a00 */
[-C--:B-1----:R-:W-:Y:S03]  /*21c60*/  HMMA.1688.F32.TF32 R24, R144, R28.reuse, R172 ;  /* 0x0000001c9018723c */ /* 0x082fe600000810ac */
[----:B------:R-:W1:Y:S05]  /*21c70*/  LDSM.16.M88.4 R172, [R0+0x1a000] ;  /* 0x01a0000000ac783b */ /* 0x000e6a0000000200 */
[-C--:B--2---:R-:W-:Y:S03]  /*21c80*/  HMMA.1688.F32.TF32 R20, R208, R28.reuse, R80 ;  /* 0x0000001cd014723c */ /* 0x084fe60000081050 */
[----:B------:R-:W-:Y:S04]  /*21c90*/  STL.64 [R1+0x480], R32 ;  /* 0x0004802001007387 */ /* 0x000fe80000100a00 */
[----:B------:R2:W-:Y:S08]  /*21ca0*/  STL.64 [R1+0x488], R34 ;  /* 0x0004882201007387 */ /* 0x0005f00000100a00 */
[----:B------:R-:W-:Y:S01]  /*21cb0*/  STL.64 [R1+0x120], R24 ;  /* 0x0001201801007387 */ /* 0x000fe20000100a00 */
[-C--:B--2---:R-:W-:Y:S03]  /*21cc0*/  HMMA.1688.F32.TF32 R32, R204, R28.reuse, R104 ;  /* 0x0000001ccc20723c */ /* 0x084fe60000081068 */
[----:B------:R2:W-:Y:S04]  /*21cd0*/  STL.64 [R1+0x128], R26 ;  /* 0x0001281a01007387 */ /* 0x0005e80000100a00 */
[----:B------:R-:W-:Y:S04]  /*21ce0*/  STL.64 [R1+0x590], R20 ;  /* 0x0005901401007387 */ /* 0x000fe80000100a00 */
[----:B------:R4:W-:Y:S01]  /*21cf0*/  STL.64 [R1+0x598], R22 ;  /* 0x0005981601007387 */ /* 0x0009e20000100a00 */
[----:B--2---:R-:W-:Y:S08]  /*21d00*/  HMMA.1688.F32.TF32 R24, R160, R28, R56 ;  /* 0x0000001ca018723c */ /* 0x004ff00000081038 */
[-C--:B----4-:R-:W-:Y:S08]  /*21d10*/  HMMA.1688.F32.TF32 R20, R44, R4.reuse, R16 ;  /* 0x000000042c14723c */ /* 0x090ff00000081010 */
[-C--:B------:R-:W-:Y:S08]  /*21d20*/  HMMA.1688.F32.TF32 R16, R48, R4.reuse, R12 ;  /* 0x000000043010723c */ /* 0x080ff0000008100c */
[-C--:B------:R-:W-:Y:S08]  /*21d30*/  HMMA.1688.F32.TF32 R12, R88, R4.reuse, R8 ;  /* 0x00000004580c723c */ /* 0x080ff00000081008 */
[-C--:B------:R-:W-:Y:S01]  /*21d40*/  HMMA.1688.F32.TF32 R8, R96, R4.reuse, R140 ;  /* 0x000000046008723c */ /* 0x080fe2000008108c */
        /* <DEDUP_REMOVED lines=9> */
[----:B------:R2:W-:Y:S04]  /*21de0*/  STL.64 [R1+0xb8], R14 ;  /* 0x0000b80e01007387 */ /* 0x0005e80000100a00 */
[----:B------:R-:W-:Y:S04]  /*21df0*/  STL [R1+0x2124], R92 ;  /* 0x0021245c01007387 */ /* 0x000fe80000100800 */
[----:B------:R-:W-:Y:S04]  /*21e00*/  STL.64 [R1+0x410], R8 ;  /* 0x0004100801007387 */ /* 0x000fe80000100a00 */
[----:B------:R3:W-:Y:S01]  /*21e10*/  STL.64 [R1+0x418], R10 ;  /* 0x0004180a01007387 */ /* 0x0007e20000100a00 */
[-C--:B--2---:R-:W-:Y:S08]  /*21e20*/  HMMA.1688.F32.TF32 R12, R204, R4.reuse, R100 ;  /* 0x00000004cc0c723c */ /* 0x084ff00000081064 */
[-C--:B---3--:R-:W-:Y:S01]  /*21e30*/  HMMA.1688.F32.TF32 R8, R208, R4.reuse, R76 ;  /* 0x00000004d008723c */ /* 0x088fe2000008104c */
[----:B------:R-:W-:Y:S04]  /*21e40*/  STL [R1+0x2120], R93 ;  /* 0x0021205d01007387 */ /* 0x000fe80000100800 */
[----:B------:R-:W-:Y:S04]  /*21e50*/  STL [R1+0x211c], R94 ;  /* 0x00211c5e01007387 */ /* 0x000fe80000100800 */
[----:B------:R-:W-:Y:S11]  /*21e60*/  STL [R1+0x2118], R95 ;  /* 0x0021185f01007387 */ /* 0x000ff60000100800 */
[----:B------:R-:W-:Y:S03]  /*21e70*/  @!UPT UIADD3 URZ, URZ, URZ, URZ ;  /* 0x0000003f3f3ff290 */ /* 0x000fe6000fffe03f */
[----:B------:R2:W-:Y:S04]  /*21e80*/  STL.64 [R1+0x560], R8 ;  /* 0x0005600801007387 */ /* 0x0005e80000100a00 */
[----:B------:R3:W-:Y:S04]  /*21e90*/  STL.64 [R1+0x568], R10 ;  /* 0x0005680a01007387 */ /* 0x0007e80000100a00 */
[----:B--2---:R-:W2:Y:S04]  /*21ea0*/  LDL.LU.64 R8, [R1+0x930] ;  /* 0x0009300001087983 */ /* 0x004ea80000300a00 */
[----:B------:R4:W-:Y:S04]  /*21eb0*/  STL.64 [R1+0x110], R12 ;  /* 0x0001100c01007387 */ /* 0x0009e80000100a00 */
[----:B------:R5:W-:Y:S04]  /*21ec0*/  STL.64 [R1+0x118], R14 ;  /* 0x0001180e01007387 */ /* 0x000be80000100a00 */
[----:B---3--:R-:W2:Y:S01]  /*21ed0*/  LDL.LU.64 R10, [R1+0x938] ;  /* 0x00093800010a7983 */ /* 0x008ea20000300a00 */
[----:B------:R-:W-:Y:S11]  /*21ee0*/  HMMA.1688.F32.TF32 R4, R160, R4, R52 ;  /* 0x00000004a004723c */ /* 0x000ff60000081034 */
[----:B------:R-:W-:Y:S11]  /*21ef0*/  @!UPT UIADD3 URZ, URZ, URZ, URZ ;  /* 0x0000003f3f3ff290 */ /* 0x000ff6000fffe03f */
[----:B------:R-:W-:Y:S01]  /*21f00*/  @!UPT UIADD3 URZ, URZ, URZ, URZ ;  /* 0x0000003f3f3ff290 */ /* 0x000fe2000fffe03f */
[----:B------:R-:W-:Y:S04]  /*21f10*/  STL.64 [R1+0x5c0], R4 ;  /* 0x0005c00401007387 */ /* 0x000fe80000100a00 */
[----:B------:R2:W-:Y:S04]  /*21f20*/  STL.64 [R1+0x5c8], R6 ;  /* 0x0005c80601007387 */ /* 0x0005e80000100a00 */
[----:B----4-:R-:W3:Y:S04]  /*21f30*/  LDL.LU.64 R12, [R1+0x920] ;  /* 0x00092000010c7983 */ /* 0x010ee80000300a00 */
[----:B-----5:R-:W3:Y:S04]  /*21f40*/  LDL.LU.64 R14, [R1+0x928] ;  /* 0x00092800010e7983 */ /* 0x020ee80000300a00 */
[----:B------:R-:W4:Y:S04]  /*21f50*/  LDL.LU.64 R28, [R1+0x910] ;  /* 0x00091000011c7983 */ /* 0x000f280000300a00 */
[----:B------:R-:W4:Y:S04]  /*21f60*/  LDL.LU.64 R30, [R1+0x918] ;  /* 0x00091800011e7983 */ /* 0x000f280000300a00 */
[----:B------:R-:W5:Y:S04]  /*21f70*/  LDL.LU.64 R24, [R1+0x900] ;  /* 0x0009000001187983 */ /* 0x000f680000300a00 */
[----:B------:R-:W5:Y:S04]  /*21f80*/  LDL.LU.64 R26, [R1+0x908] ;  /* 0x00090800011a7983 */ /* 0x000f680000300a00 */
[----:B------:R-:W4:Y:S04]  /*21f90*/  LDL.LU.64 R20, [R1+0x8f0] ;  /* 0x0008f00001147983 */ /* 0x000f280000300a00 */
[----:B------:R-:W4:Y:S04]  /*21fa0*/  LDL.LU.64 R22, [R1+0x8f8] ;  /* 0x0008f80001167983 */ /* 0x000f280000300a00 */
[----:B------:R-:W4:Y:S04]  /*21fb0*/  LDL.LU.64 R16, [R1+0x8e0] ;  /* 0x0008e00001107983 */ /* 0x000f280000300a00 */
[----:B------:R-:W4:Y:S04]  /*21fc0*/  LDL.LU.64 R18, [R1+0x8e8] ;  /* 0x0008e80001127983 */ /* 0x000f280000300a00 */
        /* <DEDUP_REMOVED lines=18> */
[----:B-1----:R-:W-:Y:S04]  /*220f0*/  STL [R1+0x21e4], R174 ;  /* 0x0021e4ae01007387 */ /* 0x002fe80000100800 */
[----:B------:R-:W-:Y:S04]  /*22100*/  STL [R1+0x21e0], R175 ;  /* 0x0021e0af01007387 */ /* 0x000fe80000100800 */
[----:B------:R-:W-:Y:S04]  /*22110*/  STL [R1+0x21ec], R170 ;  /* 0x0021ecaa01007387 */ /* 0x000fe80000100800 */
[----:B------:R-:W-:Y:S04]  /*22120*/  STL [R1+0x21e8], R171 ;  /* 0x0021e8ab01007387 */ /* 0x000fe80000100800 */
[----:B------:R-:W-:Y:S04]  /*22130*/  STL [R1+0x21f4], R166 ;  /* 0x0021f4a601007387 */ /* 0x000fe80000100800 */
[----:B------:R-:W-:Y:S01]  /*22140*/  STL [R1+0x21f0], R167 ;  /* 0x0021f0a701007387 */ /* 0x000fe20000100800 */
[----:B--2---:R-:W-:Y:S11]  /*22150*/  HMMA.1688.F32.TF32 R4, R44, R200, R8 ;  /* 0x000000c82c04723c */ /* 0x004ff60000081008 */
[----:B------:R-:W-:Y:S11]  /*22160*/  @!UPT UIADD3 URZ, URZ, URZ, URZ ;  /* 0x0000003f3f3ff290 */ /* 0x000ff6000fffe03f */
[----:B------:R-:W-:Y:S01]  /*22170*/  @!UPT UIADD3 URZ, URZ, URZ, URZ ;  /* 0x0000003f3f3ff290 */ /* 0x000fe2000fffe03f */
[----:B------:R3:W-:Y:S04]  /*22180*/  STL.64 [R1+0x80], R4 ;  /* 0x0000800401007387 */ /* 0x0007e80000100a00 */
[----:B------:R-:W2:Y:S04]  /*22190*/  LDL.LU.64 R8, [R1+0x8d0] ;  /* 0x0008d00001087983 */ /* 0x000ea80000300a00 */
[----:B------:R-:W2:Y:S01]  /*221a0*/  LDL.LU.64 R10, [R1+0x8d8] ;  /* 0x0008d800010a7983 */ /* 0x000ea20000300a00 */
[----:B------:R-:W-:Y:S02]  /*221b0*/  IMAD.MOV.U32 R38, RZ, RZ, R6 ;  /* 0x000000ffff267224 */ /* 0x000fe400078e0006 */
[----:B------:R-:W-:-:S02]  /*221c0*/  IMAD.MOV.U32 R39, RZ, RZ, R7 ;  /* 0x000000ffff277224 */ /* 0x000fc400078e0007 */
[C---:B---3--:R-:W-:Y:S01]  /*221d0*/  HMMA.1688.F32.TF32 R4, R44.reuse, R196, R12 ;  /* 0x000000c42c04723c */ /* 0x048fe2000008100c */
[----:B------:R-:W3:Y:S04]  /*221e0*/  LDL.LU.64 R12, [R1+0x8c0] ;  /* 0x0008c000010c7983 */ /* 0x000ee80000300a00 */
[----:B------:R-:W3:Y:S11]  /*221f0*/  LDL.LU.64 R14, [R1+0x8c8] ;  /* 0x0008c800010e7983 */ /* 0x000ef60000300a00 */
[----:B------:R-:W-:Y:S08]  /*22200*/  @!UPT UIADD3 URZ, URZ, URZ, URZ ;  /* 0x0000003f3f3ff290 */ /* 0x000ff0000fffe03f */
[----:B------:R-:W-:Y:S02]  /*22210*/  IMAD.MOV.U32 R190, RZ, RZ, R4 ;  /* 0x000000ffffbe7224 */ /* 0x000fe400078e0004 */
[----:B------:R-:W-:Y:S02]  /*22220*/  IMAD.MOV.U32 R191, RZ, RZ, R5 ;  /* 0x000000ffffbf7224 */ /* 0x000fe400078e0005 */
[----:B------:R-:W-:Y:S02]  /*22230*/  IMAD.MOV.U32 R194, RZ, RZ, R6 ;  /* 0x000000ffffc27224 */ /* 0x000fe400078e0006 */
[----:B------:R-:W-:Y:S02]  /*22240*/  IMAD.MOV.U32 R195, RZ, RZ, R7 ;  /* 0x000000ffffc37224 */ /* 0x000fe400078e0007 */
[C---:B----4-:R-:W-:Y:S11]  /*22250*/  HMMA.1688.F32.TF32 R4, R44.reuse, R152, R28 ;  /* 0x000000982c04723c */ /* 0x050ff6000008101c */
[----:B------:R-:W-:Y:S11]  /*22260*/  @!UPT UIADD3 URZ, URZ, URZ, URZ ;  /* 0x0000003f3f3ff290 */ /* 0x000ff6000fffe03f */
[----:B------:R-:W-:Y:S02]  /*22270*/  @!UPT UIADD3 URZ, URZ, URZ, URZ ;  /* 0x0000003f3f3ff290 */ /* 0x000fe4000fffe03f */
[----:B------:R-:W-:Y:S02]  /*22280*/  IMAD.MOV.U32 R182, RZ, RZ, R4 ;  /* 0x000000ffffb67224 */ /* 0x000fe400078e0004 */
[----:B------:R-:W-:Y:S02]  /*22290*/  IMAD.MOV.U32 R183, RZ, RZ, R5 ;  /* 0x000000ffffb77224 */ /* 0x000fe400078e0005 */
[----:B------:R-:W-:Y:S02]  /*222a0*/  IMAD.MOV.U32 R186, RZ, RZ, R6 ;  /* 0x000000ffffba7224 */ /* 0x000fe400078e0006 */
[----:B------:R-:W-:Y:S02]  /*222b0*/  IMAD.MOV.U32 R187, RZ, RZ, R7 ;  /* 0x000000ffffbb7224 */ /* 0x000fe400078e0007 */
[C---:B-----5:R-:W-:Y:S11]  /*222c0*/  HMMA.1688.F32.TF32 R4, R44.reuse, R148, R24 ;  /* 0x000000942c04723c */ /* 0x060ff60000081018 */
[----:B------:R-:W-:Y:S11]  /*222d0*/  @!UPT UIADD3 URZ, URZ, URZ, URZ ;  /* 0x0000003f3f3ff290 */ /* 0x000ff6000fffe03f */
[----:B------:R-:W-:Y:S02]  /*222e0*/  @!UPT UIADD3 URZ, URZ, URZ, URZ ;  /* 0x0000003f3f3ff290 */ /* 0x000fe4000fffe03f */
[----:B------:R-:W-:Y:S02]  /*222f0*/  IMAD.MOV.U32 R174, RZ, RZ, R4 ;  /* 0x000000ffffae7224 */ /* 0x000fe400078e0004 */
[----:B------:R-:W-:Y:S02]  /*22300*/  IMAD.MOV.U32 R175, RZ, RZ, R5 ;  /* 0x000000ffffaf7224 */ /* 0x000fe400078e0005 */
[----:B------:R-:W-:Y:S02]  /*22310*/  IMAD.MOV.U32 R178, RZ, RZ, R6 ;  /* 0x000000ffffb27224 */ /* 0x000fe400078e0006 */
[----:B------:R-:W-:Y:S02]  /*22320*/  IMAD.MOV.U32 R179, RZ, RZ, R7 ;  /* 0x000000ffffb37224 */ /* 0x000fe400078e0007 */
[C---:B------:R-:W-:Y:S11]  /*22330*/  HMMA.1688.F32.TF32 R4, R44.reuse, R192, R20 ;  /* 0x000000c02c04723c */ /* 0x040ff60000081014 */
[----:B------:R-:W-:Y:S11]  /*22340*/  @!UPT UIADD3 URZ, URZ, URZ, URZ ;  /* 0x0000003f3f3ff290 */ /* 0x000ff6000fffe03f */
[----:B------:R-:W-:Y:S02]  /*22350*/  @!UPT UIADD3 URZ, URZ, URZ, URZ ;  /* 0x0000003f3f3ff290 */ /* 0x000fe4000fffe03f */
[----:B------:R-:W-:Y:S02]  /*22360*/  IMAD.MOV.U32 R34, RZ, RZ, R4 ;  /* 0x000000ffff227224 */ /* 0x000fe400078e0004 */
[----:B------:R-:W-:Y:S02]  /*22370*/  IMAD.MOV.U32 R35, RZ, RZ, R5 ;  /* 0x000000ffff237224 */ /* 0x000fe400078e0005 */
[----:B------:R-:W-:Y:S02]  /*22380*/  IMAD.MOV.U32 R150, RZ, RZ, R6 ;  /* 0x000000ffff967224 */ /* 0x000fe400078e0006 */
[----:B------:R-:W-:Y:S02]  /*22390*/  IMAD.MOV.U32 R151, RZ, RZ, R7 ;  /* 0x000000ffff977224 */ /* 0x000fe400078e0007 */
[----:B------:R-:W-:Y:S11]  /*223a0*/  HMMA.1688.F32.TF32 R4, R44, R188, R16 ;  /* 0x000000bc2c04723c */ /* 0x000ff60000081010 */
[----:B------:R-:W-:Y:S11]  /*223b0*/  @!UPT UIADD3 URZ, URZ, URZ, URZ ;  /* 0x0000003f3f3ff290 */ /* 0x000ff6000fffe03f */
[----:B------:R-:W-:Y:S02]  /*223c0*/  @!UPT UIADD3 URZ, URZ, URZ, URZ ;  /* 0x0000003f3f3ff290 */ /* 0x000fe4000fffe03f */
[----:B------:R-:W-:Y:S02]  /*223d0*/  IMAD.MOV.U32 R166, RZ, RZ, R4 ;  /* 0x000000ffffa67224 */ /* 0x000fe400078e0004 */
[----:B------:R-:W-:Y:S02]  /*223e0*/  IMAD.MOV.U32 R167, RZ, RZ, R5 ;  /* 0x000000ffffa77224 */ /* 0x000fe400078e0005 */
[----:B------:R-:W-:Y:S01]  /*223f0*/  IMAD.MOV.U32 R170, RZ, RZ, R6 ;  /* 0x000000ffffaa7224 */ /* 0x000fe200078e0006 */
[----:B------:R-:W4:Y:S01]  /*22400*/  LDL.LU.64 R4, [R1+0x8b0] ;  /* 0x0008b00001047983 */ /* 0x000f220000300a00 */
[----:B------:R-:W-:-:S03]  /*22410*/  IMAD.MOV.U32 R171, RZ, RZ, R7 ;  /* 0x000000ffffab7224 */ /* 0x000fc600078e0007 */
[----:B------:R-:W4:Y:S01]  /*22420*/  LDL.LU.64 R6, [R1+0x8b8] ;  /* 0x0008b80001067983 */ /* 0x000f220000300a00 */
[----:B--2---:R-:W-:Y:S11]  /*22430*/  HMMA.1688.F32.TF32 R8, R44, R184, R8 ;  /* 0x000000b82c08723c */ /* 0x004ff60000081008 */
[----:B------:R-:W-:Y:S11]  /*22440*/  @!UPT UIADD3 URZ, URZ, URZ, URZ ;  /* 0x0000003f3f3ff290 */ /* 0x000ff6000fffe03f */
[----:B------:R-:W-:Y:S02]  /*22450*/  @!UPT UIADD3 URZ, URZ, URZ, URZ ;  /* 0x0000003f3f3ff290 */ /* 0x000fe4000fffe03f */
[----:B------:R-:W-:Y:S02]  /*22460*/  IMAD.MOV.U32 R30, RZ, RZ, R8 ;  /* 0x000000ffff1e7224 */ /* 0x000fe400078e0008 */
[----:B------:R-:W-:Y:S02]  /*22470*/  IMAD.MOV.U32 R31, RZ, RZ, R9 ;  /* 0x000000ffff1f7224 */ /* 0x000fe400078e0009 */
[----:B------:R-:W-:Y:S01]  /*22480*/  IMAD.MOV.U32 R202, RZ, RZ, R10 ;  /* 0x000000ffffca7224 */ /* 0x000fe200078e000a */
[----:B------:R-:W2:Y:S01]  /*22490*/  LDL.LU.64 R8, [R1+0x8a0] ;  /* 0x0008a00001087983 */ /* 0x000ea20000300a00 */
[----:B------:R-:W-:-:S03]  /*224a0*/  IMAD.MOV.U32 R203, RZ, RZ, R11 ;  /* 0x000000ffffcb7224 */ /* 0x000fc600078e000b */
[----:B------:R-:W2:Y:S04]  /*224b0*/  LDL.LU.64 R10, [R1+0x8a8] ;  /* 0x0008a800010a7983 */ /* 0x000ea80000300a00 */
[----:B------:R-:W5:Y:S04]  /*224c0*/  LDL.LU.64 R40, [R1+0x890] ;  /* 0x0008900001287983 */ /* 0x000f680000300a00 */
        /* <DEDUP_REMOVED lines=8> */
[----:B------:R-:W5:Y:S01]  /*22550*/  LDL.LU.64 R62, [R1+0x858] ;  /* 0x00085800013e7983 */ /* 0x000f620000300a00 */
[----:B---3--:R-:W-:Y:S03]  /*22560*/  HMMA.1688.F32.TF32 R12, R44, R180, R12 ;  /* 0x000000b42c0c723c */ /* 0x008fe6000008100c */
[----:B------:R-:W3:Y:S04]  /*22570*/  LDL.LU.64 R16, [R1+0x840] ;  /* 0x0008400001107983 */ /* 0x000ee80000300a00 */
[----:B------:R-:W3:Y:S04]  /*22580*/  LDL.LU.64 R18, [R1+0x848] ;  /* 0x0008480001127983 */ /* 0x000ee80000300a00 */
[----:B------:R-:W3:Y:S04]  /*22590*/  LDL.LU.64 R56, [R1+0x830] ;  /* 0x0008300001387983 */ /* 0x000ee80000300a00 */
[----:B------:R-:W3:Y:S04]  /*225a0*/  LDL.LU.64 R58, [R1+0x838] ;  /* 0x00083800013a7983 */ /* 0x000ee80000300a00 */
[----:B------:R-:W3:Y:S04]  /*225b0*/  LDL.LU.64 R52, [R1+0x820] ;  /* 0x0008200001347983 */ /* 0x000ee80000300a00 */
[----:B------:R-:W3:Y:S01]  /*225c0*/  LDL.LU.64 R54, [R1+0x828] ;  /* 0x0008280001367983 */ /* 0x000ee20000300a00 */
[----:B------:R-:W-:-:S02]  /*225d0*/  IMAD.MOV.U32 R154, RZ, RZ, R12 ;  /* 0x000000ffff9a7224 */ /* 0x000fc400078e000c */
[----:B------:R-:W-:Y:S02]  /*225e0*/  IMAD.MOV.U32 R155, RZ, RZ, R13 ;  /* 0x000000ffff9b7224 */ /* 0x000fe400078e000d */
[----:B------:R-:W-:Y:S01]  /*225f0*/  IMAD.MOV.U32 R198, RZ, RZ, R14 ;  /* 0x000000ffffc67224 */ /* 0x000fe200078e000e */
[----:B------:R-:W3:Y:S01]  /*22600*/  LDL.LU.64 R12, [R1+0x810] ;  /* 0x00081000010c7983 */ /* 0x000ee20000300a00 */
[----:B------:R-:W-:-:S03]  /*22610*/  IMAD.MOV.U32 R199, RZ, RZ, R15 ;  /* 0x000000ffffc77224 */ /* 0x000fc600078e000f */
[----:B------:R-:W3:Y:S01]  /*22620*/  LDL.LU.64 R14, [R1+0x818] ;  /* 0x00081800010e7983 */ /* 0x000ee20000300a00 */
[----:B----4-:R-:W-:Y:S11]  /*22630*/  HMMA.1688.F32.TF32 R24, R44, R176, R4 ;  /* 0x000000b02c18723c */ /* 0x010ff60000081004 */
        /* <DEDUP_REMOVED lines=8> */
[C---:B--2---:R-:W-:Y:S03]  /*226c0*/  HMMA.1688.F32.TF32 R248, R44.reuse, R172, R8 ;  /* 0x000000ac2cf8723c */ /* 0x044fe60000081008 */
[----:B------:R-:W2:Y:S04]  /*226d0*/  LDL.LU.64 R8, [R1+0x7f0] ;  /* 0x0007f00001087983 */ /* 0x000ea80000300a00 */
[----:B------:R-:W2:Y:S01]  /*226e0*/  LDL.LU.64 R10, [R1+0x7f8] ;  /* 0x0007f800010a7983 */ /* 0x000ea20000300a00 */
[C---:B-----5:R-:W-:Y:S08]  /*226f0*/  HMMA.1688.F32.TF32 R40, R44.reuse, R168, R40 ;  /* 0x000000a82c28723c */ /* 0x060ff00000081028 */
[----:B------:R-:W-:Y:S07]  /*22700*/  HMMA.1688.F32.TF32 R44, R44, R164, R76 ;  /* 0x000000a42c2c723c */ /* 0x000fee000008104c */
[----:B------:R-:W-:Y:S04]  /*22710*/  STL.64 [R1+0x2130], R250 ;  /* 0x002130fa01007387 */ /* 0x000fe80000100a00 */
[----:B------:R-:W-:Y:S04]  /*22720*/  STL.64 [R1+0x2128], R248 ;  /* 0x002128f801007387 */ /* 0x000fe80000100a00 */
[----:B------:R-:W-:Y:S04]  /*22730*/  STL.64 [R1+0x2140], R42 ;  /* 0x0021402a01007387 */ /* 0x000fe80000100a00 */
[----:B------:R1:W-:Y:S01]  /*22740*/  STL.64 [R1+0x2138], R40 ;  /* 0x0021382801007387 */ /* 0x0003e20000100a00 */
[C---:B------:R-:W-:Y:S03]  /*22750*/  HMMA.1688.F32.TF32 R64, R48.reuse, R196, R64 ;  /* 0x000000c43040723c */ /* 0x040fe60000081040 */
[----:B------:R-:W-:Y:S05]  /*22760*/  STL.64 [R1+0x2150], R46 ;  /* 0x0021502e01007387 */ /* 0x000fea0000100a00 */
[C---:B-1----:R-:W-:Y:S01]  /*22770*/  HMMA.1688.F32.TF32 R40, R48.reuse, R200, R20 ;  /* 0x000000c83028723c */ /* 0x042fe20000081014 */
[----:B------:R1:W-:Y:S04]  /*22780*/  STL.64 [R1+0x2148], R44 ;  /* 0x0021482c01007387 */ /* 0x0003e80000100a00 */
[----:B------:R-:W5:Y:S04]  /*22790*/  LDL.LU.64 R20, [R1+0x7e0] ;  /* 0x0007e00001147983 */ /* 0x000f680000300a00 */
[----:B------:R-:W5:Y:S01]  /*227a0*/  LDL.LU.64 R22, [R1+0x7e8] ;  /* 0x0007e80001167983 */ /* 0x000f620000300a00 */
[C---:B-1----:R-:W-:Y:S11]  /*227b0*/  HMMA.1688.F32.TF32 R44, R48.reuse, R152, R60 ;  /* 0x00000098302c723c */ /* 0x042ff6000008103c */
[----:B------:R-:W-:Y:S02]  /*227c0*/  @!UPT UIADD3 URZ, URZ, URZ, URZ ;  /* 0x0000003f3f3ff290 */ /* 0x000fe4000fffe03f */
[----:B------:R-:W-:Y:S04]  /*227d0*/  STL.64 [R1+0x150], R40 ;  /* 0x0001502801007387 */ /* 0x000fe80000100a00 */
[----:B------:R3:W-:Y:S04]  /*227e0*/  STL.64 [R1+0x158], R42 ;  /* 0x0001582a01007387 */ /* 0x0007e80000100a00 */
[----:B------:R-:W-:Y:S04]  /*227f0*/  STL.64 [R1+0x1a0], R64 ;  /* 0x0001a04001007387 */ /* 0x000fe80000100a00 */
[----:B------:R-:W-:Y:S01]  /*22800*/  STL.64 [R1+0x1a8], R66 ;  /* 0x0001a84201007387 */ /* 0x000fe20000100a00 */
[C---:B---3--:R-:W-:Y:S03]  /*22810*/  HMMA.1688.F32.TF32 R40, R48.reuse, R148, R16 ;  /* 0x000000943028723c */ /* 0x048fe60000081010 */
[----:B------:R-:W3:Y:S04]  /*22820*/  LDL.LU.64 R16, [R1+0x7d0] ;  /* 0x0007d00001107983 */ /* 0x000ee80000300a00 */
[----:B------:R-:W-:Y:S04]  /*22830*/  STL.64 [R1+0x1e0], R44 ;  /* 0x0001e02c01007387 */ /* 0x000fe80000100a00 */
[----:B------:R1:W-:Y:S04]  /*22840*/  STL.64 [R1+0x1e8], R46 ;  /* 0x0001e82e01007387 */ /* 0x0003e80000100a00 */
[----:B------:R-:W3:Y:S01]  /*22850*/  LDL.LU.64 R18, [R1+0x7d8] ;  /* 0x0007d80001127983 */ /* 0x000ee20000300a00 */
[C---:B------:R-:W-:Y:S08]  /*22860*/  HMMA.1688.F32.TF32 R56, R48.reuse, R192, R56 ;  /* 0x000000c03038723c */ /* 0x040ff00000081038 */
[C---:B-1----:R-:W-:Y:S01]  /*22870*/  HMMA.1688.F32.TF32 R44, R48.reuse, R188, R52 ;  /* 0x000000bc302c723c */ /* 0x042fe20000081034 */
[----:B------:R-:W-:Y:S04]  /*22880*/  STL.64 [R1+0x230], R40 ;  /* 0x0002302801007387 */ /* 0x000fe80000100a00 */
[----:B------:R1:W-:Y:S03]  /*22890*/  STL.64 [R1+0x238], R42 ;  /* 0x0002382a01007387 */ /* 0x0003e60000100a00 */
[C---:B-1----:R-:W-:Y:S07]  /*228a0*/  HMMA.1688.F32.TF32 R40, R48.reuse, R184, R12 ;  /* 0x000000b83028723c */ /* 0x042fee000008100c */
[----:B------:R1:W-:Y:S04]  /*228b0*/  STL.64 [R1+0x250], R56 ;  /* 0x0002503801007387 */ /* 0x0003e80000100a00 */
[----:B------:R1:W-:Y:S04]  /*228c0*/  STL.64 [R1+0x258], R58 ;  /* 0x0002583a01007387 */ /* 0x0003e80000100a00 */
[----:B------:R-:W3:Y:S04]  /*228d0*/  LDL.LU.64 R12, [R1+0x7c0] ;  /* 0x0007c000010c7983 */ /* 0x000ee80000300a00 */
[----:B------:R-:W-:Y:S04]  /*228e0*/  STL.64 [R1+0x270], R44 ;  /* 0x0002702c01007387 */ /* 0x000fe80000100a00 */
[----:B------:R-:W-:Y:S04]  /*228f0*/  STL.64 [R1+0x278], R46 ;  /* 0x0002782e01007387 */ /* 0x000fe80000100a00 */
[----:B------:R-:W3:Y:S04]  /*22900*/  LDL.LU.64 R14, [R1+0x7c8] ;  /* 0x0007c800010e7983 */ /* 0x000ee80000300a00 */
[----:B------:R-:W-:Y:S04]  /*22910*/  STL.64 [R1+0x290], R40 ;  /* 0x0002902801007387 */ /* 0x000fe80000100a00 */
[----:B------:R-:W-:Y:S04]  /*22920*/  STL.64 [R1+0x298], R42 ;  /* 0x0002982a01007387 */ /* 0x000fe80000100a00 */
[----:B-1----:R-:W3:Y:S04]  /*22930*/  LDL.LU.64 R56, [R1+0x7b0] ;  /* 0x0007b00001387983 */ /* 0x002ee80000300a00 */
[----:B------:R-:W3:Y:S01]  /*22940*/  LDL.LU.64 R58, [R1+0x7b8] ;  /* 0x0007b800013a7983 */ /* 0x000ee20000300a00 */
[C---:B----4-:R-:W-:Y:S11]  /*22950*/  HMMA.1688.F32.TF32 R24, R48.reuse, R180, R24 ;  /* 0x000000b43018723c */ /* 0x050ff60000081018 */
[----:B------:R-:W-:Y:S11]  /*22960*/  @!UPT UIADD3 URZ, URZ, URZ, URZ ;  /* 0x0000003f3f3ff290 */ /* 0x000ff6000fffe03f */
[----:B------:R-:W-:Y:S01]  /*22970*/  @!UPT UIADD3 URZ, URZ, URZ, URZ ;  /* 0x0000003f3f3ff290 */ /* 0x000fe2000fffe03f */
[----:B------:R-:W-:Y:S04]  /*22980*/  STL.64 [R1+0x2a0], R24 ;  /* 0x0002a01801007387 */ /* 0x000fe80000100a00 */
[----:B------:R2:W-:Y:S02]  /*22990*/  STL.64 [R1+0x2a8], R26 ;  /* 0x0002a81a01007387 */ /* 0x0005e40000100a00 */
[C---:B--2---:R-:W-:Y:S02]  /*229a0*/  HMMA.1688.F32.TF32 R24, R48.reuse, R176, R8 ;  /* 0x000000b03018723c */ /* 0x044fe40000081008 */
[----:B------:R-:W2:Y:S04]  /*229b0*/  LDL.LU.64 R8, [R1+0x7a0] ;  /* 0x0007a00001087983 */ /* 0x000ea80000300a00 */
[----:B------:R-:W2:Y:S11]  /*229c0*/  LDL.LU.64 R10, [R1+0x7a8] ;  /* 0x0007a800010a7983 */ /* 0x000eb60000300a00 */
[----:B------:R-:W-:Y:S06]  /*229d0*/  @!UPT UIADD3 URZ, URZ, URZ, URZ ;  /* 0x0000003f3f3ff290 */ /* 0x000fec000fffe03f */
[----:B------:R1:W-:Y:S04]  /*229e0*/  STL.64 [R1+0x2b0], R24 ;  /* 0x0002b01801007387 */ /* 0x0003e80000100a00 */
[----:B------:R4:W-:Y:S04]  /*229f0*/  STL.64 [R1+0x2b8], R26 ;  /* 0x0002b81a01007387 */ /* 0x0009e80000100a00 */
[----:B------:R-:W2:Y:S04]  /*22a00*/  LDL.LU.64 R52, [R1+0x790] ;  /* 0x0007900001347983 */ /* 0x000ea80000300a00 */
[----:B------:R-:W2:Y:S01]  /*22a10*/  LDL.LU.64 R54, [R1+0x798] ;  /* 0x0007980001367983 */ /* 0x000ea20000300a00 */
[C---:B-----5:R-:W-:Y:S11]  /*22a20*/  HMMA.1688.F32.TF32 R20, R48.reuse, R172, R20 ;  /* 0x000000ac3014723c */ /* 0x060ff60000081014 */
[----:B------:R-:W-:Y:S11]  /*22a30*/  @!UPT UIADD3 URZ, URZ, URZ, URZ ;  /* 0x0000003f3f3ff290 */ /* 0x000ff6000fffe03f */
[----:B------:R-:W-:Y:S01]  /*22a40*/  @!UPT UIADD3 URZ, URZ, URZ, URZ ;  /* 0x0000003f3f3ff290 */ /* 0x000fe2000fffe03f */
[----:B------:R5:W-:Y:S01]  /*22a50*/  STL.64 [R1+0x2c0], R20 ;  /* 0x0002c01401007387 */ /* 0x000be20000100a00 */
[C---:B---3--:R-:W-:Y:S03]  /*22a60*/  HMMA.1688.F32.TF32 R16, R48.reuse, R168, R16 ;  /* 0x000000a83010723c */ /* 0x048fe60000081010 */
[----:B------:R3:W-:Y:S04]  /*22a70*/  STL.64 [R1+0x2c8], R22 ;  /* 0x0002c81601007387 */ /* 0x0007e80000100a00 */
[----:B------:R-:W2:Y:S04]  /*22a80*/  LDL.LU.64 R44, [R1+0x780] ;  /* 0x00078000012c7983 */ /* 0x000ea80000300a00 */
[----:B------:R-:W2:Y:S04]  /*22a90*/  LDL.LU.64 R46, [R1+0x788] ;  /* 0x00078800012e7983 */ /* 0x000ea80000300a00 */
[----:B------:R-:W2:Y:S04]  /*22aa0*/  LDL.LU.64 R40, [R1+0x770] ;  /* 0x0007700001287983 */ /* 0x000ea80000300a00 */
[----:B------:R-:W2:Y:S04]  /*22ab0*/  LDL.LU.64 R42, [R1+0x778] ;  /* 0x00077800012a7983 */ /* 0x000ea80000300a00 */
[----:B------:R3:W-:Y:S04]  /*22ac0*/  STL.64 [R1+0x2f0], R16 ;  /* 0x0002f01001007387 */ /* 0x0007e80000100a00 */
[----:B------:R3:W-:Y:S04]  /*22ad0*/  STL.64 [R1+0x2f8], R18 ;  /* 0x0002f81201007387 */ /* 0x0007e80000100a00 */
[----:B-1----:R-:W2:Y:S04]  /*22ae0*/  LDL.LU.64 R24, [R1+0x760] ;  /* 0x0007600001187983 */ /* 0x002ea80000300a00 */
[----:B----4-:R-:W4:Y:S04]  /*22af0*/  LDL.LU.64 R26, [R1+0x768] ;  /* 0x00076800011a7983 */ /* 0x010f280000300a00 */
[----:B-----5:R-:W5:Y:S04]  /*22b00*/  LDL.LU.64 R20, [R1+0x750] ;  /* 0x0007500001147983 */ /* 0x020f680000300a00 */
[----:B---3--:R-:W5:Y:S01]  /*22b10*/  LDL.LU.64 R22, [R1+0x758] ;  /* 0x0007580001167983 */ /* 0x008f620000300a00 */
[----:B------:R-:W-:Y:S08]  /*22b20*/  HMMA.1688.F32.TF32 R12, R48, R164, R12 ;  /* 0x000000a4300c723c */ /* 0x000ff0000008100c */
[----:B------:R-:W-:Y:S11]  /*22b30*/  HMMA.1688.F32.TF32 R56, R88, R200, R56 ;  /* 0x000000c85838723c */ /* 0x000ff60000081038 */
[----:B------:R-:W-:Y:S04]  /*22b40*/  @!UPT UIADD3 URZ, URZ, URZ, URZ ;  /* 0x0000003f3f3ff290 */ /* 0x000fe8000fffe03f */
[----:B------:R1:W-:Y:S04]  /*22b50*/  STL.64 [R1+0x2e0], R12 ;  /* 0x0002e00c01007387 */ /* 0x0003e80000100a00 */
[----:B------:R3:W-:Y:S04]  /*22b60*/  STL.64 [R1+0x2e8], R14 ;  /* 0x0002e80e01007387 */ /* 0x0007e80000100a00 */
[----:B------:R-:W5:Y:S04]  /*22b70*/  LDL.LU.64 R16, [R1+0x740] ;  /* 0x0007400001107983 */ /* 0x000f680000300a00 */
[----:B------:R-:W5:Y:S04]  /*22b80*/  LDL.LU.64 R18, [R1+0x748] ;  /* 0x0007480001127983 */ /* 0x000f680000300a00 */
[----:B-1----:R-:W5:Y:S01]  /*22b90*/  LDL.LU.64 R12, [R1+0x730] ;  /* 0x00073000010c7983 */ /* 0x002f620000300a00 */
[----:B------:R-:W-:-:S02]  /*22ba0*/  IMAD.MOV.U32 R94, RZ, RZ, R58 ;  /* 0x000000ffff5e7224 */ /* 0x000fc400078e003a */
[----:B------:R-:W-:Y:S01]  /*22bb0*/  IMAD.MOV.U32 R95, RZ, RZ, R59 ;  /* 0x000000ffff5f7224 */ /* 0x000fe200078e003b */
[----:B---3--:R-:W3:Y:S01]  /*22bc0*/  LDL.LU.64 R14, [R1+0x738] ;  /* 0x00073800010e7983 */ /* 0x008ee20000300a00 */
[----:B------:R-:W-:Y:S02]  /*22bd0*/  IMAD.MOV.U32 R92, RZ, RZ, R56 ;  /* 0x000000ffff5c7224 */ /* 0x000fe400078e0038 */
[----:B------:R-:W-:Y:S01]  /*22be0*/  IMAD.MOV.U32 R93, RZ, RZ, R57 ;  /* 0x000000ffff5d7224 */ /* 0x000fe200078e0039 */
[----:B------:R-:W-:Y:S04]  /*22bf0*/  STL.64 [R1+0x2160], R94 ;  /* 0x0021605e01007387 */ /* 0x000fe80000100a00 */
[----:B------:R-:W-:Y:S01]  /*22c00*/  STL.64 [R1+0x2158], R92 ;  /* 0x0021585c01007387 */ /* 0x000fe20000100a00 */
[C---:B--2---:R-:W-:Y:S03]  /*22c10*/  HMMA.1688.F32.TF32 R48, R88.reuse, R196, R8 ;  /* 0x000000c45830723c */ /* 0x044fe60000081008 */
[----:B------:R-:W2:Y:S04]  /*22c20*/  LDL.LU.64 R8, [R1+0x720] ;  /* 0x0007200001087983 */ /* 0x000ea80000300a00 */
[----:B------:R-:W2:Y:S11]  /*22c30*/  LDL.LU.64 R10, [R1+0x728] ;  /* 0x00072800010a7983 */ /* 0x000eb60000300a00 */
[----:B------:R-:W-:Y:S05]  /*22c40*/  @!UPT UIADD3 URZ, URZ, URZ, URZ ;  /* 0x0000003f3f3ff290 */ /* 0x000fea000fffe03f */
[----:B------:R-:W-:Y:S04]  /*22c50*/  STL.64 [R1+0x90], R48 ;  /* 0x0000903001007387 */ /* 0x000fe80000100a00 */
[----:B------:R1:W-:Y:S02]  /*22c60*/  STL.64 [R1+0x98], R50 ;  /* 0x0000983201007387 */ /* 0x0003e40000100a00 */
[C---:B-1----:R-:W-:Y:S11]  /*22c70*/  HMMA.1688.F32.TF32 R48, R88.reuse, R152, R52 ;  /* 0x000000985830723c */ /* 0x042ff60000081034 */
[----:B------:R-:W-:Y:S11]  /*22c80*/  @!UPT UIADD3 URZ, URZ, URZ, URZ ;  /* 0x0000003f3f3ff290 */ /* 0x000ff6000fffe03f */
[----:B------:R-:W-:Y:S01]  /*22c90*/  @!UPT UIADD3 URZ, URZ, URZ, URZ ;  /* 0x0000003f3f3ff290 */ /* 0x000fe2000fffe03f */
[----:B------:R-:W-:Y:S04]  /*22ca0*/  STL.64 [R1+0x2170], R50 ;  /* 0x0021703201007387 */ /* 0x000fe80000100a00 */
[----:B------:R1:W-:Y:S04]  /*22cb0*/  STL.64 [R1+0x2168], R48 ;  /* 0x0021683001007387 */ /* 0x0003e80000100a00 */
        /* <DEDUP_REMOVED lines=15> */
[----:B------:R-:W2:Y:S01]  /*22db0*/  LDL.LU.64 R102, [R1+0x6a8] ;  /* 0x0006a80001667983 */ /* 0x000ea20000300a00 */
[C---:B------:R-:W-:Y:S03]  /*22dc0*/  HMMA.1688.F32.TF32 R128, R88.reuse, R148, R44 ;  /* 0x000000945880723c */ /* 0x040fe6000008102c */
[----:B------:R-:W2:Y:S04]  /*22dd0*/  LDL.LU.64 R92, [R1+0x690] ;  /* 0x00069000015c7983 */ /* 0x000ea80000300a00 */
[----:B------:R-:W2:Y:S01]  /*22de0*/  LDL.LU.64 R94, [R1+0x698] ;  /* 0x00069800015e7983 */ /* 0x000ea20000300a00 */
[C---:B------:R-:W-:Y:S03]  /*22df0*/  HMMA.1688.F32.TF32 R52, R88.reuse, R192, R40 ;  /* 0x000000c05834723c */ /* 0x040fe60000081028 */
[----:B-1----:R-:W2:Y:S04]  /*22e00*/  LDL.LU.64 R48, [R1+0x680] ;  /* 0x0006800001307983 */ /* 0x002ea80000300a00 */
[----:B------:R-:W2:Y:S01]  /*22e10*/  LDL.LU.64 R50, [R1+0x688] ;  /* 0x0006880001327983 */ /* 0x000ea20000300a00 */
[C---:B----4-:R-:W-:Y:S03]  /*22e20*/  HMMA.1688.F32.TF32 R56, R88.reuse, R188, R24 ;  /* 0x000000bc5838723c */ /* 0x050fe60000081018 */
[----:B------:R-:W4:Y:S04]  /*22e30*/  LDL.LU.64 R44, [R1+0x660] ;  /* 0x00066000012c7983 */ /* 0x000f280000300a00 */
[----:B------:R-:W4:Y:S01]  /*22e40*/  LDL.LU.64 R46, [R1+0x668] ;  /* 0x00066800012e7983 */ /* 0x000f220000300a00 */
[C---:B-----5:R-:W-:Y:S03]  /*22e50*/  HMMA.1688.F32.TF32 R60, R88.reuse, R184, R20 ;  /* 0x000000b8583c723c */ /* 0x060fe60000081014 */
[----:B------:R-:W5:Y:S04]  /*22e60*/  LDL.LU.64 R40, [R1+0x640] ;  /* 0x0006400001287983 */ /* 0x000f680000300a00 */
[----:B------:R-:W5:Y:S04]  /*22e70*/  LDL.LU.64 R42, [R1+0x648] ;  /* 0x00064800012a7983 */ /* 0x000f680000300a00 */
[----:B------:R-:W5:Y:S04]  /*22e80*/  LDL.LU.64 R24, [R1+0x460] ;  /* 0x0004600001187983 */ /* 0x000f680000300a00 */
[----:B------:R-:W5:Y:S04]  /*22e90*/  LDL.LU.64 R26, [R1+0x468] ;  /* 0x00046800011a7983 */ /* 0x000f680000300a00 */
[----:B------:R-:W5:Y:S04]  /*22ea0*/  LDL.LU.64 R20, [R1+0x630] ;  /* 0x0006300001147983 */ /* 0x000f680000300a00 */
[----:B------:R-:W5:Y:S01]  /*22eb0*/  LDL.LU.64 R22, [R1+0x638] ;  /* 0x0006380001167983 */ /* 0x000f620000300a00 */
[C---:B------:R-:W-:Y:S03]  /*22ec0*/  HMMA.1688.F32.TF32 R64, R88.reuse, R180, R16 ;  /* 0x000000b45840723c */ /* 0x040fe60000081010 */
[----:B------:R-:W5:Y:S04]  /*22ed0*/  LDL.LU.64 R16, [R1+0x620] ;  /* 0x0006200001107983 */ /* 0x000f680000300a00 */
[----:B------:R-:W5:Y:S01]  /*22ee0*/  LDL.LU.64 R18, [R1+0x628] ;  /* 0x0006280001127983 */ /* 0x000f620000300a00 */
[C---:B---3--:R-:W-:Y:S03]  /*22ef0*/  HMMA.1688.F32.TF32 R76, R88.reuse, R176, R12 ;  /* 0x000000b0584c723c */ /* 0x048fe6000008100c */
[----:B------:R-:W3:Y:S04]  /*22f00*/  LDL.LU.64 R12, [R1+0x610] ;  /* 0x00061000010c7983 */ /* 0x000ee80000300a00 */
[----:B------:R-:W3:Y:S01]  /*22f10*/  LDL.LU.64 R14, [R1+0x618] ;  /* 0x00061800010e7983 */ /* 0x000ee20000300a00 */
[----:B--2---:R-:W-:Y:S03]  /*22f20*/  HMMA.1688.F32.TF32 R80, R88, R172, R8 ;  /* 0x000000ac5850723c */ /* 0x004fe60000081008 */
[----:B------:R-:W3:Y:S04]  /*22f30*/  LDL.LU.64 R8, [R1+0x600] ;  /* 0x0006000001087983 */ /* 0x000ee80000300a00 */
[----:B------:R-:W3:Y:S01]  /*22f40*/  LDL.LU.64 R10, [R1+0x608] ;  /* 0x00060800010a7983 */ /* 0x000ee20000300a00 */
[C---:B------:R-:W-:Y:S08]  /*22f50*/  HMMA.1688.F32.TF32 R156, R96.reuse, R200, R156 ;  /* 0x000000c8609c723c */ /* 0x040ff0000008109c */
[C---:B------:R-:W-:Y:S08]  /*22f60*/  HMMA.1688.F32.TF32 R140, R96.reuse, R196, R140 ;  /* 0x000000c4608c723c */ /* 0x040ff0000008108c */
[C---:B------:R-:W-:Y:S08]  /*22f70*/  HMMA.1688.F32.TF32 R136, R96.reuse, R152, R136 ;  /* 0x000000986088723c */ /* 0x040ff00000081088 */
[C---:B------:R-:W-:Y:S08]  /*22f80*/  HMMA.1688.F32.TF32 R132, R96.reuse, R148, R132 ;  /* 0x000000946084723c */ /* 0x040ff00000081084 */
[C---:B------:R-:W-:Y:S08]  /*22f90*/  HMMA.1688.F32.TF32 R104, R96.reuse, R192, R104 ;  /* 0x000000c06068723c */ /* 0x040ff00000081068 */
[C---:B------:R-:W-:Y:S08]  /*22fa0*/  HMMA.1688.F32.TF32 R100, R96.reuse, R188, R100 ;  /* 0x000000bc6064723c */ /* 0x040ff00000081064 */
[C---:B------:R-:W-:Y:S08]  /*22fb0*/  HMMA.1688.F32.TF32 R92, R96.reuse, R184, R92 ;  /* 0x000000b8605c723c */ /* 0x040ff0000008105c */
[C---:B------:R-:W-:Y:S01]  /*22fc0*/  HMMA.1688.F32.TF32 R48, R96.reuse, R180, R48 ;  /* 0x000000b46030723c */ /* 0x040fe20000081030 */
[----:B------:R-:W-:Y:S07]  /*22fd0*/  STL.64 [R1+0x390], R156 ;  /* 0x0003909c01007387 */ /* 0x000fee0000100a00 */
[C---:B----4-:R-:W-:Y:S01]  /*22fe0*/  HMMA.1688.F32.TF32 R44, R96.reuse, R176, R44 ;  /* 0x000000b0602c723c */ /* 0x050fe2000008102c */
[----:B------:R-:W-:Y:S07]  /*22ff0*/  STL.64 [R1+0x398], R158 ;  /* 0x0003989e01007387 */ /* 0x000fee0000100a00 */
[C---:B-----5:R-:W-:Y:S01]  /*23000*/  HMMA.1688.F32.TF32 R40, R96.reuse, R172, R40 ;  /* 0x000000ac6028723c */ /* 0x060fe20000081028 */
[----:B------:R-:W-:Y:S07]  /*23010*/  STL.64 [R1+0x3b0], R140 ;  /* 0x0003b08c01007387 */ /* 0x000fee0000100a00 */
[C---:B------:R-:W-:Y:S01]  /*23020*/  HMMA.1688.F32.TF32 R24, R96.reuse, R168, R24 ;  /* 0x000000a86018723c */ /* 0x040fe20000081018 */
[----:B------:R-:W-:Y:S07]  /*23030*/  STL.64 [R1+0x3b8], R142 ;  /* 0x0003b88e01007387 */ /* 0x000fee0000100a00 */
[----:B------:R-:W-:Y:S01]  /*23040*/  HMMA.1688.F32.TF32 R20, R96, R164, R20 ;  /* 0x000000a46014723c */ /* 0x000fe20000081014 */
[----:B------:R-:W-:Y:S04]  /*23050*/  STL.64 [R1+0x3c0], R136 ;  /* 0x0003c08801007387 */ /* 0x000fe80000100a00 */
[----:B------:R-:W-:Y:S04]  /*23060*/  STL.64 [R1+0x3c8], R138 ;  /* 0x0003c88a01007387 */ /* 0x000fe80000100a00 */
[----:B------:R1:W-:Y:S04]  /*23070*/  STL.64 [R1+0x3d0], R132 ;  /* 0x0003d08401007387 */ /* 0x0003e80000100a00 */
[----:B------:R4:W-:Y:S04]  /*23080*/  STL.64 [R1+0x3d8], R134 ;  /* 0x0003d88601007387 */ /* 0x0009e80000100a00 */
        /* <DEDUP_REMOVED lines=13> */
[----:B------:R1:W-:Y:S04]  /*23160*/  STL.64 [R1+0x468], R26 ;  /* 0x0004681a01007387 */ /* 0x0003e80000100a00 */
[----:B------:R3:W-:Y:S04]  /*23170*/  STL.64 [R1+0x450], R20 ;  /* 0x0004501401007387 */ /* 0x0007e80000100a00 */
[----:B------:R3:W-:Y:S04]  /*23180*/  STL.64 [R1+0x458], R22 ;  /* 0x0004581601007387 */ /* 0x0007e80000100a00 */
[----:B-1----:R-:W2:Y:S04]  /*23190*/  LDL.LU.64 R132, [R1+0x5f0] ;  /* 0x0005f00001847983 */ /* 0x002ea80000300a00 */
[----:B----4-:R-:W2:Y:S04]  /*231a0*/  LDL.LU.64 R134, [R1+0x5f8] ;  /* 0x0005f80001867983 */ /* 0x010ea80000300a00 */
[----:B------:R-:W4:Y:S04]  /*231b0*/  LDL.LU.64 R136, [R1+0x5a0] ;  /* 0x0005a00001887983 */ /* 0x000f280000300a00 */
[----:B------:R-:W4:Y:S04]  /*231c0*/  LDL.LU.64 R138, [R1+0x5a8] ;  /* 0x0005a800018a7983 */ /* 0x000f280000300a00 */
[----:B------:R-:W4:Y:S04]  /*231d0*/  LDL.LU.64 R140, [R1+0x570] ;  /* 0x00057000018c7983 */ /* 0x000f280000300a00 */
[----:B------:R-:W4:Y:S04]  /*231e0*/  LDL.LU.64 R142, [R1+0x578] ;  /* 0x00057800018e7983 */ /* 0x000f280000300a00 */
[----:B------:R-:W4:Y:S04]  /*231f0*/  LDL.LU.64 R244, [R1+0x520] ;  /* 0x0005200001f47983 */ /* 0x000f280000300a00 */
[----:B------:R-:W4:Y:S04]  /*23200*/  LDL.LU.64 R246, [R1+0x528] ;  /* 0x0005280001f67983 */ /* 0x000f280000300a00 */
[----:B-----5:R-:W5:Y:S04]  /*23210*/  LDL.LU.64 R24, [R1+0x510] ;  /* 0x0005100001187983 */ /* 0x020f680000300a00 */
[----:B------:R-:W5:Y:S01]  /*23220*/  LDL.LU.64 R26, [R1+0x518] ;  /* 0x00051800011a7983 */ /* 0x000f620000300a00 */
[C---:B------:R-:W-:Y:S03]  /*23230*/  HMMA.1688.F32.TF32 R96, R144.reuse, R200, R16 ;  /* 0x000000c89060723c */ /* 0x040fe60000081010 */
[----:B---3--:R-:W3:Y:S04]  /*23240*/  LDL.LU.64 R20, [R1+0x4a0] ;  /* 0x0004a00001147983 */ /* 0x008ee80000300a00 */
[----:B------:R-:W3:Y:S01]  /*23250*/  LDL.LU.64 R22, [R1+0x4a8] ;  /* 0x0004a80001167983 */ /* 0x000ee20000300a00 */
[C---:B------:R-:W-:Y:S03]  /*23260*/  HMMA.1688.F32.TF32 R100, R144.reuse, R196, R12 ;  /* 0x000000c49064723c */ /* 0x040fe6000008100c */
[----:B------:R-:W3:Y:S04]  /*23270*/  LDL.LU.64 R16, [R1+0x4b0] ;  /* 0x0004b00001107983 */ /* 0x000ee80000300a00 */
[----:B------:R-:W3:Y:S01]  /*23280*/  LDL.LU.64 R18, [R1+0x4b8] ;  /* 0x0004b80001127983 */ /* 0x000ee20000300a00 */
[----:B------:R-:W-:Y:S03]  /*23290*/  HMMA.1688.F32.TF32 R104, R144, R152, R8 ;  /* 0x000000989068723c */ /* 0x000fe60000081008 */
[----:B------:R-:W3:Y:S04]  /*232a0*/  LDL.LU.64 R12, [R1+0x4c0] ;  /* 0x0004c000010c7983 */ /* 0x000ee80000300a00 */
[----:B------:R-:W3:Y:S04]  /*232b0*/  LDL.LU.64 R14, [R1+0x4c8] ;  /* 0x0004c800010e7983 */ /* 0x000ee80000300a00 */
[----:B------:R-:W3:Y:S01]  /*232c0*/  LDL.LU.64 R8, [R1+0x4d0] ;  /* 0x0004d00001087983 */ /* 0x000ee20000300a00 */
[C---:B------:R-:W-:Y:S03]  /*232d0*/  HMMA.1688.F32.TF32 R84, R88.reuse, R168, R84 ;  /* 0x000000a85854723c */ /* 0x040fe60000081054 */
[----:B------:R-:W3:Y:S04]  /*232e0*/  LDL.LU.64 R10, [R1+0x4d8] ;  /* 0x0004d800010a7983 */ /* 0x000ee80000300a00 */
[----:B------:R-:W3:Y:S01]  /*232f0*/  LDL.LU.64 R236, [R1+0x4f0] ;  /* 0x0004f00001ec7983 */ /* 0x000ee20000300a00 */
[----:B------:R-:W-:Y:S03]  /*23300*/  HMMA.1688.F32.TF32 R88, R88, R164, R232 ;  /* 0x000000a45858723c */ /* 0x000fe600000810e8 */
[----:B------:R-:W3:Y:S04]  /*23310*/  LDL.LU.64 R238, [R1+0x4f8] ;  /* 0x0004f80001ee7983 */ /* 0x000ee80000300a00 */
        /* <DEDUP_REMOVED lines=11> */
[----:B------:R-:W3:Y:S01]  /*233d0*/  LDL.LU.64 R42, [R1+0x328] ;  /* 0x00032800012a7983 */ /* 0x000ee20000300a00 */
[C---:B------:R-:W-:Y:S03]  /*233e0*/  HMMA.1688.F32.TF32 R108, R144.reuse, R148, R108 ;  /* 0x00000094906c723c */ /* 0x040fe6000008106c */
[----:B------:R-:W3:Y:S05]  /*233f0*/  LDL R251, [R1+0x998] ;  /* 0x0009980001fb7983 */ /* 0x000eea0000100800 */
[C---:B------:R-:W-:Y:S08]  /*23400*/  HMMA.1688.F32.TF32 R112, R144.reuse, R192, R112 ;  /* 0x000000c09070723c */ /* 0x040ff00000081070 */
[C---:B------:R-:W-:Y:S08]  /*23410*/  HMMA.1688.F32.TF32 R116, R144.reuse, R188, R116 ;  /* 0x000000bc9074723c */ /* 0x040ff00000081074 */
[C---:B------:R-:W-:Y:S08]  /*23420*/  HMMA.1688.F32.TF32 R120, R144.reuse, R184, R120 ;  /* 0x000000b89078723c */ /* 0x040ff00000081078 */
[C---:B------:R-:W-:Y:S08]  /*23430*/  HMMA.1688.F32.TF32 R124, R144.reuse, R180, R124 ;  /* 0x000000b4907c723c */ /* 0x040ff0000008107c */
[C---:B--2---:R-:W-:Y:S08]  /*23440*/  HMMA.1688.F32.TF32 R132, R144.reuse, R176, R132 ;  /* 0x000000b09084723c */ /* 0x044ff00000081084 */
[----:B----4-:R-:W-:Y:S08]  /*23450*/  HMMA.1688.F32.TF32 R136, R144, R172, R136 ;  /* 0x000000ac9088723c */ /* 0x010ff00000081088 */
[C---:B-----5:R-:W-:Y:S08]  /*23460*/  HMMA.1688.F32.TF32 R24, R208.reuse, R200, R24 ;  /* 0x000000c8d018723c */ /* 0x060ff00000081018 */
[C---:B---3--:R-:W-:Y:S08]  /*23470*/  HMMA.1688.F32.TF32 R20, R208.reuse, R196, R20 ;  /* 0x000000c4d014723c */ /* 0x048ff00000081014 */
[C---:B------:R-:W-:Y:S08]  /*23480*/  HMMA.1688.F32.TF32 R16, R208.reuse, R152, R16 ;  /* 0x00000098d010723c */ /* 0x040ff00000081010 */
[C---:B------:R-:W-:Y:S08]  /*23490*/  HMMA.1688.F32.TF32 R12, R208.reuse, R148, R12 ;  /* 0x00000094d00c723c */ /* 0x040ff0000008100c */
[----:B------:R-:W-:Y:S08]  /*234a0*/  HMMA.1688.F32.TF32 R8, R208, R192, R8 ;  /* 0x000000c0d008723c */ /* 0x000ff00000081008 */
[C---:B------:R-:W-:Y:S08]  /*234b0*/  HMMA.1688.F32.TF32 R140, R144.reuse, R168, R140 ;  /* 0x000000a8908c723c */ /* 0x040ff0000008108c */
[----:B------:R-:W-:Y:S01]  /*234c0*/  HMMA.1688.F32.TF32 R144, R144, R164, R244 ;  /* 0x000000a49090723c */ /* 0x000fe200000810f4 */
[----:B------:R-:W2:Y:S04]  /*234d0*/  LDL.LU.64 R246, [R1+0x2260] ;  /* 0x0022600001f67983 */ /* 0x000ea80000300a00 */
[----:B------:R-:W2:Y:S03]  /*234e0*/  LDL.LU.64 R244, [R1+0x2258] ;  /* 0x0022580001f47983 */ /* 0x000ea60000300a00 */
[C---:B------:R-:W-:Y:S01]  /*234f0*/  HMMA.1688.F32.TF32 R236, R208.reuse, R188, R236 ;  /* 0x000000bcd0ec723c */ /* 0x040fe200000810ec */
[----:B------:R-:W-:Y:S04]  /*23500*/  STL.64 [R1+0x490], R24 ;  /* 0x0004901801007387 */ /* 0x000fe80000100a00 */
[----:B------:R1:W-:Y:S03]  /*23510*/  STL.64 [R1+0x498], R26 ;  /* 0x0004981a01007387 */ /* 0x0003e60000100a00 */
[C---:B------:R-:W-:Y:S08]  /*23520*/  HMMA.1688.F32.TF32 R232, R208.reuse, R184, R232 ;  /* 0x000000b8d0e8723c */ /* 0x040ff000000810e8 */
[C---:B------:R-:W-:Y:S01]  /*23530*/  HMMA.1688.F32.TF32 R156, R208.reuse, R180, R156 ;  /* 0x000000b4d09c723c */ /* 0x040fe2000008109c */
[----:B-1----:R-:W3:Y:S04]  /*23540*/  LDL.LU.64 R26, [R1+0x2250] ;  /* 0x00225000011a7983 */ /* 0x002ee80000300a00 */
[----:B------:R-:W3:Y:S03]  /*23550*/  LDL.LU.64 R24, [R1+0x2248] ;  /* 0x0022480001187983 */ /* 0x000ee60000300a00 */
[C---:B------:R-:W-:Y:S01]  /*23560*/  HMMA.1688.F32.TF32 R92, R208.reuse, R176, R92 ;  /* 0x000000b0d05c723c */ /* 0x040fe2000008105c */
[----:B------:R-:W-:Y:S04]  /*23570*/  STL.64 [R1+0x4a0], R20 ;  /* 0x0004a01401007387 */ /* 0x000fe80000100a00 */
[----:B------:R1:W-:Y:S03]  /*23580*/  STL.64 [R1+0x4a8], R22 ;  /* 0x0004a81601007387 */ /* 0x0003e60000100a00 */
[C---:B------:R-:W-:Y:S01]  /*23590*/  HMMA.1688.F32.TF32 R48, R208.reuse, R172, R48 ;  /* 0x000000acd030723c */ /* 0x040fe20000081030 */
[----:B-1----:R-:W4:Y:S07]  /*235a0*/  LDL.LU.64 R22, [R1+0x2240] ;  /* 0x0022400001167983 */ /* 0x002f2e0000300a00 */
[C---:B------:R-:W-:Y:S01]  /*235b0*/  HMMA.1688.F32.TF32 R44, R208.reuse, R168, R44 ;  /* 0x000000a8d02c723c */ /* 0x040fe2000008102c */
[----:B------:R-:W4:Y:S04]  /*235c0*/  LDL.LU.64 R20, [R1+0x2238] ;  /* 0x0022380001147983 */ /* 0x000f280000300a00 */
[----:B------:R-:W-:Y:S03]  /*235d0*/  STL.64 [R1+0x4b0], R16 ;  /* 0x0004b01001007387 */ /* 0x000fe60000100a00 */
[----:B------:R-:W-:Y:S01]  /*235e0*/  HMMA.1688.F32.TF32 R40, R208, R164, R40 ;  /* 0x000000a4d028723c */ /* 0x000fe20000081028 */
[----:B------:R1:W-:Y:S04]  /*235f0*/  STL.64 [R1+0x4b8], R18 ;  /* 0x0004b81201007387 */ /* 0x0003e80000100a00 */
[----:B-1----:R-:W5:Y:S04]  /*23600*/  LDL.LU.64 R18, [R1+0x2230] ;  /* 0x0022300001127983 */ /* 0x002f680000300a00 */
[----:B------:R-:W5:Y:S04]  /*23610*/  LDL.LU.64 R16, [R1+0x2228] ;  /* 0x0022280001107983 */ /* 0x000f680000300a00 */
[----:B------:R-:W-:Y:S04]  /*23620*/  STL.64 [R1+0x4c0], R12 ;  /* 0x0004c00c01007387 */ /* 0x000fe80000100a00 */
[----:B------:R1:W-:Y:S04]  /*23630*/  STL.64 [R1+0x4c8], R14 ;  /* 0x0004c80e01007387 */ /* 0x0003e80000100a00 */
[----:B-1----:R-:W2:Y:S04]  /*23640*/  LDL.LU.64 R14, [R1+0x2220] ;  /* 0x00222000010e7983 */ /* 0x002ea80000300a00 */
[----:B------:R-:W2:Y:S04]  /*23650*/  LDL.LU.64 R12, [R1+0x2218] ;  /* 0x00221800010c7983 */ /* 0x000ea80000300a00 */
[----:B------:R-:W-:Y:S04]  /*23660*/  STL.64 [R1+0x4d0], R8 ;  /* 0x0004d00801007387 */ /* 0x000fe80000100a00 */
[----:B------:R1:W-:Y:S04]  /*23670*/  STL.64 [R1+0x4d8], R10 ;  /* 0x0004d80a01007387 */ /* 0x0003e80000100a00 */
[----:B-1----:R-:W2:Y:S04]  /*23680*/  LDL.LU.64 R10, [R1+0x2210] ;  /* 0x00221000010a7983 */ /* 0x002ea80000300a00 */
[----:B------:R-:W2:Y:S04]  /*23690*/  LDL.LU.64 R8, [R1+0x2208] ;  /* 0x0022080001087983 */ /* 0x000ea80000300a00 */
[----:B------:R-:W-:Y:S04]  /*236a0*/  STL.64 [R1+0x4f0], R236 ;  /* 0x0004f0ec01007387 */ /* 0x000fe80000100a00 */
[----:B------:R-:W-:Y:S04]  /*236b0*/  STL.64 [R1+0x4f8], R238 ;  /* 0x0004f8ee01007387 */ /* 0x000fe80000100a00 */
[----:B------:R1:W-:Y:S04]  /*236c0*/  STL.64 [R1+0x550], R232 ;  /* 0x000550e801007387 */ /* 0x0003e80000100a00 */
[----:B------:R1:W-:Y:S04]  /*236d0*/  STL.64 [R1+0x558], R234 ;  /* 0x000558ea01007387 */ /* 0x0003e80000100a00 */
[----:B------:R1:W-:Y:S04]  /*236e0*/  STL.64 [R1+0x540], R156 ;  /* 0x0005409c01007387 */ /* 0x0003e80000100a00 */
[----:B------:R1:W-:Y:S04]  /*236f0*/  STL.64 [R1+0x548], R158 ;  /* 0x0005489e01007387 */ /* 0x0003e80000100a00 */
[----:B------:R-:W-:Y:S04]  /*23700*/  STL.64 [R1+0x530], R92 ;  /* 0x0005305c01007387 */ /* 0x000fe80000100a00 */
[----:B------:R-:W-:Y:S04]  /*23710*/  STL.64 [R1+0x538], R94 ;  /* 0x0005385e01007387 */ /* 0x000fe80000100a00 */
[----:B------:R-:W-:Y:S04]  /*23720*/  STL.64 [R1+0x520], R48 ;  /* 0x0005203001007387 */ /* 0x000fe80000100a00 */
[----:B------:R-:W-:Y:S04]  /*23730*/  STL.64 [R1+0x528], R50 ;  /* 0x0005283201007387 */ /* 0x000fe80000100a00 */
[----:B-1----:R-:W2:Y:S04]  /*23740*/  LDL.LU.64 R232, [R1+0x1b0] ;  /* 0x0001b00001e87983 */ /* 0x002ea80000300a00 */
[----:B------:R-:W-:Y:S04]  /*23750*/  STL.64 [R1+0x510], R44 ;  /* 0x0005102c01007387 */ /* 0x000fe80000100a00 */
[----:B------:R-:W-:Y:S04]  /*23760*/  STL.64 [R1+0x518], R46 ;  /* 0x0005182e01007387 */ /* 0x000fe80000100a00 */
[----:B------:R-:W2:Y:S04]  /*23770*/  LDL.LU.64 R234, [R1+0x1b8] ;  /* 0x0001b80001ea7983 */ /* 0x000ea80000300a00 */
[----:B------:R1:W-:Y:S04]  /*23780*/  STL.64 [R1+0x4e0], R40 ;  /* 0x0004e02801007387 */ /* 0x0003e80000100a00 */
[----:B------:R1:W-:Y:S04]  /*23790*/  STL.64 [R1+0x4e8], R42 ;  /* 0x0004e82a01007387 */ /* 0x0003e80000100a00 */
[----:B------:R-:W3:Y:S04]  /*237a0*/  LDL.LU.64 R236, [R1+0x1c0] ;  /* 0x0001c00001ec7983 */ /* 0x000ee80000300a00 */
[----:B------:R-:W3:Y:S04]  /*237b0*/  LDL.LU.64 R238, [R1+0x1c8] ;  /* 0x0001c80001ee7983 */ /* 0x000ee80000300a00 */
[----:B------:R-:W3:Y:S04]  /*237c0*/  LDL.LU.64 R156, [R1+0x1f0] ;  /* 0x0001f000019c7983 */ /* 0x000ee80000300a00 */
[----:B------:R-:W3:Y:S04]  /*237d0*/  LDL.LU.64 R158, [R1+0x1f8] ;  /* 0x0001f800019e7983 */ /* 0x000ee80000300a00 */
[----:B-1----:R-:W3:Y:S04]  /*237e0*/  LDL.LU.64 R40, [R1+0x190] ;  /* 0x0001900001287983 */ /* 0x002ee80000300a00 */
[----:B------:R-:W3:Y:S01]  /*237f0*/  LDL.LU.64 R42, [R1+0x198] ;  /* 0x00019800012a7983 */ /* 0x000ee20000300a00 */
[C---:B------:R-:W-:Y:S03]  /*23800*/  HMMA.1688.F32.TF32 R208, R204.reuse, R152, R212 ;  /* 0x00000098ccd0723c */ /* 0x040fe600000810d4 */
[----:B------:R-:W4:Y:S04]  /*23810*/  LDL.LU.64 R92, [R1+0x170] ;  /* 0x00017000015c7983 */ /* 0x000f280000300a00 */
[----:B------:R-:W4:Y:S01]  /*23820*/  LDL.LU.64 R94, [R1+0x178] ;  /* 0x00017800015e7983 */ /* 0x000f220000300a00 */
[C---:B------:R-:W-:Y:S03]  /*23830*/  HMMA.1688.F32.TF32 R212, R204.reuse, R148, R216 ;  /* 0x00000094ccd4723c */ /* 0x040fe600000810d8 */
[----:B------:R-:W4:Y:S04]  /*23840*/  LDL.LU.64 R48, [R1+0x140] ;  /* 0x0001400001307983 */ /* 0x000f280000300a00 */
[----:B------:R-:W4:Y:S01]  /*23850*/  LDL.LU.64 R50, [R1+0x148] ;  /* 0x0001480001327983 */ /* 0x000f220000300a00 */
[C---:B------:R-:W-:Y:S03]  /*23860*/  HMMA.1688.F32.TF32 R216, R204.reuse, R192, R220 ;  /* 0x000000c0ccd8723c */ /* 0x040fe600000810dc */
[----:B------:R-:W4:Y:S04]  /*23870*/  LDL.LU.64 R44, [R1+0x100] ;  /* 0x00010000012c7983 */ /* 0x000f280000300a00 */
[----:B------:R-:W4:Y:S01]  /*23880*/  LDL.LU.64 R46, [R1+0x108] ;  /* 0x00010800012e7983 */ /* 0x000f220000300a00 */
[C---:B------:R-:W-:Y:S08]  /*23890*/  HMMA.1688.F32.TF32 R220, R204.reuse, R188, R224 ;  /* 0x000000bcccdc723c */ /* 0x040ff000000810e0 */
[C---:B------:R-:W-:Y:S08]  /*238a0*/  HMMA.1688.F32.TF32 R224, R204.reuse, R184, R228 ;  /* 0x000000b8cce0723c */ /* 0x040ff000000810e4 */
[C---:B------:R-:W-:Y:S01]  /*238b0*/  HMMA.1688.F32.TF32 R228, R204.reuse, R180, R240 ;  /* 0x000000b4cce4723c */ /* 0x040fe200000810f0 */
[----:B------:R-:W4:Y:S04]  /*238c0*/  LDL.LU.64 R240, [R1+0x210] ;  /* 0x0002100001f07983 */ /* 0x000f280000300a00 */
[----:B------:R-:W4:Y:S03]  /*238d0*/  LDL.LU.64 R242, [R1+0x218] ;  /* 0x0002180001f27983 */ /* 0x000f260000300a00 */
[C---:B------:R-:W-:Y:S08]  /*238e0*/  HMMA.1688.F32.TF32 R68, R204.reuse, R200, R68 ;  /* 0x000000c8cc44723c */ /* 0x040ff00000081044 */
[C---:B------:R-:W-:Y:S08]  /*238f0*/  HMMA.1688.F32.TF32 R72, R204.reuse, R196, R72 ;  /* 0x000000c4cc48723c */ /* 0x040ff00000081048 */
[----:B--2---:R-:W-:Y:S08]  /*23900*/  HMMA.1688.F32.TF32 R232, R204, R176, R232 ;  /* 0x000000b0cce8723c */ /* 0x004ff000000810e8 */
[----:B---3--:R-:W-:Y:S08]  /*23910*/  HMMA.1688.F32.TF32 R40, R160, R200, R40 ;  /* 0x000000c8a028723c */ /* 0x008ff00000081028 */
[C---:B------:R-:W-:Y:S08]  /*23920*/  HMMA.1688.F32.TF32 R236, R204.reuse, R172, R236 ;  /* 0x000000acccec723c */ /* 0x040ff000000810ec */
[C---:B----4-:R-:W-:Y:S08]  /*23930*/  HMMA.1688.F32.TF32 R240, R204.reuse, R168, R240 ;  /* 0x000000a8ccf0723c */ /* 0x050ff000000810f0 */
[----:B------:R-:W-:Y:S01]  /*23940*/  HMMA.1688.F32.TF32 R204, R204, R164, R156 ;  /* 0x000000a4cccc723c */ /* 0x000fe2000008109c */
[----:B------:R-:W2:Y:S04]  /*23950*/  LDL.LU.64 R158, [R1+0x2200] ;  /* 0x00220000019e7983 */ /* 0x000ea80000300a00 */
[----:B------:R-:W2:Y:S04]  /*23960*/  LDL.LU.64 R156, [R1+0x21f8] ;  /* 0x0021f800019c7983 */ /* 0x000ea80000300a00 */
[----:B------:R1:W-:Y:S04]  /*23970*/  STL.64 [R1+0x360], R40 ;  /* 0x0003602801007387 */ /* 0x0003e80000100a00 */
[----:B------:R3:W-:Y:S04]  /*23980*/  STL.64 [R1+0x368], R42 ;  /* 0x0003682a01007387 */ /* 0x0007e80000100a00 */
[----:B-1----:R-:W4:Y:S04]  /*23990*/  LDL.LU.64 R40, [R1+0xc0] ;  /* 0x0000c00001287983 */ /* 0x002f280000300a00 */
[----:B---3--:R-:W4:Y:S01]  /*239a0*/  LDL.LU.64 R42, [R1+0xc8] ;  /* 0x0000c800012a7983 */ /* 0x008f220000300a00 */
[C---:B------:R-:W-:Y:S08]  /*239b0*/  HMMA.1688.F32.TF32 R244, R160.reuse, R196, R244 ;  /* 0x000000c4a0f4723c */ /* 0x040ff000000810f4 */
[C---:B------:R-:W-:Y:S08]  /*239c0*/  HMMA.1688.F32.TF32 R44, R160.reuse, R192, R44 ;  /* 0x000000c0a02c723c */ /* 0x040ff0000008102c */
[C---:B------:R-:W-:Y:S08]  /*239d0*/  HMMA.1688.F32.TF32 R92, R160.reuse, R152, R92 ;  /* 0x00000098a05c723c */ /* 0x040ff0000008105c */
[C---:B------:R-:W-:Y:S08]  /*239e0*/  HMMA.1688.F32.TF32 R48, R160.reuse, R148, R48 ;  /* 0x00000094a030723c */ /* 0x040ff00000081030 */
[C---:B------:R-:W-:Y:S08]  /*239f0*/  HMMA.1688.F32.TF32 R20, R160.reuse, R180, R20 ;  /* 0x000000b4a014723c */ /* 0x040ff00000081014 */
[----:B------:R-:W-:Y:S01]  /*23a00*/  HMMA.1688.F32.TF32 R24, R160, R184, R24 ;  /* 0x000000b8a018723c */ /* 0x000fe20000081018 */
[----:B------:R-:W-:Y:S01]  /*23a10*/  STL.64 [R1+0x350], R244 ;  /* 0x000350f401007387 */ /* 0x000fe20000100a00 */
[----:B------:R-:W-:-:S06]  /*23a20*/  IMAD.MOV.U32 R4, RZ, RZ, R47 ;  /* 0x000000ffff047224 */ /* 0x000fcc00078e002f */
[----:B------:R-:W-:Y:S01]  /*23a30*/  HMMA.1688.F32.TF32 R12, R160, R172, R12 ;  /* 0x000000aca00c723c */ /* 0x000fe2000008100c */
[----:B------:R-:W-:Y:S01]  /*23a40*/  STL.64 [R1+0x358], R246 ;  /* 0x000358f601007387 */ /* 0x000fe20000100a00 */
[----:B------:R-:W-:Y:S02]  /*23a50*/  IMAD.MOV.U32 R5, RZ, RZ, R46 ;  /* 0x000000ffff057224 */ /* 0x000fe400078e002e */
[----:B------:R-:W-:Y:S01]  /*23a60*/  IMAD.MOV.U32 R28, RZ, RZ, R45 ;  /* 0x000000ffff1c7224 */ /* 0x000fe200078e002d */
[----:B------:R-:W-:Y:S01]  /*23a70*/  STL.64 [R1+0x340], R92 ;  /* 0x0003405c01007387 */ /* 0x000fe20000100a00 */
[----:B------:R-:W-:-:S03]  /*23a80*/  IMAD.MOV.U32 R29, RZ, RZ, R44 ;  /* 0x000000ffff1d7224 */ /* 0x000fc600078e002c */
[----:B------:R-:W-:Y:S04]  /*23a90*/  STL.64 [R1+0x348], R94 ;  /* 0x0003485e01007387 */ /* 0x000fe80000100a00 */
[----:B------:R-:W-:Y:S04]  /*23aa0*/  STL.64 [R1+0x330], R48 ;  /* 0x0003303001007387 */ /* 0x000fe80000100a00 */
[----:B------:R-:W-:Y:S04]  /*23ab0*/  STL.64 [R1+0x338], R50 ;  /* 0x0003383201007387 */ /* 0x000fe80000100a00 */
[----:B------:R1:W-:Y:S04]  /*23ac0*/  STL [R1+0x2104], R4 ;  /* 0x0021040401007387 */ /* 0x0003e80000100800 */
[----:B------:R3:W-:Y:S04]  /*23ad0*/  STL [R1+0x2100], R5 ;  /* 0x0021000501007387 */ /* 0x0007e80000100800 */
[----:B------:R5:W-:Y:S04]  /*23ae0*/  STL [R1+0x20fc], R28 ;  /* 0x0020fc1c01007387 */ /* 0x000be80000100800 */
[----:B------:R5:W-:Y:S01]  /*23af0*/  STL [R1+0x20f8], R29 ;  /* 0x0020f81d01007387 */ /* 0x000be20000100800 */
[----:B-1----:R-:W-:-:S02]  /*23b00*/  IMAD.MOV.U32 R4, RZ, RZ, R20 ;  /* 0x000000ffff047224 */ /* 0x002fc400078e0014 */
[----:B---3--:R-:W-:Y:S01]  /*23b10*/  IMAD.MOV.U32 R5, RZ, RZ, R21 ;  /* 0x000000ffff057224 */ /* 0x008fe200078e0015 */
[----:B-----5:R-:W-:Y:S01]  /*23b20*/  HMMA.1688.F32.TF32 R16, R160, R176, R16 ;  /* 0x000000b0a010723c */ /* 0x020fe20000081010 */
[----:B------:R-:W-:Y:S01]  /*23b30*/  LDS R244, [R251+0x41000] ;  /* 0x04100000fbf47984 */ /* 0x000fe20000000800 */
[----:B------:R-:W-:-:S03]  /*23b40*/  IMAD.MOV.U32 R28, RZ, RZ, R22 ;  /* 0x000000ffff1c7224 */ /* 0x000fc600078e0016 */
[----:B------:R-:W-:Y:S01]  /*23b50*/  LDS R246, [R251+0x41800] ;  /* 0x04180000fbf67984 */ /* 0x000fe20000000800 */
[----:B------:R-:W-:Y:S02]  /*23b60*/  IMAD.MOV.U32 R29, RZ, RZ, R23 ;  /* 0x000000ffff1d7224 */ /* 0x000fe400078e0017 */
[C---:B------:R-:W-:Y:S01]  /*23b70*/  HMMA.1688.F32.TF32 R8, R160.reuse, R168, R8 ;  /* 0x000000a8a008723c */ /* 0x040fe20000081008 */
[----:B------:R-:W-:Y:S01]  /*23b80*/  IMAD.MOV.U32 R46, RZ, RZ, R38 ;  /* 0x000000ffff2e7224 */ /* 0x000fe200078e0026 */
[----:B------:R-:W-:Y:S01]  /*23b90*/  LDS R245, [R252+0x41000] ;  /* 0x04100000fcf57984 */ /* 0x000fe20000000800 */
[----:B------:R-:W-:Y:S02]  /*23ba0*/  IMAD.MOV.U32 R47, RZ, RZ, R39 ;  /* 0x000000ffff2f7224 */ /* 0x000fe400078e0027 */
[----:B------:R-:W-:Y:S01]  /*23bb0*/  IMAD.MOV.U32 R20, RZ, RZ, R34 ;  /* 0x000000ffff147224 */ /* 0x000fe200078e0022 */
[----:B------:R-:W1:Y:S01]  /*23bc0*/  LDS R247, [R252+0x41800] ;  /* 0x04180000fcf77984 */ /* 0x000e620000000800 */
[----:B------:R-:W-:Y:S01]  /*23bd0*/  IMAD.MOV.U32 R21, RZ, RZ, R35 ;  /* 0x000000ffff157224 */ /* 0x000fe200078e0023 */
[----:B----4-:R-:W-:Y:S11]  /*23be0*/  HMMA.1688.F32.TF32 R40, R160, R188, R40 ;  /* 0x000000bca028723c */ /* 0x010ff60000081028 */
[----:B------:R-:W-:Y:S11]  /*23bf0*/  @!UPT UIADD3 URZ, URZ, URZ, URZ ;  /* 0x0000003f3f3ff290 */ /* 0x000ff6000fffe03f */
[----:B------:R-:W-:Y:S01]  /*23c00*/  @!UPT UIADD3 URZ, URZ, URZ, URZ ;  /* 0x0000003f3f3ff290 */ /* 0x000fe2000fffe03f */
[----:B------:R-:W-:Y:S04]  /*23c10*/  STL.64 [R1+0x310], R40 ;  /* 0x0003102801007387 */ /* 0x000fe80000100a00 */
[----:B------:R-:W-:Y:S04]  /*23c20*/  STL.64 [R1+0x318], R42 ;  /* 0x0003182a01007387 */ /* 0x000fe80000100a00 */
[----:B------:R-:W-:Y:S04]  /*23c30*/  STL.64 [R1+0x1f0], R24 ;  /* 0x0001f01801007387 */ /* 0x000fe80000100a00 */
[----:B------:R-:W-:Y:S04]  /*23c40*/  STL.64 [R1+0x1f8], R26 ;  /* 0x0001f81a01007387 */ /* 0x000fe80000100a00 */
[----:B------:R3:W-:Y:S04]  /*23c50*/  STL [R1+0x2114], R29 ;  /* 0x0021141d01007387 */ /* 0x0007e80000100800 */
[----:B------:R4:W-:Y:S04]  /*23c60*/  STL [R1+0x2110], R28 ;  /* 0x0021101c01007387 */ /* 0x0009e80000100800 */
[----:B------:R5:W-:Y:S01]  /*23c70*/  STL [R1+0x210c], R5 ;  /* 0x00210c0501007387 */ /* 0x000be20000100800 */
[----:B---3--:R-:W-:-:S03]  /*23c80*/  IMAD.MOV.U32 R29, RZ, RZ, R12 ;  /* 0x000000ffff1d7224 */ /* 0x008fc600078e000c */
[----:B------:R3:W-:Y:S01]  /*23c90*/  STL [R1+0x2108], R4 ;  /* 0x0021080401007387 */ /* 0x0007e20000100800 */
[----:B----4-:R-:W-:Y:S02]  /*23ca0*/  IMAD.MOV.U32 R28, RZ, RZ, R13 ;  /* 0x000000ffff1c7224 */ /* 0x010fe400078e000d */
[----:B-----5:R-:W-:Y:S02]  /*23cb0*/  IMAD.MOV.U32 R5, RZ, RZ, R14 ;  /* 0x000000ffff057224 */ /* 0x020fe400078e000e */
[----:B---3--:R-:W-:Y:S02]  /*23cc0*/  IMAD.MOV.U32 R4, RZ, RZ, R15 ;  /* 0x000000ffff047224 */ /* 0x008fe400078e000f */
[----:B--2---:R-:W-:Y:S01]  /*23cd0*/  HMMA.1688.F32.TF32 R12, R160, R164, R156 ;  /* 0x000000a4a00c723c */ /* 0x004fe2000008109c */
[----:B------:R2:W-:Y:S01]  /*23ce0*/  STL.64 [R1+0x190], R16 ;  /* 0x0001901001007387 */ /* 0x0005e20000100a00 */
[----:B------:R-:W-:-:S03]  /*23cf0*/  IMAD.MOV.U32 R24, RZ, RZ, R166 ;  /* 0x000000ffff187224 */ /* 0x000fc600078e00a6 */
[----:B------:R3:W-:Y:S01]  /*23d00*/  STL.64 [R1+0x198], R18 ;  /* 0x0001981201007387 */ /* 0x0007e20000100a00 */
[----:B------:R-:W-:-:S03]  /*23d10*/  IMAD.MOV.U32 R25, RZ, RZ, R167 ;  /* 0x000000ffff197224 */ /* 0x000fc600078e00a7 */
[----:B------:R-:W-:Y:S01]  /*23d20*/  STL.64 [R1+0x100], R8 ;  /* 0x0001000801007387 */ /* 0x000fe20000100a00 */
[----:B------:R-:W-:-:S03]  /*23d30*/  IMAD.MOV.U32 R26, RZ, RZ, R170 ;  /* 0x000000ffff1a7224 */ /* 0x000fc600078e00aa */
[----:B------:R-:W-:Y:S01]  /*23d40*/  STL.64 [R1+0x108], R10 ;  /* 0x0001080a01007387 */ /* 0x000fe20000100a00 */
[----:B------:R-:W-:-:S03]  /*23d50*/  IMAD.MOV.U32 R27, RZ, RZ, R171 ;  /* 0x000000ffff1b7224 */ /* 0x000fc600078e00ab */
[----:B------:R-:W4:Y:S04]  /*23d60*/  LDL.LU R166, [R1+0x21f4] ;  /* 0x0021f40001a67983 */ /* 0x000f280000300800 */
[----:B------:R-:W4:Y:S03]  /*23d70*/  LDL.LU R167, [R1+0x21f0] ;  /* 0x0021f00001a77983 */ /* 0x000f260000300800 */
[----:B------:R-:W-:Y:S01]  /*23d80*/  IMAD.MOV.U32 R37, RZ, RZ, R12 ;  /* 0x000000ffff257224 */ /* 0x000fe200078e000c */
[----:B------:R-:W5:Y:S01]  /*23d90*/  LDL.LU R170, [R1+0x21ec] ;  /* 0x0021ec0001aa7983 */ /* 0x000f620000300800 */
[----:B------:R-:W-:Y:S02]  /*23da0*/  IMAD.MOV.U32 R36, RZ, RZ, R13 ;  /* 0x000000ffff247224 */ /* 0x000fe400078e000d */
[----:B------:R-:W-:Y:S01]  /*23db0*/  IMAD.MOV.U32 R12, RZ, RZ, R174 ;  /* 0x000000ffff0c7224 */ /* 0x000fe200078e00ae */
[----:B------:R-:W5:Y:S01]  /*23dc0*/  LDL.LU R171, [R1+0x21e8] ;  /* 0x0021e80001ab7983 */ /* 0x000f620000300800 */
[----:B------:R-:W-:-:S02]  /*23dd0*/  IMAD.MOV.U32 R33, RZ, RZ, R14 ;  /* 0x000000ffff217224 */ /* 0x000fc400078e000e */
[----:B------:R-:W-:Y:S01]  /*23de0*/  IMAD.MOV.U32 R13, RZ, RZ, R175 ;  /* 0x000000ffff0d7224 */ /* 0x000fe200078e00af */
[----:B------:R-:W4:Y:S01]  /*23df0*/  LDL.LU R174, [R1+0x21e4] ;  /* 0x0021e40001ae7983 */ /* 0x000f220000300800 */
[----:B------:R-:W-:Y:S02]  /*23e00*/  IMAD.MOV.U32 R32, RZ, RZ, R15 ;  /* 0x000000ffff207224 */ /* 0x000fe400078e000f */
[----:B------:R-:W-:Y:S01]  /*23e10*/  IMAD.MOV.U32 R14, RZ, RZ, R178 ;  /* 0x000000ffff0e7224 */ /* 0x000fe200078e00b2 */
[----:B------:R-:W4:Y:S01]  /*23e20*/  LDL.LU R175, [R1+0x21e0] ;  /* 0x0021e00001af7983 */ /* 0x000f220000300800 */
[----:B------:R-:W-:-:S03]  /*23e30*/  IMAD.MOV.U32 R15, RZ, RZ, R179 ;  /* 0x000000ffff0f7224 */ /* 0x000fc600078e00b3 */
[----:B------:R-:W4:Y:S04]  /*23e40*/  LDL.LU R178, [R1+0x21dc] ;  /* 0x0021dc0001b27983 */ /* 0x000f280000300800 */
[----:B------:R-:W4:Y:S04]  /*23e50*/  LDL.LU R179, [R1+0x21d8] ;  /* 0x0021d80001b37983 */ /* 0x000f280000300800 */
[----:B--2---:R-:W1:Y:S04]  /*23e60*/  LDL.LU R16, [R1+0x200] ;  /* 0x0002000001107983 */ /* 0x004e680000300800 */
[----:B------:R-:W1:Y:S04]  /*23e70*/  LDL.LU R17, [R1+0x204] ;  /* 0x0002040001117983 */ /* 0x000e680000300800 */
[----:B---3--:R-:W1:Y:S04]  /*23e80*/  LDL.LU R18, [R1+0x208] ;  /* 0x0002080001127983 */ /* 0x008e680000300800 */
[----:B------:R-:W1:Y:S01]  /*23e90*/  LDL.LU R19, [R1+0x20c] ;  /* 0x00020c0001137983 */ /* 0x000e620000300800 */
[----:B------:R-:W-:-:S03]  /*23ea0*/  IMAD.MOV.U32 R156, RZ, RZ, R182 ;  /* 0x000000ffff9c7224 */ /* 0x000fc600078e00b6 */
[----:B------:R-:W2:Y:S01]  /*23eb0*/  LDL.LU R248, [R1+0x130] ;  /* 0x0001300001f87983 */ /* 0x000ea20000300800 */
[----:B------:R-:W-:-:S03]  /*23ec0*/  IMAD.MOV.U32 R157, RZ, RZ, R183 ;  /* 0x000000ffff9d7224 */ /* 0x000fc600078e00b7 */
[----:B------:R-:W2:Y:S01]  /*23ed0*/  LDL.LU R249, [R1+0x134] ;  /* 0x0001340001f97983 */ /* 0x000ea20000300800 */
[----:B------:R-:W-:-:S03]  /*23ee0*/  IMAD.MOV.U32 R158, RZ, RZ, R186 ;  /* 0x000000ffff9e7224 */ /* 0x000fc600078e00ba */
[----:B------:R-:W-:Y:S04]  /*23ef0*/  LDS R8, [R251+0x41080] ;  /* 0x04108000fb087984 */ /* 0x000fe80000000800 */
[----:B------:R3:W-:Y:S04]  /*23f00*/  LDS R10, [R251+0x41880] ;  /* 0x04188000fb0a7984 */ /* 0x0007e80000000800 */
[----:B------:R-:W2:Y:S01]  /*23f10*/  LDL.LU R250, [R1+0x138] ;  /* 0x0001380001fa7983 */ /* 0x000ea20000300800 */
[----:B------:R-:W-:-:S03]  /*23f20*/  IMAD.MOV.U32 R159, RZ, RZ, R187 ;  /* 0x000000ffff9f7224 */ /* 0x000fc600078e00bb */
[----:B---3--:R-:W2:Y:S01]  /*23f30*/  LDL.LU R251, [R1+0x13c] ;  /* 0x00013c0001fb7983 */ /* 0x008ea20000300800 */
[----:B------:R-:W-:-:S03]  /*23f40*/  IMAD.MOV.U32 R40, RZ, RZ, R190 ;  /* 0x000000ffff287224 */ /* 0x000fc600078e00be */
[----:B------:R-:W3:Y:S01]  /*23f50*/  LDL.LU R182, [R1+0x21d4] ;  /* 0x0021d40001b67983 */ /* 0x000ee20000300800 */
[----:B------:R-:W-:-:S03]  /*23f60*/  IMAD.MOV.U32 R41, RZ, RZ, R191 ;  /* 0x000000ffff297224 */ /* 0x000fc600078e00bf */
[----:B------:R-:W3:Y:S01]  /*23f70*/  LDL.LU R183, [R1+0x21d0] ;  /* 0x0021d00001b77983 */ /* 0x000ee20000300800 */
[----:B------:R-:W-:-:S03]  /*23f80*/  IMAD.MOV.U32 R42, RZ, RZ, R194 ;  /* 0x000000ffff2a7224 */ /* 0x000fc600078e00c2 */
[----:B------:R-:W2:Y:S01]  /*23f90*/  LDL.LU R186, [R1+0x21cc] ;  /* 0x0021cc0001ba7983 */ /* 0x000ea20000300800 */
[----:B------:R-:W-:-:S03]  /*23fa0*/  IMAD.MOV.U32 R43, RZ, RZ, R195 ;  /* 0x000000ffff2b7224 */ /* 0x000fc600078e00c3 */
[----:B------:R-:W2:Y:S04]  /*23fb0*/  LDL.LU R187, [R1+0x21c8] ;  /* 0x0021c80001bb7983 */ /* 0x000ea80000300800 */
        /* <DEDUP_REMOVED lines=14> */
[----:B------:R-:W1:Y:S04]  /*240a0*/  LDL.LU R38, [R1+0x21b4] ;  /* 0x0021b40001267983 */ /* 0x000e680000300800 */
[----:B------:R-:W1:Y:S04]  /*240b0*/  LDL.LU R39, [R1+0x21b0] ;  /* 0x0021b00001277983 */ /* 0x000e680000300800 */
[----:B------:R-:W2:Y:S04]  /*240c0*/  LDL.LU R34, [R1+0x21ac] ;  /* 0x0021ac0001227983 */ /* 0x000ea80000300800 */
[----:B------:R-:W2:Y:S01]  /*240d0*/  LDL.LU R35, [R1+0x21a8] ;  /* 0x0021a80001237983 */ /* 0x000ea20000300800 */
[----:B------:R-:W-:-:S02]  /*240e0*/  IMAD.MOV.U32 R22, RZ, RZ, R150 ;  /* 0x000000ffff167224 */ /* 0x000fc400078e0096 */
[----:B------:R-:W-:Y:S01]  /*240f0*/  IMAD.MOV.U32 R23, RZ, RZ, R151 ;  /* 0x000000ffff177224 */ /* 0x000fe200078e0097 */
[----:B------:R-:W2:Y:S01]  /*24100*/  LDL.LU R150, [R1+0x21a4] ;  /* 0x0021a40001967983 */ /* 0x000ea20000300800 */
[----:B------:R-:W-:-:S03]  /*24110*/  IMAD.MOV.U32 R160, RZ, RZ, R154 ;  /* 0x000000ffffa07224 */ /* 0x000fc600078e009a */
[----:B------:R-:W2:Y:S01]  /*24120*/  LDL.LU R151, [R1+0x21a0] ;  /* 0x0021a00001977983 */ /* 0x000ea20000300800 */
[----:B------:R-:W-:-:S03]  /*24130*/  IMAD.MOV.U32 R161, RZ, RZ, R155 ;  /* 0x000000ffffa17224 */ /* 0x000fc600078e009b */
[----:B------:R-:W2:Y:S01]  /*24140*/  LDL.LU R154, [R1+0x219c] ;  /* 0x00219c00019a7983 */ /* 0x000ea20000300800 */
[----:B------:R-:W-:Y:S02]  /*24150*/  IMAD.MOV.U32 R162, RZ, RZ, R198 ;  /* 0x000000ffffa27224 */ /* 0x000fe400078e00c6 */
[----:B------:R-:W-:Y:S01]  /*24160*/  IMAD.MOV.U32 R163, RZ, RZ, R199 ;  /* 0x000000ffffa37224 */ /* 0x000fe200078e00c7 */
[----:B------:R-:W-:Y:S04]  /*24170*/  LDS R9, [R252+0x41080] ;  /* 0x04108000fc097984 */ /* 0x000fe80000000800 */
[----:B------:R-:W1:Y:S02]  /*24180*/  LDS R11, [R252+0x41880] ;  /* 0x04188000fc0b7984 */ /* 0x000e640000000800 */
[C---:B-1----:R-:W-:Y:S11]  /*24190*/  HMMA.1688.F32.TF32 R16, R244.reuse, R38, R16 ;  /* 0x00000026f410723c */ /* 0x042ff60000081010 */
[----:B------:R-:W-:Y:S11]  /*241a0*/  @!UPT UIADD3 URZ, URZ, URZ, URZ ;  /* 0x0000003f3f3ff290 */ /* 0x000ff6000fffe03f */
[----:B------:R-:W-:Y:S02]  /*241b0*/  @!UPT UIADD3 URZ, URZ, URZ, URZ ;  /* 0x0000003f3f3ff290 */ /* 0x000fe4000fffe03f */
[----:B------:R-:W-:Y:S02]  /*241c0*/  IMAD.MOV.U32 R193, RZ, RZ, R16 ;  /* 0x000000ffffc17224 */ /* 0x000fe400078e0010 */
[----:B------:R-:W-:Y:S02]  /*241d0*/  IMAD.MOV.U32 R192, RZ, RZ, R17 ;  /* 0x000000ffffc07224 */ /* 0x000fe400078e0011 */
[----:B------:R-:W-:Y:S02]  /*241e0*/  IMAD.MOV.U32 R189, RZ, RZ, R18 ;  /* 0x000000ffffbd7224 */ /* 0x000fe400078e0012 */
[----:B------:R-:W-:Y:S02]  /*241f0*/  IMAD.MOV.U32 R188, RZ, RZ, R19 ;  /* 0x000000ffffbc7224 */ /* 0x000fe400078e0013 */
[----:B--2---:R-:W-:Y:S07]  /*24200*/  HMMA.1688.F32.TF32 R16, R244, R34, R248 ;  /* 0x00000022f410723c */ /* 0x004fee00000810f8 */
[----:B------:R-:W-:-:S02]  /*24210*/  IMAD.MOV.U32 R248, RZ, RZ, R30 ;  /* 0x000000fffff87224 */ /* 0x000fc400078e001e */
[----:B------:R-:W-:Y:S02]  /*24220*/  IMAD.MOV.U32 R249, RZ, RZ, R31 ;  /* 0x000000fffff97224 */ /* 0x000fe400078e001f */
[----:B------:R-:W-:Y:S11]  /*24230*/  IMAD.MOV.U32 R250, RZ, RZ, R202 ;  /* 0x000000fffffa7224 */ /* 0x000ff600078e00ca */
[----:B------:R-:W-:Y:S01]  /*24240*/  @!UPT UIADD3 URZ, URZ, URZ, URZ ;  /* 0x0000003f3f3ff290 */ /* 0x000fe2000fffe03f */
[----:B------:R1:W-:Y:S04]  /*24250*/  STL.64 [R1+0x130], R16 ;  /* 0x0001301001007387 */ /* 0x0003e80000100a00 */
[----:B------:R2:W-:Y:S04]  /*24260*/  STL.64 [R1+0x138], R18 ;  /* 0x0001381201007387 */ /* 0x0005e80000100a00 */
[----:B------:R-:W3:Y:S04]  /*24270*/  LDL.LU R155, [R1+0x2198] ;  /* 0x00219800019b7983 */ /* 0x000ee80000300800 */
[----:B------:R-:W3:Y:S04]  /*24280*/  LDL.LU R198, [R1+0x2194] ;  /* 0x0021940001c67983 */ /* 0x000ee80000300800 */
[----:B------:R-:W3:Y:S04]  /*24290*/  LDL.LU R199, [R1+0x2190] ;  /* 0x0021900001c77983 */ /* 0x000ee80000300800 */
[----:B------:R-:W3:Y:S04]  /*242a0*/  LDL.LU R30, [R1+0x218c] ;  /* 0x00218c00011e7983 */ /* 0x000ee80000300800 */
[----:B------:R-:W3:Y:S01]  /*242b0*/  LDL.LU R31, [R1+0x2188] ;  /* 0x00218800011f7983 */ /* 0x000ee20000300800 */
[----:B------:R-:W-:-:S02]  /*242c0*/  IMAD.MOV.U32 R251, RZ, RZ, R203 ;  /* 0x000000fffffb7224 */ /* 0x000fc400078e00cb */
[----:B-1----:R-:W-:Y:S01]  /*242d0*/  IMAD.MOV.U32 R16, RZ, RZ, R6 ;  /* 0x000000ffff107224 */ /* 0x002fe200078e0006 */
[----:B------:R-:W4:Y:S01]  /*242e0*/  LDL.LU R202, [R1+0x2184] ;  /* 0x0021840001ca7983 */ /* 0x000f220000300800 */
[----:B------:R-:W-:-:S03]  /*242f0*/  IMAD.MOV.U32 R17, RZ, RZ, R7 ;  /* 0x000000ffff117224 */ /* 0x000fc600078e0007 */
[----:B------:R-:W4:Y:S04]  /*24300*/  LDL.LU R203, [R1+0x2180] ;  /* 0x0021800001cb7983 */ /* 0x000f280000300800 */
[----:B------:R-:W5:Y:S04]  /*24310*/  LDL.LU R6, [R1+0x217c] ;  /* 0x00217c0001067983 */ /* 0x000f680000300800 */
[----:B------:R-:W5:Y:S01]  /*24320*/  LDL.LU R7, [R1+0x2178] ;  /* 0x0021780001077983 */ /* 0x000f620000300800 */
[----:B--2---:R-:W-:Y:S02]  /*24330*/  IMAD.MOV.U32 R18, RZ, RZ, R2 ;  /* 0x000000ffff127224 */ /* 0x004fe400078e0002 */
[----:B------:R-:W-:Y:S01]  /*24340*/  IMAD.MOV.U32 R19, RZ, RZ, R0 ;  /* 0x000000ffff137224 */ /* 0x000fe200078e0000 */
[C---:B------:R-:W-:Y:S08]  /*24350*/  HMMA.1688.F32.TF32 R20, R244.reuse, R194, R20 ;  /* 0x000000c2f414723c */ /* 0x040ff00000081014 */
[C---:B------:R-:W-:Y:S08]  /*24360*/  HMMA.1688.F32.TF32 R248, R244.reuse, R186, R248 ;  /* 0x000000baf4f8723c */ /* 0x040ff000000810f8 */
[C---:B---3--:R-:W-:Y:S08]  /*24370*/  HMMA.1688.F32.TF32 R48, R244.reuse, R30, R48 ;  /* 0x0000001ef430723c */ /* 0x048ff00000081030 */
[C---:B----4-:R-:W-:Y:S08]  /*24380*/  HMMA.1688.F32.TF32 R44, R244.reuse, R202, R44 ;  /* 0x000000caf42c723c */ /* 0x050ff0000008102c */
[C---:B-----5:R-:W-:Y:S08]  /*24390*/  HMMA.1688.F32.TF32 R92, R244.reuse, R6, R92 ;  /* 0x00000006f45c723c */ /* 0x060ff0000008105c */
[----:B------:R-:W-:Y:S01]  /*243a0*/  HMMA.1688.F32.TF32 R40, R244, R198, R40 ;  /* 0x000000c6f428723c */ /* 0x000fe20000081028 */
[----:B------:R-:W-:Y:S01]  /*243b0*/  IMAD.MOV.U32 R2, RZ, RZ, R50 ;  /* 0x000000ffff027224 */ /* 0x000fe200078e0032 */
[----:B------:R1:W-:Y:S01]  /*243c0*/  STL.64 [R1+0xf0], R48 ;  /* 0x0000f03001007387 */ /* 0x0003e20000100a00 */
[----:B------:R-:W-:-:S03]  /*243d0*/  IMAD.MOV.U32 R0, RZ, RZ, R51 ;  /* 0x000000ffff007224 */ /* 0x000fc600078e0033 */
[----:B------:R-:W2:Y:S02]  /*243e0*/  LDL.LU.64 R50, [R1+0x2170] ;  /* 0x0021700001327983 */ /* 0x000ea40000300a00 */
[C---:B------:R-:W-:Y:S02]  /*243f0*/  HMMA.1688.F32.TF32 R156, R244.reuse, R154, R156 ;  /* 0x0000009af49c723c */ /* 0x040fe4000008109c */
[----:B-1----:R-:W2:Y:S04]  /*24400*/  LDL.LU.64 R48, [R1+0x2168] ;  /* 0x0021680001307983 */ /* 0x002ea80000300a00 */
[----:B------:R-:W-:Y:S04]  /*24410*/  STL [R1+0x1fe4], R2 ;  /* 0x001fe40201007387 */ /* 0x000fe80000100800 */
[----:B------:R-:W-:Y:S04]  /*24420*/  STL [R1+0x1fe0], R0 ;  /* 0x001fe00001007387 */ /* 0x000fe80000100800 */
[----:B------:R-:W-:Y:S04]  /*24430*/  STL.64 [R1+0x5a0], R92 ;  /* 0x0005a05c01007387 */ /* 0x000fe80000100a00 */
[----:B------:R1:W-:Y:S04]  /*24440*/  STL.64 [R1+0x5a8], R94 ;  /* 0x0005a85e01007387 */ /* 0x0003e80000100a00 */
[----:B-1----:R-:W3:Y:S04]  /*24450*/  LDL.LU.64 R94, [R1+0x2160] ;  /* 0x00216000015e7983 */ /* 0x002ee80000300a00 */
[----:B------:R-:W4:Y:S04]  /*24460*/  LDL.LU.64 R92, [R1+0x2158] ;  /* 0x00215800015c7983 */ /* 0x000f280000300a00 */
[----:B------:R-:W-:Y:S04]  /*24470*/  STL.64 [R1+0x640], R44 ;  /* 0x0006402c01007387 */ /* 0x000fe80000100a00 */
        /* <DEDUP_REMOVED lines=8> */
[----:B------:R1:W-:Y:S02]  /*24500*/  STL.64 [R1+0x628], R158 ;  /* 0x0006289e01007387 */ /* 0x0003e40000100a00 */
[C---:B-1----:R-:W-:Y:S08]  /*24510*/  HMMA.1688.F32.TF32 R156, R244.reuse, R150, R12 ;  /* 0x00000096f49c723c */ /* 0x042ff0000008100c */
[C---:B------:R-:W-:Y:S11]  /*24520*/  HMMA.1688.F32.TF32 R12, R244.reuse, R190, R24 ;  /* 0x000000bef40c723c */ /* 0x040ff60000081018 */
[----:B------:R-:W-:Y:S04]  /*24530*/  @!UPT UIADD3 URZ, URZ, URZ, URZ ;  /* 0x0000003f3f3ff290 */ /* 0x000fe8000fffe03f */
[----:B------:R1:W-:Y:S04]  /*24540*/  STL.64 [R1+0x610], R156 ;  /* 0x0006109c01007387 */ /* 0x0003e80000100a00 */
[----:B------:R1:W-:Y:S04]  /*24550*/  STL.64 [R1+0x618], R158 ;  /* 0x0006189e01007387 */ /* 0x0003e80000100a00 */
[----:B-1----:R-:W3:Y:S04]  /*24560*/  LDL.LU R156, [R1+0x220] ;  /* 0x00022000019c7983 */ /* 0x002ee80000300800 */
[----:B------:R1:W-:Y:S04]  /*24570*/  STL.64 [R1+0x600], R20 ;  /* 0x0006001401007387 */ /* 0x0003e80000100a00 */
[----:B------:R1:W-:Y:S04]  /*24580*/  STL.64 [R1+0x608], R22 ;  /* 0x0006081601007387 */ /* 0x0003e80000100a00 */
[----:B------:R1:W-:Y:S04]  /*24590*/  STL.64 [R1+0x5f0], R12 ;  /* 0x0005f00c01007387 */ /* 0x0003e80000100a00 */
[----:B------:R1:W-:Y:S04]  /*245a0*/  STL.64 [R1+0x5f8], R14 ;  /* 0x0005f80e01007387 */ /* 0x0003e80000100a00 */
[----:B------:R-:W3:Y:S04]  /*245b0*/  LDL.LU R157, [R1+0x224] ;  /* 0x00022400019d7983 */ /* 0x000ee80000300800 */
[----:B------:R-:W3:Y:S04]  /*245c0*/  LDL.LU R158, [R1+0x228] ;  /* 0x00022800019e7983 */ /* 0x000ee80000300800 */
[----:B------:R-:W3:Y:S04]  /*245d0*/  LDL.LU R159, [R1+0x22c] ;  /* 0x00022c00019f7983 */ /* 0x000ee80000300800 */
[----:B-1----:R-:W3:Y:S04]  /*245e0*/  LDL.LU R20, [R1+0xe0] ;  /* 0x0000e00001147983 */ /* 0x002ee80000300800 */
[----:B------:R-:W3:Y:S04]  /*245f0*/  LDL.LU R21, [R1+0xe4] ;  /* 0x0000e40001157983 */ /* 0x000ee80000300800 */
        /* <DEDUP_REMOVED lines=10> */
[----:B------:R-:W-:Y:S04]  /*246a0*/  STL.64 [R1+0x40], R248 ;  /* 0x000040f801007387 */ /* 0x000fe80000100a00 */
[----:B------:R1:W-:Y:S04]  /*246b0*/  STL.64 [R1+0x48], R250 ;  /* 0x000048fa01007387 */ /* 0x0003e80000100a00 */
[----:B-1----:R-:W3:Y:S04]  /*246c0*/  LDL.LU.64 R250, [R1+0x2130] ;  /* 0x0021300001fa7983 */ /* 0x002ee80000300a00 */
[----:B------:R-:W3:Y:S01]  /*246d0*/  LDL.LU.64 R248, [R1+0x2128] ;  /* 0x0021280001f87983 */ /* 0x000ee20000300a00 */
[C---:B------:R-:W-:Y:S08]  /*246e0*/  HMMA.1688.F32.TF32 R160, R244.reuse, R182, R160 ;  /* 0x000000b6f4a0723c */ /* 0x040ff000000810a0 */
[C---:B------:R-:W-:Y:S11]  /*246f0*/  HMMA.1688.F32.TF32 R16, R244.reuse, R178, R16 ;  /* 0x000000b2f410723c */ /* 0x040ff60000081010 */
[----:B------:R-:W-:Y:S04]  /*24700*/  @!UPT UIADD3 URZ, URZ, URZ, URZ ;  /* 0x0000003f3f3ff290 */ /* 0x000fe8000fffe03f */
[----:B------:R-:W-:Y:S04]  /*24710*/  STL.64 [R1+0x30], R160 ;  /* 0x000030a001007387 */ /* 0x000fe80000100a00 */
[----:B------:R-:W-:Y:S04]  /*24720*/  STL.64 [R1+0x38], R162 ;  /* 0x000038a201007387 */ /* 0x000fe80000100a00 */
[----:B------:R-:W-:Y:S04]  /*24730*/  STL.64 [R1+0x80], R16 ;  /* 0x0000801001007387 */ /* 0x000fe80000100a00 */
[----:B------:R5:W-:Y:S02]  /*24740*/  STL.64 [R1+0x88], R18 ;  /* 0x0000881201007387 */ /* 0x000be40000100a00 */
[C---:B-----5:R-:W-:Y:S08]  /*24750*/  HMMA.1688.F32.TF32 R16, R244.reuse, R166, R44 ;  /* 0x000000a6f410723c */ /* 0x060ff0000008102c */
[C---:B--2---:R-:W-:Y:S08]  /*24760*/  HMMA.1688.F32.TF32 R40, R244.reuse, R170, R40 ;  /* 0x000000aaf428723c */ /* 0x044ff00000081028 */
[----:B---3--:R-:W-:Y:S11]  /*24770*/  HMMA.1688.F32.TF32 R160, R244, R174, R248 ;  /* 0x000000aef4a0723c */ /* 0x008ff600000810f8 */
[----:B------:R-:W-:Y:S11]  /*24780*/  @!UPT UIADD3 URZ, URZ, URZ, URZ ;  /* 0x0000003f3f3ff290 */ /* 0x000ff6000fffe03f */
[----:B------:R-:W-:Y:S01]  /*24790*/  @!UPT UIADD3 URZ, URZ, URZ, URZ ;  /* 0x0000003f3f3ff290 */ /* 0x000fe2000fffe03f */
[----:B------:R1:W-:Y:S04]  /*247a0*/  STL.64 [R1+0x70], R160 ;  /* 0x000070a001007387 */ /* 0x0003e80000100a00 */
[----:B------:R2:W-:Y:S04]  /*247b0*/  STL.64 [R1+0x78], R162 ;  /* 0x000078a201007387 */ /* 0x0005e80000100a00 */
[----:B-1----:R-:W3:Y:S04]  /*247c0*/  LDL.LU R160, [R1+0x90] ;  /* 0x0000900001a07983 */ /* 0x002ee80000300800 */
[----:B------:R4:W-:Y:S04]  /*247d0*/  STL.64 [R1+0x60], R40 ;  /* 0x0000602801007387 */ /* 0x0009e80000100a00 */
[----:B------:R1:W-:Y:S04]  /*247e0*/  STL.64 [R1+0x68], R42 ;  /* 0x0000682a01007387 */ /* 0x0003e80000100a00 */
[----:B------:R-:W-:Y:S04]  /*247f0*/  STL.64 [R1+0x50], R16 ;  /* 0x0000501001007387 */ /* 0x000fe80000100a00 */
[----:B------:R-:W-:Y:S04]  /*24800*/  STL.64 [R1+0x58], R18 ;  /* 0x0000581201007387 */ /* 0x000fe80000100a00 */
[----:B------:R-:W3:Y:S04]  /*24810*/  LDL.LU R161, [R1+0x94] ;  /* 0x0000940001a17983 */ /* 0x000ee80000300800 */
[----:B--2---:R-:W3:Y:S04]  /*24820*/  LDL.LU R162, [R1+0x98] ;  /* 0x0000980001a27983 */ /* 0x004ee80000300800 */
[----:B------:R-:W3:Y:S01]  /*24830*/  LDL.LU R163, [R1+0x9c] ;  /* 0x00009c0001a37983 */ /* 0x000ee20000300800 */
[----:B------:R-:W-:Y:S01]  /*24840*/  HMMA.1688.F32.TF32 R44, R8, R38, R156 ;  /* 0x00000026082c723c */ /* 0x000fe2000008109c */
[----:B----4-:R-:W-:-:S02]  /*24850*/  IMAD.MOV.U32 R40, RZ, RZ, R92 ;  /* 0x000000ffff287224 */ /* 0x010fc400078e005c */
[----:B------:R-:W2:Y:S01]  /*24860*/  LDL.LU R92, [R1+0x2124] ;  /* 0x00212400015c7983 */ /* 0x000ea20000300800 */
[----:B------:R-:W-:Y:S02]  /*24870*/  IMAD.MOV.U32 R41, RZ, RZ, R93 ;  /* 0x000000ffff297224 */ /* 0x000fe400078e005d */
[----:B-1----:R-:W-:Y:S01]  /*24880*/  IMAD.MOV.U32 R42, RZ, RZ, R94 ;  /* 0x000000ffff2a7224 */ /* 0x002fe200078e005e */
[----:B------:R-:W2:Y:S01]  /*24890*/  LDL.LU R93, [R1+0x2120] ;  /* 0x00212000015d7983 */ /* 0x000ea20000300800 */
[----:B------:R-:W-:-:S03]  /*248a0*/  IMAD.MOV.U32 R43, RZ, RZ, R95 ;  /* 0x000000ffff2b7224 */ /* 0x000fc600078e005f */
[----:B------:R-:W2:Y:S04]  /*248b0*/  LDL.LU R94, [R1+0x211c] ;  /* 0x00211c00015e7983 */ /* 0x000ea80000300800 */
[----:B------:R-:W2:Y:S04]  /*248c0*/  LDL.LU R95, [R1+0x2118] ;  /* 0x00211800015f7983 */ /* 0x000ea80000300800 */
[----:B------:R-:W4:Y:S04]  /*248d0*/  LDL R245, [R1+0x998] ;  /* 0x0009980001f57983 */ /* 0x000f280000100800 */
[----:B------:R-:W-:Y:S01]  /*248e0*/  LDS R17, [R252+0x41100] ;  /* 0x04110000fc117984 */ /* 0x000fe20000000800 */
[----:B------:R-:W-:-:S02]  /*248f0*/  IMAD.MOV.U32 R250, RZ, RZ, R44 ;  /* 0x000000fffffa7224 */ /* 0x000fc400078e002c */
[----:B------:R-:W-:Y:S01]  /*24900*/  IMAD.MOV.U32 R249, RZ, RZ, R45 ;  /* 0x000000fffff97224 */ /* 0x000fe200078e002d */
[----:B------:R-:W-:Y:S01]  /*24910*/  LDS R19, [R252+0x41900] ;  /* 0x04190000fc137984 */ /* 0x000fe20000000800 */
[----:B------:R-:W-:Y:S02]  /*24920*/  IMAD.MOV.U32 R248, RZ, RZ, R46 ;  /* 0x000000fffff87224 */ /* 0x000fe400078e002e */
[----:B------:R-:W-:Y:S02]  /*24930*/  IMAD.MOV.U32 R244, RZ, RZ, R47 ;  /* 0x000000fffff47224 */ /* 0x000fe400078e002f */
[C---:B------:R-:W-:Y:S08]  /*24940*/  HMMA.1688.F32.TF32 R44, R8.reuse, R34, R12 ;  /* 0x00000022082c723c */ /* 0x040ff0000008100c */
[----:B------:R-:W-:Y:S01]  /*24950*/  HMMA.1688.F32.TF32 R12, R8, R30, R20 ;  /* 0x0000001e080c723c */ /* 0x000fe20000081014 */
[----:B------:R-:W-:Y:S04]  /*24960*/  STL [R1+0x2010], R250 ;  /* 0x002010fa01007387 */ /* 0x000fe80000100800 */
[----:B------:R-:W-:Y:S10]  /*24970*/  STL.64 [R1+0x2008], R248 ;  /* 0x002008f801007387 */ /* 0x000ff40000100a00 */
[----:B------:R-:W-:Y:S04]  /*24980*/  STL.64 [R1+0x10], R44 ;  /* 0x0000102c01007387 */ /* 0x000fe80000100a00 */
[----:B------:R-:W-:Y:S04]  /*24990*/  STL.64 [R1+0x18], R46 ;  /* 0x0000182e01007387 */ /* 0x000fe80000100a00 */
[----:B------:R-:W-:Y:S04]  /*249a0*/  STL [R1], R12 ;  /* 0x0000000c01007387 */ /* 0x000fe80000100800 */
[----:B------:R1:W-:Y:S04]  /*249b0*/  STL [R1+0xc], R15 ;  /* 0x00000c0f01007387 */ /* 0x0003e80000100800 */
[----:B------:R-:W5:Y:S04]  /*249c0*/  LDL.LU R20, [R1+0x1d0] ;  /* 0x0001d00001147983 */ /* 0x000f680000300800 */
[----:B------:R-:W5:Y:S04]  /*249d0*/  LDL.LU R21, [R1+0x1d4] ;  /* 0x0001d40001157983 */ /* 0x000f680000300800 */
[----:B------:R-:W5:Y:S04]  /*249e0*/  LDL.LU R22, [R1+0x1d8] ;  /* 0x0001d80001167983 */ /* 0x000f680000300800 */
[----:B------:R-:W5:Y:S04]  /*249f0*/  LDL.LU R23, [R1+0x1dc] ;  /* 0x0001dc0001177983 */ /* 0x000f680000300800 */
[----:B------:R-:W2:Y:S04]  /*24a00*/  LDL.LU R156, [R1+0x260] ;  /* 0x00026000019c7983 */ /* 0x000ea80000300800 */
[----:B------:R-:W2:Y:S04]  /*24a10*/  LDL.LU R157, [R1+0x264] ;  /* 0x00026400019d7983 */ /* 0x000ea80000300800 */
[----:B------:R-:W2:Y:S04]  /*24a20*/  LDL.LU R158, [R1+0x268] ;  /* 0x00026800019e7983 */ /* 0x000ea80000300800 */
[----:B------:R-:W2:Y:S01]  /*24a30*/  LDL.LU R159, [R1+0x26c] ;  /* 0x00026c00019f7983 */ /* 0x000ea20000300800 */
[----:B------:R-:W-:-:S02]  /*24a40*/  IMAD.MOV.U32 R2, RZ, RZ, R13 ;  /* 0x000000ffff027224 */ /* 0x000fc400078e000d */
[----:B------:R-:W-:Y:S02]  /*24a50*/  IMAD.MOV.U32 R0, RZ, RZ, R14 ;  /* 0x000000ffff007224 */ /* 0x000fe400078e000e */
[C---:B-1----:R-:W-:Y:S01]  /*24a60*/  HMMA.1688.F32.TF32 R12, R8.reuse, R6, R24 ;  /* 0x00000006080c723c */ /* 0x042fe20000081018 */
[----:B------:R-:W2:Y:S04]  /*24a70*/  LDL.LU R24, [R1+0x120] ;  /* 0x0001200001187983 */ /* 0x000ea80000300800 */
[----:B------:R-:W2:Y:S04]  /*24a80*/  LDL.LU R25, [R1+0x124] ;  /* 0x0001240001197983 */ /* 0x000ea80000300800 */
[----:B------:R-:W2:Y:S04]  /*24a90*/  LDL.LU R26, [R1+0x128] ;  /* 0x00012800011a7983 */ /* 0x000ea80000300800 */
[----:B------:R-:W2:Y:S01]  /*24aa0*/  LDL.LU R27, [R1+0x12c] ;  /* 0x00012c00011b7983 */ /* 0x000ea20000300800 */
[C---:B------:R-:W-:Y:S09]  /*24ab0*/  HMMA.1688.F32.TF32 R40, R8.reuse, R202, R40 ;  /* 0x000000ca0828723c */ /* 0x040ff20000081028 */
[----:B------:R-:W-:Y:S04]  /*24ac0*/  STL.64 [R1+0x1ff0], R14 ;  /* 0x001ff00e01007387 */ /* 0x000fe80000100a00 */
[----:B------:R-:W-:Y:S10]  /*24ad0*/  STL.64 [R1+0x1fe8], R12 ;  /* 0x001fe80c01007387 */ /* 0x000ff40000100a00 */
[----:B------:R-:W-:Y:S04]  /*24ae0*/  STL.64 [R1+0x720], R40 ;  /* 0x0007202801007387 */ /* 0x000fe80000100a00 */
[----:B------:R1:W-:Y:S02]  /*24af0*/  STL.64 [R1+0x728], R42 ;  /* 0x0007282a01007387 */ /* 0x0003e40000100a00 */
[C---:B-1----:R-:W-:Y:S08]  /*24b00*/  HMMA.1688.F32.TF32 R40, R8.reuse, R154, R48 ;  /* 0x0000009a0828723c */ /* 0x042ff00000081030 */
[C---:B------:R-:W-:Y:S01]  /*24b10*/  HMMA.1688.F32.TF32 R44, R8.reuse, R194, R52 ;  /* 0x000000c2082c723c */ /* 0x040fe20000081034 */
[----:B------:R-:W-:Y:S04]  /*24b20*/  LDS R53, [R252+0x41180] ;  /* 0x04118000fc357984 */ /* 0x000fe80000000800 */
[----:B------:R-:W-:Y:S03]  /*24b30*/  LDS R55, [R252+0x41980] ;  /* 0x04198000fc377984 */ /* 0x000fe60000000800 */
[----:B---3--:R-:W-:Y:S01]  /*24b40*/  HMMA.1688.F32.TF32 R12, R8, R198, R160 ;  /* 0x000000c6080c723c */ /* 0x008fe200000810a0 */
[----:B----4-:R-:W-:Y:S11]  /*24b50*/  LDS R16, [R245+0x41100] ;  /* 0x04110000f5107984 */ /* 0x010ff60000000800 */
[----:B------:R-:W-:Y:S11]  /*24b60*/  @!UPT UIADD3 URZ, URZ, URZ, URZ ;  /* 0x0000003f3f3ff290 */ /* 0x000ff6000fffe03f */
[----:B------:R-:W-:Y:S01]  /*24b70*/  @!UPT UIADD3 URZ, URZ, URZ, URZ ;  /* 0x0000003f3f3ff290 */ /* 0x000fe2000fffe03f */
[----:B------:R-:W-:Y:S01]  /*24b80*/  IMAD.MOV.U32 R164, RZ, RZ, R12 ;  /* 0x000000ffffa47224 */ /* 0x000fe200078e000c */
[----:B------:R1:W-:Y:S01]  /*24b90*/  STL.64 [R1+0x718], R14 ;  /* 0x0007180e01007387 */ /* 0x0003e20000100a00 */
[----:B------:R-:W-:-:S03]  /*24ba0*/  IMAD.MOV.U32 R165, RZ, RZ, R13 ;  /* 0x000000ffffa57224 */ /* 0x000fc600078e000d */
[----:B------:R-:W5:Y:S04]  /*24bb0*/  LDS R18, [R245+0x41900] ;  /* 0x04190000f5127984 */ /* 0x000f680000000800 */
[----:B------:R-:W-:Y:S01]  /*24bc0*/  LDS R52, [R245+0x41180] ;  /* 0x04118000f5347984 */ /* 0x000fe20000000800 */
[C---:B-1----:R-:W-:Y:S03]  /*24bd0*/  HMMA.1688.F32.TF32 R12, R8.reuse, R150, R128 ;  /* 0x00000096080c723c */ /* 0x042fe60000081080 */
[----:B------:R-:W-:Y:S04]  /*24be0*/  STL [R1+0x1fd8], R165 ;  /* 0x001fd8a501007387 */ /* 0x000fe80000100800 */
[----:B------:R-:W-:Y:S04]  /*24bf0*/  STL [R1+0x1fd4], R164 ;  /* 0x001fd4a401007387 */ /* 0x000fe80000100800 */
[----:B------:R-:W-:Y:S04]  /*24c00*/  STL.64 [R1+0x700], R40 ;  /* 0x0007002801007387 */ /* 0x000fe80000100a00 */
[----:B------:R1:W-:Y:S04]  /*24c10*/  STL.64 [R1+0x708], R42 ;  /* 0x0007082a01007387 */ /* 0x0003e80000100a00 */
[----:B------:R-:W3:Y:S04]  /*24c20*/  LDS R54, [R245+0x41980] ;  /* 0x04198000f5367984 */ /* 0x000ee80000000800 */
[----:B------:R-:W-:Y:S01]  /*24c30*/  STL.64 [R1+0x6f0], R12 ;  /* 0x0006f00c01007387 */ /* 0x000fe20000100a00 */
[C---:B-1----:R-:W-:Y:S03]  /*24c40*/  HMMA.1688.F32.TF32 R40, R8.reuse, R190, R56 ;  /* 0x000000be0828723c */ /* 0x042fe60000081038 */
[----:B------:R1:W-:Y:S05]  /*24c50*/  STL.64 [R1+0x6f8], R14 ;  /* 0x0006f80e01007387 */ /* 0x0003ea0000100a00 */
[----:B-1----:R-:W-:Y:S01]  /*24c60*/  HMMA.1688.F32.TF32 R12, R8, R186, R60 ;  /* 0x000000ba080c723c */ /* 0x002fe2000008103c */
[----:B------:R-:W-:Y:S04]  /*24c70*/  STL.64 [R1+0x6e0], R44 ;  /* 0x0006e02c01007387 */ /* 0x000fe80000100a00 */
[----:B------:R-:W-:Y:S10]  /*24c80*/  STL.64 [R1+0x6e8], R46 ;  /* 0x0006e82e01007387 */ /* 0x000ff40000100a00 */
[----:B------:R-:W-:Y:S04]  /*24c90*/  STL.64 [R1+0x6d0], R40 ;  /* 0x0006d02801007387 */ /* 0x000fe80000100a00 */
[----:B------:R-:W-:Y:S04]  /*24ca0*/  STL.64 [R1+0x6d8], R42 ;  /* 0x0006d82a01007387 */ /* 0x000fe80000100a00 */
[----:B------:R-:W-:Y:S01]  /*24cb0*/  STL [R1+0x6c0], R12 ;  /* 0x0006c00c01007387 */ /* 0x000fe20000100800 */
[----:B------:R-:W-:-:S02]  /*24cc0*/  IMAD.MOV.U32 R165, RZ, RZ, R13 ;  /* 0x000000ffffa57224 */ /* 0x000fc400078e000d */
[----:B------:R-:W-:Y:S01]  /*24cd0*/  IMAD.MOV.U32 R164, RZ, RZ, R14 ;  /* 0x000000ffffa47224 */ /* 0x000fe200078e000e */
[----:B------:R1:W-:Y:S02]  /*24ce0*/  STL [R1+0x6cc], R15 ;  /* 0x0006cc0f01007387 */ /* 0x0003e40000100800 */
[C---:B-1----:R-:W-:Y:S02]  /*24cf0*/  HMMA.1688.F32.TF32 R12, R8.reuse, R182, R64 ;  /* 0x000000b6080c723c */ /* 0x042fe40000081040 */
[----:B------:R-:W-:Y:S06]  /*24d00*/  STL [R1+0x1fdc], R164 ;  /* 0x001fdca401007387 */ /* 0x000fec0000100800 */
[C---:B------:R-:W-:Y:S08]  /*24d10*/  HMMA.1688.F32.TF32 R44, R8.reuse, R178, R76 ;  /* 0x000000b2082c723c */ /* 0x040ff0000008104c */
[C---:B------:R-:W-:Y:S07]  /*24d20*/  HMMA.1688.F32.TF32 R40, R8.reuse, R174, R80 ;  /* 0x000000ae0828723c */ /* 0x040fee0000081050 */
[----:B------:R-:W-:Y:S04]  /*24d30*/  STL.64 [R1+0x6b0], R12 ;  /* 0x0006b00c01007387 */ /* 0x000fe80000100a00 */
[----:B------:R1:W-:Y:S02]  /*24d40*/  STL.64 [R1+0x6b8], R14 ;  /* 0x0006b80e01007387 */ /* 0x0003e40000100a00 */
[C---:B-1----:R-:W-:Y:S08]  /*24d50*/  HMMA.1688.F32.TF32 R12, R8.reuse, R170, R84 ;  /* 0x000000aa080c723c */ /* 0x042ff00000081054 */
[----:B------:R-:W-:Y:S01]  /*24d60*/  HMMA.1688.F32.TF32 R8, R8, R166, R88 ;  /* 0x000000a60808723c */ /* 0x000fe20000081058 */
[----:B------:R-:W-:Y:S04]  /*24d70*/  STL.64 [R1+0x6a0], R44 ;  /* 0x0006a02c01007387 */ /* 0x000fe80000100a00 */
[----:B------:R-:W-:Y:S10]  /*24d80*/  STL.64 [R1+0x6a8], R46 ;  /* 0x0006a82e01007387 */ /* 0x000ff40000100a00 */
[----:B------:R-:W-:Y:S04]  /*24d90*/  STL [R1+0x684], R13 ;  /* 0x0006840d01007387 */ /* 0x000fe80000100800 */
[----:B------:R-:W-:Y:S04]  /*24da0*/  STL.64 [R1+0x690], R40 ;  /* 0x0006902801007387 */ /* 0x000fe80000100a00 */
[----:B------:R-:W-:Y:S04]  /*24db0*/  STL.64 [R1+0x698], R42 ;  /* 0x0006982a01007387 */ /* 0x000fe80000100a00 */
[----:B------:R-:W-:Y:S04]  /*24dc0*/  STL.64 [R1+0x688], R14 ;  /* 0x0006880e01007387 */ /* 0x000fe80000100a00 */
[----:B------:R-:W-:Y:S01]  /*24dd0*/  STL.64 [R1+0x660], R8 ;  /* 0x0006600801007387 */ /* 0x000fe20000100a00 */
[C---:B-----5:R-:W-:Y:S03]  /*24de0*/  HMMA.1688.F32.TF32 R20, R16.reuse, R34, R20 ;  /* 0x000000221014723c */ /* 0x060fe60000081014 */
[----:B------:R2:W-:Y:S05]  /*24df0*/  STL.64 [R1+0x668], R10 ;  /* 0x0006680a01007387 */ /* 0x0005ea0000100a00 */
[----:B--2---:R-:W-:Y:S01]  /*24e00*/  HMMA.1688.F32.TF32 R8, R16, R38, R156 ;  /* 0x000000261008723c */ /* 0x004fe2000008109c */
[----:B------:R-:W-:-:S07]  /*24e10*/  IMAD.MOV.U32 R164, RZ, RZ, R12 ;  /* 0x000000ffffa47224 */ /* 0x000fce00078e000c */
[C---:B------:R-:W-:Y:S08]  /*24e20*/  HMMA.1688.F32.TF32 R24, R16.reuse, R30, R24 ;  /* 0x0000001e1018723c */ /* 0x040ff00000081018 */
[C---:B------:R-:W-:Y:S07]  /*24e30*/  HMMA.1688.F32.TF32 R92, R16.reuse, R6, R92 ;  /* 0x00000006105c723c */ /* 0x040fee000008105c */
[----:B------:R-:W-:Y:S04]  /*24e40*/  STL.64 [R1+0x2000], R10 ;  /* 0x0020000a01007387 */ /* 0x000fe80000100a00 */
[----:B------:R1:W-:Y:S04]  /*24e50*/  STL.64 [R1+0x1ff8], R8 ;  /* 0x001ff80801007387 */ /* 0x0003e80000100a00 */
[----:B------:R-:W-:Y:S01]  /*24e60*/  STL.64 [R1+0x2020], R22 ;  /* 0x0020201601007387 */ /* 0x000fe20000100a00 */
[C---:B------:R-:W-:Y:S03]  /*24e70*/  HMMA.1688.F32.TF32 R12, R16.reuse, R198, R100 ;  /* 0x000000c6100c723c */ /* 0x040fe60000081064 */
[----:B------:R2:W-:Y:S05]  /*24e80*/  STL.64 [R1+0x2018], R20 ;  /* 0x0020181401007387 */ /* 0x0005ea0000100a00 */
[C---:B-1----:R-:W-:Y:S08]  /*24e90*/  HMMA.1688.F32.TF32 R8, R16.reuse, R154, R104 ;  /* 0x0000009a1008723c */ /* 0x042ff00000081068 */
[----:B--2---:R-:W-:Y:S01]  /*24ea0*/  HMMA.1688.F32.TF32 R20, R16, R202, R96 ;  /* 0x000000ca1014723c */ /* 0x004fe20000081060 */
[----:B------:R-:W-:Y:S04]  /*24eb0*/  STL.64 [R1+0x2030], R26 ;  /* 0x0020301a01007387 */ /* 0x000fe80000100a00 */
[----:B------:R-:W-:Y:S04]  /*24ec0*/  STL.64 [R1+0x2028], R24 ;  /* 0x0020281801007387 */ /* 0x000fe80000100a00 */
[----:B------:R-:W-:Y:S04]  /*24ed0*/  STL.64 [R1+0x2040], R94 ;  /* 0x0020405e01007387 */ /* 0x000fe80000100a00 */
[----:B------:R-:W-:Y:S03]  /*24ee0*/  STL.64 [R1+0x2038], R92 ;  /* 0x0020385c01007387 */ /* 0x000fe60000100a00 */
[----:B------:R-:W-:-:S02]  /*24ef0*/  IMAD.MOV.U32 R148, RZ, RZ, R8 ;  /* 0x000000ffff947224 */ /* 0x000fc400078e0008 */
[----:B------:R-:W-:-:S05]  /*24f00*/  IMAD.MOV.U32 R149, RZ, RZ, R9 ;  /* 0x000000ffff957224 */ /* 0x000fca00078e0009 */
[----:B------:R-:W-:Y:S04]  /*24f10*/  STL.64 [R1+0x810], R20 ;  /* 0x0008101401007387 */ /* 0x000fe80000100a00 */
[----:B------:R-:W-:Y:S04]  /*24f20*/  STL.64 [R1+0x818], R22 ;  /* 0x0008181601007387 */ /* 0x000fe80000100a00 */
[----:B------:R-:W-:Y:S04]  /*24f30*/  STL.64 [R1+0x800], R12 ;  /* 0x0008000c01007387 */ /* 0x000fe80000100a00 */
[----:B------:R-:W-:Y:S04]  /*24f40*/  STL.64 [R1+0x808], R14 ;  /* 0x0008080e01007387 */ /* 0x000fe80000100a00 */
[----:B------:R1:W-:Y:S02]  /*24f50*/  STL.64 [R1+0x7f8], R10 ;  /* 0x0007f80a01007387 */ /* 0x0003e40000100a00 */
[C---:B-1----:R-:W-:Y:S02]  /*24f60*/  HMMA.1688.F32.TF32 R8, R16.reuse, R150, R108 ;  /* 0x000000961008723c */ /* 0x042fe4000008106c */
[----:B------:R-:W-:Y:S04]  /*24f70*/  STL [R1+0x1f90], R149 ;  /* 0x001f909501007387 */ /* 0x000fe80000100800 */
[----:B------:R-:W-:Y:S11]  /*24f80*/  STL [R1+0x1f8c], R148 ;  /* 0x001f8c9401007387 */ /* 0x000ff60000100800 */
[----:B------:R-:W-:Y:S06]  /*24f90*/  @!UPT UIADD3 URZ, URZ, URZ, URZ ;  /* 0x0000003f3f3ff290 */ /* 0x000fec000fffe03f */
[----:B------:R1:W-:Y:S01]  /*24fa0*/  STL.64 [R1+0x7e8], R10 ;  /* 0x0007e80a01007387 */ /* 0x0003e20000100a00 */
[----:B------:R-:W-:Y:S02]  /*24fb0*/  IMAD.MOV.U32 R152, RZ, RZ, R8 ;  /* 0x000000ffff987224 */ /* 0x000fe400078e0008 */
[----:B------:R-:W-:Y:S02]  /*24fc0*/  IMAD.MOV.U32 R153, RZ, RZ, R9 ;  /* 0x000000ffff997224 */ /* 0x000fe400078e0009 */
[C---:B-1----:R-:W-:Y:S03]  /*24fd0*/  HMMA.1688.F32.TF32 R8, R16.reuse, R194, R112 ;  /* 0x000000c21008723c */ /* 0x042fe60000081070 */
[----:B------:R-:W-:Y:S04]  /*24fe0*/  STL [R1+0x1f98], R153 ;  /* 0x001f989901007387 */ /* 0x000fe80000100800 */
[----:B------:R-:W-:Y:S11]  /*24ff0*/  STL [R1+0x1f94], R152 ;  /* 0x001f949801007387 */ /* 0x000ff60000100800 */
[----:B------:R-:W-:Y:S05]  /*25000*/  @!UPT UIADD3 URZ, URZ, URZ, URZ ;  /* 0x0000003f3f3ff290 */ /* 0x000fea000fffe03f */
[----:B------:R1:W-:Y:S01]  /*25010*/  STL.64 [R1+0x7d8], R10 ;  /* 0x0007d80a01007387 */ /* 0x0003e20000100a00 */
[----:B------:R-:W-:Y:S02]  /*25020*/  IMAD.MOV.U32 R149, RZ, RZ, R8 ;  /* 0x000000ffff957224 */ /* 0x000fe400078e0008 */
[----:B------:R-:W-:Y:S02]  /*25030*/  IMAD.MOV.U32 R148, RZ, RZ, R9 ;  /* 0x000000ffff947224 */ /* 0x000fe400078e0009 */
[C---:B-1----:R-:W-:Y:S01]  /*25040*/  HMMA.1688.F32.TF32 R8, R16.reuse, R190, R116 ;  /* 0x000000be1008723c */ /* 0x042fe20000081074 */
[----:B------:R-:W-:Y:S04]  /*25050*/  STL [R1+0x1fa0], R149 ;  /* 0x001fa09501007387 */ /* 0x000fe80000100800 */
[----:B------:R-:W-:Y:S11]  /*25060*/  STL [R1+0x1f9c], R148 ;  /* 0x001f9c9401007387 */ /* 0x000ff60000100800 */
[----:B------:R-:W-:Y:S07]  /*25070*/  @!UPT UIADD3 URZ, URZ, URZ, URZ ;  /* 0x0000003f3f3ff290 */ /* 0x000fee000fffe03f */
[----:B------:R-:W-:Y:S01]  /*25080*/  STL [R1+0x790], R8 ;  /* 0x0007900801007387 */ /* 0x000fe20000100800 */
[----:B------:R-:W-:Y:S02]  /*25090*/  IMAD.MOV.U32 R153, RZ, RZ, R9 ;  /* 0x000000ffff997224 */ /* 0x000fe400078e0009 */
[----:B------:R-:W-:Y:S01]  /*250a0*/  IMAD.MOV.U32 R152, RZ, RZ, R10 ;  /* 0x000000ffff987224 */ /* 0x000fe200078e000a */
[----:B------:R1:W-:Y:S02]  /*250b0*/  STL [R1+0x79c], R11 ;  /* 0x00079c0b01007387 */ /* 0x0003e40000100800 */
[C---:B-1----:R-:W-:Y:S02]  /*250c0*/  HMMA.1688.F32.TF32 R8, R16.reuse, R186, R120 ;  /* 0x000000ba1008723c */ /* 0x042fe40000081078 */
[----:B------:R-:W-:Y:S11]  /*250d0*/  STL [R1+0x1fa8], R153 ;  /* 0x001fa89901007387 */ /* 0x000ff60000100800 */
[----:B------:R-:W-:Y:S11]  /*250e0*/  @!UPT UIADD3 URZ, URZ, URZ, URZ ;  /* 0x0000003f3f3ff290 */ /* 0x000ff6000fffe03f */
[----:B------:R-:W-:Y:S02]  /*250f0*/  IMAD.MOV.U32 R168, RZ, RZ, R8 ;  /* 0x000000ffffa87224 */ /* 0x000fe400078e0008 */
[----:B------:R-:W-:Y:S02]  /*25100*/  IMAD.MOV.U32 R169, RZ, RZ, R9 ;  /* 0x000000ffffa97224 */ /* 0x000fe400078e0009 */
[----:B------:R-:W-:Y:S02]  /*25110*/  IMAD.MOV.U32 R149, RZ, RZ, R10 ;  /* 0x000000ffff957224 */ /* 0x000fe400078e000a */
[----:B------:R-:W-:Y:S02]  /*25120*/  IMAD.MOV.U32 R148, RZ, RZ, R11 ;  /* 0x000000ffff947224 */ /* 0x000fe400078e000b */
[----:B------:R-:W-:Y:S01]  /*25130*/  HMMA.1688.F32.TF32 R8, R16, R182, R124 ;  /* 0x000000b61008723c */ /* 0x000fe2000008107c */
[----:B------:R1:W-:Y:S04]  /*25140*/  STL [R1+0x1fa4], R152 ;  /* 0x001fa49801007387 */ /* 0x0003e80000100800 */
[----:B------:R-:W2:Y:S04]  /*25150*/  LDL R246, [R1+0x990] ;  /* 0x0009900001f67983 */ /* 0x000ea80000100800 */
[----:B------:R-:W4:Y:S04]  /*25160*/  LDL R247, [R1+0x994] ;  /* 0x0009940001f77983 */ /* 0x000f280000100800 */
[----:B------:R-:W-:Y:S04]  /*25170*/  STL [R1+0x1fb8], R169 ;  /* 0x001fb8a901007387 */ /* 0x000fe80000100800 */
[----:B------:R-:W-:Y:S04]  /*25180*/  STL [R1+0x1fb4], R168 ;  /* 0x001fb4a801007387 */ /* 0x000fe80000100800 */
[----:B------:R5:W-:Y:S03]  /*25190*/  STL [R1+0x1fb0], R149 ;  /* 0x001fb09501007387 */ /* 0x000be60000100800 */
[----:B-1----:R-:W-:-:S02]  /*251a0*/  IMAD.MOV.U32 R152, RZ, RZ, R11 ;  /* 0x000000ffff987224 */ /* 0x002fc400078e000b */
[----:B------:R-:W-:Y:S02]  /*251b0*/  IMAD.MOV.U32 R153, RZ, RZ, R10 ;  /* 0x000000ffff997224 */ /* 0x000fe400078e000a */
[----:B------:R-:W-:Y:S01]  /*251c0*/  IMAD.MOV.U32 R173, RZ, RZ, R9 ;  /* 0x000000ffffad7224 */ /* 0x000fe200078e0009 */
[----:B------:R1:W-:Y:S01]  /*251d0*/  STL [R1+0x1fac], R148 ;  /* 0x001fac9401007387 */ /* 0x0003e20000100800 */
[----:B------:R-:W-:-:S03]  /*251e0*/  IMAD.MOV.U32 R172, RZ, RZ, R8 ;  /* 0x000000ffffac7224 */ /* 0x000fc600078e0008 */
[----:B------:R-:W-:Y:S04]  /*251f0*/  STL [R1+0x1fc8], R152 ;  /* 0x001fc89801007387 */ /* 0x000fe80000100800 */
[----:B------:R-:W-:Y:S04]  /*25200*/  STL [R1+0x1fc4], R153 ;  /* 0x001fc49901007387 */ /* 0x000fe80000100800 */
[----:B------:R1:W-:Y:S04]  /*25210*/  STL [R1+0x1fc0], R173 ;  /* 0x001fc0ad01007387 */ /* 0x0003e80000100800 */
[----:B------:R1:W-:Y:S04]  /*25220*/  STL [R1+0x1fbc], R172 ;  /* 0x001fbcac01007387 */ /* 0x0003e80000100800 */
[----:B------:R-:W4:Y:S04]  /*25230*/  LDL.LU R44, [R1+0x2d0] ;  /* 0x0002d000012c7983 */ /* 0x000f280000300800 */
        /* <DEDUP_REMOVED lines=14> */
[----:B------:R-:W4:Y:S01]  /*25320*/  LDL.LU R159, [R1+0x11c] ;  /* 0x00011c00019f7983 */ /* 0x000f220000300800 */
[C---:B------:R-:W-:Y:S11]  /*25330*/  HMMA.1688.F32.TF32 R8, R16.reuse, R178, R132 ;  /* 0x000000b21008723c */ /* 0x040ff60000081084 */
[----:B------:R-:W-:Y:S11]  /*25340*/  @!UPT UIADD3 URZ, URZ, URZ, URZ ;  /* 0x0000003f3f3ff290 */ /* 0x000ff6000fffe03f */
[----:B------:R-:W-:Y:S02]  /*25350*/  @!UPT UIADD3 URZ, URZ, URZ, URZ ;  /* 0x0000003f3f3ff290 */ /* 0x000fe4000fffe03f */
[----:B------:R-:W-:Y:S02]  /*25360*/  IMAD.MOV.U32 R176, RZ, RZ, R8 ;  /* 0x000000ffffb07224 */ /* 0x000fe400078e0008 */
[----:B------:R-:W-:Y:S02]  /*25370*/  IMAD.MOV.U32 R177, RZ, RZ, R9 ;  /* 0x000000ffffb17224 */ /* 0x000fe400078e0009 */
[----:B-----5:R-:W-:Y:S02]  /*25380*/  IMAD.MOV.U32 R149, RZ, RZ, R10 ;  /* 0x000000ffff957224 */ /* 0x020fe400078e000a */
[----:B-1----:R-:W-:Y:S02]  /*25390*/  IMAD.MOV.U32 R148, RZ, RZ, R11 ;  /* 0x000000ffff947224 */ /* 0x002fe400078e000b */
[C---:B------:R-:W-:Y:S11]  /*253a0*/  HMMA.1688.F32.TF32 R8, R16.reuse, R174, R136 ;  /* 0x000000ae1008723c */ /* 0x040ff60000081088 */
[----:B------:R-:W-:Y:S11]  /*253b0*/  @!UPT UIADD3 URZ, URZ, URZ, URZ ;  /* 0x0000003f3f3ff290 */ /* 0x000ff6000fffe03f */
[----:B------:R-:W-:Y:S02]  /*253c0*/  @!UPT UIADD3 URZ, URZ, URZ, URZ ;  /* 0x0000003f3f3ff290 */ /* 0x000fe4000fffe03f */
[----:B------:R-:W-:Y:S02]  /*253d0*/  IMAD.MOV.U32 R180, RZ, RZ, R8 ;  /* 0x000000ffffb47224 */ /* 0x000fe400078e0008 */
[----:B------:R-:W-:Y:S02]  /*253e0*/  IMAD.MOV.U32 R181, RZ, RZ, R9 ;  /* 0x000000ffffb57224 */ /* 0x000fe400078e0009 */
[----:B------:R-:W-:Y:S02]  /*253f0*/  IMAD.MOV.U32 R169, RZ, RZ, R10 ;  /* 0x000000ffffa97224 */ /* 0x000fe400078e000a */
[----:B------:R-:W-:Y:S02]  /*25400*/  IMAD.MOV.U32 R168, RZ, RZ, R11 ;  /* 0x000000ffffa87224 */ /* 0x000fe400078e000b */
[C---:B------:R-:W-:Y:S01]  /*25410*/  HMMA.1688.F32.TF32 R8, R16.reuse, R170, R140 ;  /* 0x000000aa1008723c */ /* 0x040fe2000008108c */
[----:B------:R1:W-:Y:S11]  /*25420*/  STL [R1+0x1fd0], R177 ;  /* 0x001fd0b101007387 */ /* 0x0003f60000100800 */
[----:B------:R-:W-:Y:S11]  /*25430*/  @!UPT UIADD3 URZ, URZ, URZ, URZ ;  /* 0x0000003f3f3ff290 */ /* 0x000ff6000fffe03f */
[----:B------:R-:W-:Y:S01]  /*25440*/  @!UPT UIADD3 URZ, URZ, URZ, URZ ;  /* 0x0000003f3f3ff290 */ /* 0x000fe2000fffe03f */
[----:B------:R-:W-:Y:S02]  /*25450*/  IMAD.MOV.U32 R184, RZ, RZ, R8 ;  /* 0x000000ffffb87224 */ /* 0x000fe400078e0008 */
[----:B------:R-:W-:Y:S02]  /*25460*/  IMAD.MOV.U32 R185, RZ, RZ, R9 ;  /* 0x000000ffffb97224 */ /* 0x000fe400078e0009 */
[----:B------:R-:W-:Y:S02]  /*25470*/  IMAD.MOV.U32 R173, RZ, RZ, R10 ;  /* 0x000000ffffad7224 */ /* 0x000fe400078e000a */
[----:B------:R-:W-:Y:S02]  /*25480*/  IMAD.MOV.U32 R172, RZ, RZ, R11 ;  /* 0x000000ffffac7224 */ /* 0x000fe400078e000b */
[----:B------:R-:W-:Y:S01]  /*25490*/  HMMA.1688.F32.TF32 R8, R16, R166, R144 ;  /* 0x000000a61008723c */ /* 0x000fe20000081090 */
[----:B------:R5:W-:Y:S07]  /*254a0*/  STL [R1+0x1fcc], R176 ;  /* 0x001fccb001007387 */ /* 0x000bee0000100800 */
[C---:B---3--:R-:W-:Y:S11]  /*254b0*/  HMMA.1688.F32.TF32 R12, R52.reuse, R202, R68 ;  /* 0x000000ca340c723c */ /* 0x048ff60000081044 */
[----:B------:R-:W-:Y:S05]  /*254c0*/  @!UPT UIADD3 URZ, URZ, URZ, URZ ;  /* 0x0000003f3f3ff290 */ /* 0x000fea000fffe03f */
[----:B-1----:R-:W-:Y:S02]  /*254d0*/  IMAD.MOV.U32 R177, RZ, RZ, R8 ;  /* 0x000000ffffb17224 */ /* 0x002fe400078e0008 */
[----:B-----5:R-:W-:Y:S02]  /*254e0*/  IMAD.MOV.U32 R176, RZ, RZ, R9 ;  /* 0x000000ffffb07224 */ /* 0x020fe400078e0009 */
[----:B------:R-:W-:Y:S02]  /*254f0*/  IMAD.MOV.U32 R152, RZ, RZ, R10 ;  /* 0x000000ffff987224 */ /* 0x000fe400078e000a */
[----:B------:R-:W-:Y:S02]  /*25500*/  IMAD.MOV.U32 R153, RZ, RZ, R11 ;  /* 0x000000ffff997224 */ /* 0x000fe400078e000b */
[C---:B------:R-:W-:Y:S11]  /*25510*/  HMMA.1688.F32.TF32 R8, R52.reuse, R198, R72 ;  /* 0x000000c63408723c */ /* 0x040ff60000081048 */
[----:B------:R-:W-:Y:S11]  /*25520*/  @!UPT UIADD3 URZ, URZ, URZ, URZ ;  /* 0x0000003f3f3ff290 */ /* 0x000ff6000fffe03f */
[----:B------:R-:W-:Y:S02]  /*25530*/  @!UPT UIADD3 URZ, URZ, URZ, URZ ;  /* 0x0000003f3f3ff290 */ /* 0x000fe4000fffe03f */
[----:B------:R-:W-:Y:S02]  /*25540*/  IMAD.MOV.U32 R196, RZ, RZ, R8 ;  /* 0x000000ffffc47224 */ /* 0x000fe400078e0008 */
[----:B------:R-:W-:Y:S01]  /*25550*/  IMAD.MOV.U32 R197, RZ, RZ, R9 ;  /* 0x000000ffffc57224 */ /* 0x000fe200078e0009 */
[----:B--2---:R-:W-:Y:S04]  /*25560*/  LDS R84, [R246+0x41000] ;  /* 0x04100000f6547984 */ /* 0x004fe80000000800 */
[----:B------:R-:W-:Y:S04]  /*25570*/  LDS R86, [R246+0x41800] ;  /* 0x04180000f6567984 */ /* 0x000fe80000000800 */
[----:B----4-:R-:W-:Y:S04]  /*25580*/  LDS R85, [R247+0x41000] ;  /* 0x04100000f7557984 */ /* 0x010fe80000000800 */
[----:B------:R-:W1:Y:S04]  /*25590*/  LDS R87, [R247+0x41800] ;  /* 0x04180000f7577984 */ /* 0x000e680000000800 */
[----:B------:R-:W-:Y:S04]  /*255a0*/  LDS R56, [R246+0x41080] ;  /* 0x04108000f6387984 */ /* 0x000fe80000000800 */
[----:B------:R-:W-:Y:S04]  /*255b0*/  LDS R58, [R246+0x41880] ;  /* 0x04188000f63a7984 */ /* 0x000fe80000000800 */
[----:B------:R-:W-:Y:S04]  /*255c0*/  LDS R57, [R247+0x41080] ;  /* 0x04108000f7397984 */ /* 0x000fe80000000800 */
[----:B------:R-:W2:Y:S01]  /*255d0*/  LDS R59, [R247+0x41880] ;  /* 0x04188000f73b7984 */ /* 0x000ea20000000800 */
[C---:B------:R-:W-:Y:S08]  /*255e0*/  HMMA.1688.F32.TF32 R16, R52.reuse, R38, R44 ;  /* 0x000000263410723c */ /* 0x040ff0000008102c */
[C---:B------:R-:W-:Y:S08]  /*255f0*/  HMMA.1688.F32.TF32 R40, R52.reuse, R34, R40 ;  /* 0x000000223428723c */ /* 0x040ff00000081028 */
[C---:B------:R-:W-:Y:S08]  /*25600*/  HMMA.1688.F32.TF32 R44, R52.reuse, R30, R160 ;  /* 0x0000001e342c723c */ /* 0x040ff000000810a0 */
[C---:B------:R-:W-:Y:S01]  /*25610*/  HMMA.1688.F32.TF32 R48, R52.reuse, R6, R156 ;  /* 0x000000063430723c */ /* 0x040fe2000008109c */
        /* <DEDUP_REMOVED lines=10> */
[----:B------:R3:W-:Y:S02]  /*256c0*/  STL.64 [R1+0x8d8], R10 ;  /* 0x0008d80a01007387 */ /* 0x0007e40000100a00 */
[C---:B---3--:R-:W-:Y:S02]  /*256d0*/  HMMA.1688.F32.TF32 R8, R52.reuse, R154, R208 ;  /* 0x0000009a3408723c */ /* 0x048fe400000810d0 */
[----:B------:R-:W-:Y:S04]  /*256e0*/  STL [R1+0x1f14], R197 ;  /* 0x001f14c501007387 */ /* 0x000fe80000100800 */
[----:B------:R-:W-:Y:S02]  /*256f0*/  STL [R1+0x1f10], R196 ;  /* 0x001f10c401007387 */ /* 0x000fe40000100800 */
[C---:B------:R-:W-:Y:S11]  /*25700*/  HMMA.1688.F32.TF32 R12, R52.reuse, R150, R212 ;  /* 0x00000096340c723c */ /* 0x040ff600000810d4 */
[----:B------:R-:W-:Y:S04]  /*25710*/  @!UPT UIADD3 URZ, URZ, URZ, URZ ;  /* 0x0000003f3f3ff290 */ /* 0x000fe8000fffe03f */
[----:B------:R3:W-:Y:S01]  /*25720*/  STL.64 [R1+0x8c8], R10 ;  /* 0x0008c80a01007387 */ /* 0x0007e20000100a00 */
[----:B------:R-:W-:Y:S02]  /*25730*/  IMAD.MOV.U32 R200, RZ, RZ, R8 ;  /* 0x000000ffffc87224 */ /* 0x000fe400078e0008 */
[----:B------:R-:W-:Y:S02]  /*25740*/  IMAD.MOV.U32 R201, RZ, RZ, R9 ;  /* 0x000000ffffc97224 */ /* 0x000fe400078e0009 */
[----:B---3--:R-:W-:Y:S03]  /*25750*/  HMMA.1688.F32.TF32 R8, R52, R194, R216 ;  /* 0x000000c23408723c */ /* 0x008fe600000810d8 */
[----:B------:R3:W-:Y:S04]  /*25760*/  STL [R1+0x1f1c], R201 ;  /* 0x001f1cc901007387 */ /* 0x0007e80000100800 */
[----:B------:R4:W-:Y:S04]  /*25770*/  STL [R1+0x1f18], R200 ;  /* 0x001f18c801007387 */ /* 0x0009e80000100800 */
[----:B------:R-:W-:Y:S04]  /*25780*/  STL.64 [R1+0x8b0], R12 ;  /* 0x0008b00c01007387 */ /* 0x000fe80000100a00 */
[----:B------:R5:W-:Y:S08]  /*25790*/  STL.64 [R1+0x8b8], R14 ;  /* 0x0008b80e01007387 */ /* 0x000bf00000100a00 */
[----:B------:R-:W-:Y:S01]  /*257a0*/  STL [R1+0x8a0], R8 ;  /* 0x0008a00801007387 */ /* 0x000fe20000100800 */
[----:B---3--:R-:W-:-:S02]  /*257b0*/  IMAD.MOV.U32 R201, RZ, RZ, R9 ;  /* 0x000000ffffc97224 */ /* 0x008fc400078e0009 */
[----:B----4-:R-:W-:Y:S01]  /*257c0*/  IMAD.MOV.U32 R200, RZ, RZ, R10 ;  /* 0x000000ffffc87224 */ /* 0x010fe200078e000a */
[----:B------:R3:W-:Y:S01]  /*257d0*/  STL [R1+0x8ac], R11 ;  /* 0x0008ac0b01007387 */ /* 0x0007e20000100800 */
[C---:B-----5:R-:W-:Y:S08]  /*257e0*/  HMMA.1688.F32.TF32 R12, R52.reuse, R190, R220 ;  /* 0x000000be340c723c */ /* 0x060ff000000810dc */
[----:B---3--:R-:W-:Y:S01]  /*257f0*/  HMMA.1688.F32.TF32 R8, R52, R186, R224 ;  /* 0x000000ba3408723c */ /* 0x008fe200000810e0 */
[----:B------:R-:W-:Y:S04]  /*25800*/  STL [R1+0x1f24], R201 ;  /* 0x001f24c901007387 */ /* 0x000fe80000100800 */
[----:B------:R3:W-:Y:S11]  /*25810*/  STL [R1+0x1f20], R200 ;  /* 0x001f20c801007387 */ /* 0x0007f60000100800 */
[----:B------:R-:W-:Y:S07]  /*25820*/  @!UPT UIADD3 URZ, URZ, URZ, URZ ;  /* 0x0000003f3f3ff290 */ /* 0x000fee000fffe03f */
[----:B------:R-:W-:Y:S01]  /*25830*/  STL [R1+0x884], R9 ;  /* 0x0008840901007387 */ /* 0x000fe20000100800 */
[----:B---3--:R-:W-:-:S03]  /*25840*/  IMAD.MOV.U32 R200, RZ, RZ, R8 ;  /* 0x000000ffffc87224 */ /* 0x008fc600078e0008 */
[----:B------:R-:W-:Y:S04]  /*25850*/  STL.64 [R1+0x890], R12 ;  /* 0x0008900c01007387 */ /* 0x000fe80000100a00 */
[----:B------:R-:W-:Y:S04]  /*25860*/  STL.64 [R1+0x898], R14 ;  /* 0x0008980e01007387 */ /* 0x000fe80000100a00 */
[----:B------:R3:W-:Y:S02]  /*25870*/  STL.64 [R1+0x888], R10 ;  /* 0x0008880a01007387 */ /* 0x0007e40000100a00 */
[----:B---3--:R-:W-:Y:S02]  /*25880*/  HMMA.1688.F32.TF32 R8, R52, R182, R228 ;  /* 0x000000b63408723c */ /* 0x008fe400000810e4 */
[----:B------:R-:W-:Y:S11]  /*25890*/  STL [R1+0x1f28], R200 ;  /* 0x001f28c801007387 */ /* 0x000ff60000100800 */
[----:B------:R-:W-:Y:S10]  /*258a0*/  @!UPT UIADD3 URZ, URZ, URZ, URZ ;  /* 0x0000003f3f3ff290 */ /* 0x000ff4000fffe03f */
[----:B------:R-:W-:Y:S01]  /*258b0*/  STL.64 [R1+0x870], R8 ;  /* 0x0008700801007387 */ /* 0x000fe20000100a00 */
[----:B------:R-:W-:-:S03]  /*258c0*/  IMAD.MOV.U32 R201, RZ, RZ, R11 ;  /* 0x000000ffffc97224 */ /* 0x000fc600078e000b */
[----:B------:R3:W-:Y:S02]  /*258d0*/  STL [R1+0x878], R10 ;  /* 0x0008780a01007387 */ /* 0x0007e40000100800 */
[C---:B---3--:R-:W-:Y:S02]  /*258e0*/  HMMA.1688.F32.TF32 R8, R52.reuse, R178, R232 ;  /* 0x000000b23408723c */ /* 0x048fe400000810e8 */
[----:B------:R-:W-:Y:S06]  /*258f0*/  STL [R1+0x1f2c], R201 ;  /* 0x001f2cc901007387 */ /* 0x000fec0000100800 */
[----:B------:R-:W-:Y:S11]  /*25900*/  HMMA.1688.F32.TF32 R12, R52, R174, R236 ;  /* 0x000000ae340c723c */ /* 0x000ff600000810ec */
[----:B------:R-:W-:Y:S04]  /*25910*/  @!UPT UIADD3 URZ, URZ, URZ, URZ ;  /* 0x0000003f3f3ff290 */ /* 0x000fe8000fffe03f */
[----:B------:R-:W-:Y:S01]  /*25920*/  STL.64 [R1+0x860], R8 ;  /* 0x0008600801007387 */ /* 0x000fe20000100a00 */
[----:B------:R-:W-:-:S03]  /*25930*/  IMAD.MOV.U32 R200, RZ, RZ, R10 ;  /* 0x000000ffffc87224 */ /* 0x000fc600078e000a */
[----:B------:R3:W-:Y:S02]  /*25940*/  STL [R1+0x86c], R11 ;  /* 0x00086c0b01007387 */ /* 0x0007e40000100800 */
[C---:B---3--:R-:W-:Y:S02]  /*25950*/  HMMA.1688.F32.TF32 R8, R52.reuse, R170, R240 ;  /* 0x000000aa3408723c */ /* 0x048fe400000810f0 */
[----:B------:R3:W-:Y:S04]  /*25960*/  STL [R1+0x1f30], R200 ;  /* 0x001f30c801007387 */ /* 0x0007e80000100800 */
[----:B------:R-:W-:Y:S04]  /*25970*/  STL.64 [R1+0x850], R12 ;  /* 0x0008500c01007387 */ /* 0x000fe80000100a00 */
[----:B------:R-:W-:Y:S11]  /*25980*/  STL.64 [R1+0x858], R14 ;  /* 0x0008580e01007387 */ /* 0x000ff60000100a00 */
[----:B------:R-:W-:Y:S02]  /*25990*/  @!UPT UIADD3 URZ, URZ, URZ, URZ ;  /* 0x0000003f3f3ff290 */ /* 0x000fe4000fffe03f */
[----:B------:R-:W-:Y:S01]  /*259a0*/  STL [R1+0x844], R9 ;  /* 0x0008440901007387 */ /* 0x000fe20000100800 */
[----:B---3--:R-:W-:Y:S02]  /*259b0*/  IMAD.MOV.U32 R200, RZ, RZ, R8 ;  /* 0x000000ffffc87224 */ /* 0x008fe400078e0008 */
[----:B------:R-:W-:Y:S01]  /*259c0*/  IMAD.MOV.U32 R201, RZ, RZ, R11 ;  /* 0x000000ffffc97224 */ /* 0x000fe200078e000b */
[----:B------:R3:W-:Y:S02]  /*259d0*/  STL [R1+0x848], R10 ;  /* 0x0008480a01007387 */ /* 0x0007e40000100800 */
[----:B---3--:R-:W-:Y:S02]  /*259e0*/  HMMA.1688.F32.TF32 R8, R52, R166, R204 ;  /* 0x000000a63408723c */ /* 0x008fe400000810cc */
[----:B------:R-:W-:Y:S04]  /*259f0*/  STL [R1+0x1f38], R201 ;  /* 0x001f38c901007387 */ /* 0x000fe80000100800 */
[----:B------:R-:W-:Y:S04]  /*25a00*/  STL [R1+0x1f34], R200 ;  /* 0x001f34c801007387 */ /* 0x000fe80000100800 */
[----:B------:R-:W3:Y:S04]  /*25a10*/  LDL.LU R156, [R1+0x2e0] ;  /* 0x0002e000019c7983 */ /* 0x000ee80000300800 */
[----:B------:R-:W-:Y:S04]  /*25a20*/  LDS R52, [R246+0x41180] ;  /* 0x04118000f6347984 */ /* 0x000fe80000000800 */
[----:B------:R-:W-:Y:S04]  /*25a30*/  LDS R54, [R246+0x41980] ;  /* 0x04198000f6367984 */ /* 0x000fe80000000800 */
[----:B------:R-:W-:Y:S04]  /*25a40*/  LDS R53, [R247+0x41180] ;  /* 0x04118000f7357984 */ /* 0x000fe80000000800 */
[----:B------:R4:W-:Y:S04]  /*25a50*/  STL.64 [R1+0x830], R8 ;  /* 0x0008300801007387 */ /* 0x0009e80000100a00 */
[----:B------:R5:W-:Y:S04]  /*25a60*/  STL.64 [R1+0x838], R10 ;  /* 0x0008380a01007387 */ /* 0x000be80000100a00 */
[----:B------:R-:W3:Y:S04]  /*25a70*/  LDL.LU R157, [R1+0x2e4] ;  /* 0x0002e400019d7983 */ /* 0x000ee80000300800 */
[----:B------:R-:W3:Y:S04]  /*25a80*/  LDL.LU R158, [R1+0x2e8] ;  /* 0x0002e800019e7983 */ /* 0x000ee80000300800 */
[----:B------:R-:W3:Y:S04]  /*25a90*/  LDL.LU R159, [R1+0x2ec] ;  /* 0x0002ec00019f7983 */ /* 0x000ee80000300800 */
        /* <DEDUP_REMOVED lines=10> */
[----:B------:R-:W1:Y:S04]  /*25b40*/  LDL.LU R130, [R1+0x2a8] ;  /* 0x0002a80001827983 */ /* 0x000e680000300800 */
[----:B------:R-:W1:Y:S04]  /*25b50*/  LDL.LU R131, [R1+0x2ac] ;  /* 0x0002ac0001837983 */ /* 0x000e680000300800 */
        /* <DEDUP_REMOVED lines=32> */
[----:B----4-:R-:W4:Y:S04]  /*25d60*/  LDL.LU R8, [R1+0x1a0] ;  /* 0x0001a00001087983 */ /* 0x010f280000300800 */
[----:B------:R-:W4:Y:S04]  /*25d70*/  LDL.LU R9, [R1+0x1a4] ;  /* 0x0001a40001097983 */ /* 0x000f280000300800 */
[----:B-----5:R-:W4:Y:S04]  /*25d80*/  LDL.LU R10, [R1+0x1a8] ;  /* 0x0001a800010a7983 */ /* 0x020f280000300800 */
[----:B------:R-:W4:Y:S04]  /*25d90*/  LDL.LU R11, [R1+0x1ac] ;  /* 0x0001ac00010b7983 */ /* 0x000f280000300800 */
[----:B------:R-:W5:Y:S04]  /*25da0*/  LDL.LU R88, [R1+0x1e0] ;  /* 0x0001e00001587983 */ /* 0x000f680000300800 */
        /* <DEDUP_REMOVED lines=11> */
[----:B------:R-:W-:Y:S01]  /*25e60*/  LDS R55, [R247+0x41980] ;  /* 0x04198000f7377984 */ /* 0x000fe20000000800 */
[C---:B-1----:R-:W-:Y:S08]  /*25e70*/  HMMA.1688.F32.TF32 R68, R84.reuse, R182, R128 ;  /* 0x000000b65444723c */ /* 0x042ff00000081080 */
[C---:B--2---:R-:W-:Y:S08]  /*25e80*/  HMMA.1688.F32.TF32 R212, R84.reuse, R6, R24 ;  /* 0x0000000654d4723c */ /* 0x044ff00000081018 */
[C---:B---3--:R-:W-:Y:S08]  /*25e90*/  HMMA.1688.F32.TF32 R216, R84.reuse, R38, R100 ;  /* 0x0000002654d8723c */ /* 0x048ff00000081064 */
[C---:B------:R-:W-:Y:S08]  /*25ea0*/  HMMA.1688.F32.TF32 R220, R84.reuse, R34, R96 ;  /* 0x0000002254dc723c */ /* 0x040ff00000081060 */
[C---:B------:R-:W-:Y:S07]  /*25eb0*/  HMMA.1688.F32.TF32 R208, R84.reuse, R30, R92 ;  /* 0x0000001e54d0723c */ /* 0x040fee000008105c */
[----:B------:R-:W-:Y:S01]  /*25ec0*/  STL.64 [R1+0x2090], R218 ;  /* 0x002090da01007387 */ /* 0x000fe20000100a00 */
[C---:B------:R-:W-:Y:S03]  /*25ed0*/  HMMA.1688.F32.TF32 R116, R84.reuse, R202, R20 ;  /* 0x000000ca5474723c */ /* 0x040fe60000081014 */
[----:B------:R-:W-:Y:S05]  /*25ee0*/  STL.64 [R1+0x2088], R216 ;  /* 0x002088d801007387 */ /* 0x000fea0000100a00 */
[C---:B----4-:R-:W-:Y:S01]  /*25ef0*/  HMMA.1688.F32.TF32 R112, R84.reuse, R198, R8 ;  /* 0x000000c65470723c */ /* 0x050fe20000081008 */
[----:B------:R-:W-:Y:S07]  /*25f00*/  STL.64 [R1+0x20a0], R222 ;  /* 0x0020a0de01007387 */ /* 0x000fee0000100a00 */
[C---:B-----5:R-:W-:Y:S01]  /*25f10*/  HMMA.1688.F32.TF32 R108, R84.reuse, R154, R88 ;  /* 0x0000009a546c723c */ /* 0x060fe20000081058 */
[----:B------:R-:W-:Y:S04]  /*25f20*/  STL.64 [R1+0x2098], R220 ;  /* 0x002098dc01007387 */ /* 0x000fe80000100a00 */
[----:B------:R-:W-:Y:S04]  /*25f30*/  STL.64 [R1+0x20b0], R210 ;  /* 0x0020b0d201007387 */ /* 0x000fe80000100a00 */
[----:B------:R-:W-:Y:S04]  /*25f40*/  STL.64 [R1+0x20a8], R208 ;  /* 0x0020a8d001007387 */ /* 0x000fe80000100a00 */
[----:B------:R-:W-:Y:S04]  /*25f50*/  STL.64 [R1+0x20c0], R214 ;  /* 0x0020c0d601007387 */ /* 0x000fe80000100a00 */
[----:B------:R-:W-:Y:S04]  /*25f60*/  STL.64 [R1+0x20b8], R212 ;  /* 0x0020b8d401007387 */ /* 0x000fe80000100a00 */
[----:B------:R-:W-:Y:S01]  /*25f70*/  STL.64 [R1+0x20d0], R118 ;  /* 0x0020d07601007387 */ /* 0x000fe20000100a00 */
[C---:B------:R-:W-:Y:S03]  /*25f80*/  HMMA.1688.F32.TF32 R100, R84.reuse, R194, R76 ;  /* 0x000000c25464723c */ /* 0x040fe6000008104c */
[----:B------:R-:W-:Y:S04]  /*25f90*/  STL.64 [R1+0x20c8], R116 ;  /* 0x0020c87401007387 */ /* 0x000fe80000100a00 */
[----:B------:R-:W-:Y:S01]  /*25fa0*/  STL.64 [R1+0x20e0], R114 ;  /* 0x0020e07201007387 */ /* 0x000fe20000100a00 */
[C---:B------:R-:W-:Y:S03]  /*25fb0*/  HMMA.1688.F32.TF32 R76, R84.reuse, R174, R248 ;  /* 0x000000ae544c723c */ /* 0x040fe600000810f8 */
[----:B------:R-:W-:Y:S04]  /*25fc0*/  STL.64 [R1+0x20d8], R112 ;  /* 0x0020d87001007387 */ /* 0x000fe80000100a00 */
[----:B------:R-:W-:Y:S04]  /*25fd0*/  STL.64 [R1+0x20f0], R110 ;  /* 0x0020f06e01007387 */ /* 0x000fe80000100a00 */
[----:B------:R-:W-:Y:S04]  /*25fe0*/  STL.64 [R1+0x20e8], R108 ;  /* 0x0020e86c01007387 */ /* 0x000fe80000100a00 */
[----:B------:R-:W2:Y:S04]  /*25ff0*/  LDL.LU R248, [R1+0x420] ;  /* 0x0004200001f87983 */ /* 0x000ea80000300800 */
[----:B------:R-:W2:Y:S04]  /*26000*/  LDL.LU R249, [R1+0x424] ;  /* 0x0004240001f97983 */ /* 0x000ea80000300800 */
[----:B------:R-:W2:Y:S04]  /*26010*/  LDL.LU R250, [R1+0x428] ;  /* 0x0004280001fa7983 */ /* 0x000ea80000300800 */
[----:B------:R-:W2:Y:S04]  /*26020*/  LDL.LU R251, [R1+0x42c] ;  /* 0x00042c0001fb7983 */ /* 0x000ea80000300800 */
[----:B------:R-:W3:Y:S04]  /*26030*/  LDL.LU R128, [R1+0x3f0] ;  /* 0x0003f00001807983 */ /* 0x000ee80000300800 */
[----:B------:R-:W3:Y:S01]  /*26040*/  LDL.LU R129, [R1+0x3f4] ;  /* 0x0003f40001817983 */ /* 0x000ee20000300800 */
[C---:B------:R-:W-:Y:S03]  /*26050*/  HMMA.1688.F32.TF32 R104, R84.reuse, R150, R80 ;  /* 0x000000965468723c */ /* 0x040fe60000081050 */
[----:B------:R-:W3:Y:S04]  /*26060*/  LDL.LU R130, [R1+0x3f8] ;  /* 0x0003f80001827983 */ /* 0x000ee80000300800 */
[----:B------:R-:W3:Y:S01]  /*26070*/  LDL.LU R131, [R1+0x3fc] ;  /* 0x0003fc0001837983 */ /* 0x000ee20000300800 */
[C---:B------:R-:W-:Y:S03]  /*26080*/  HMMA.1688.F32.TF32 R96, R84.reuse, R190, R64 ;  /* 0x000000be5460723c */ /* 0x040fe60000081040 */
[----:B------:R-:W4:Y:S04]  /*26090*/  LDL.LU R92, [R1+0x390] ;  /* 0x00039000015c7983 */ /* 0x000f280000300800 */
[----:B------:R-:W4:Y:S01]  /*260a0*/  LDL.LU R93, [R1+0x394] ;  /* 0x00039400015d7983 */ /* 0x000f220000300800 */
[C---:B------:R-:W-:Y:S03]  /*260b0*/  HMMA.1688.F32.TF32 R88, R84.reuse, R186, R60 ;  /* 0x000000ba5458723c */ /* 0x040fe6000008103c */
[----:B------:R-:W4:Y:S04]  /*260c0*/  LDL.LU R94, [R1+0x398] ;  /* 0x00039800015e7983 */ /* 0x000f280000300800 */
[----:B------:R-:W4:Y:S01]  /*260d0*/  LDL.LU R95, [R1+0x39c] ;  /* 0x00039c00015f7983 */ /* 0x000f220000300800 */
[C---:B------:R-:W-:Y:S03]  /*260e0*/  HMMA.1688.F32.TF32 R72, R84.reuse, R178, R12 ;  /* 0x000000b25448723c */ /* 0x040fe6000008100c */
[----:B------:R-:W-:Y:S04]  /*260f0*/  LDS R60, [R246+0x41100] ;  /* 0x04110000f63c7984 */ /* 0x000fe80000000800 */
[----:B------:R-:W-:Y:S01]  /*26100*/  LDS R62, [R246+0x41900] ;  /* 0x04190000f63e7984 */ /* 0x000fe20000000800 */
[C---:B------:R-:W-:Y:S03]  /*26110*/  HMMA.1688.F32.TF32 R80, R84.reuse, R170, R160 ;  /* 0x000000aa5450723c */ /* 0x040fe600000810a0 */
[----:B------:R-:W-:Y:S04]  /*26120*/  LDS R61, [R247+0x41100] ;  /* 0x04110000f73d7984 */ /* 0x000fe80000000800 */
[----:B------:R-:W1:Y:S01]  /*26130*/  LDS R63, [R247+0x41900] ;  /* 0x04190000f73f7984 */ /* 0x000e620000000800 */
[----:B------:R-:W-:Y:S03]  /*26140*/  HMMA.1688.F32.TF32 R84, R84, R166, R156 ;  /* 0x000000a65454723c */ /* 0x000fe6000008109c */
[----:B------:R-:W5:Y:S04]  /*26150*/  LDL.LU R156, [R1+0x410] ;  /* 0x00041000019c7983 */ /* 0x000f680000300800 */
[----:B------:R-:W5:Y:S04]  /*26160*/  LDL.LU R157, [R1+0x414] ;  /* 0x00041400019d7983 */ /* 0x000f680000300800 */
[----:B------:R-:W5:Y:S04]  /*26170*/  LDL.LU R158, [R1+0x418] ;  /* 0x00041800019e7983 */ /* 0x000f680000300800 */
[----:B------:R-:W5:Y:S04]  /*26180*/  LDL.LU R159, [R1+0x41c] ;  /* 0x00041c00019f7983 */ /* 0x000f680000300800 */
        /* <DEDUP_REMOVED lines=31> */
[----:B------:R-:W5:Y:S01]  /*26380*/  LDL.LU R15, [R1+0x40c] ;  /* 0x00040c00010f7983 */ /* 0x000f620000300800 */
[C---:B---3--:R-:W-:Y:S08]  /*26390*/  HMMA.1688.F32.TF32 R16, R56.reuse, R190, R128 ;  /* 0x000000be3810723c */ /* 0x048ff00000081080 */
[C---:B----4-:R-:W-:Y:S11]  /*263a0*/  HMMA.1688.F32.TF32 R228, R56.reuse, R202, R92 ;  /* 0x000000ca38e4723c */ /* 0x050ff6000008105c */
[----:B------:R-:W-:Y:S11]  /*263b0*/  @!UPT UIADD3 URZ, URZ, URZ, URZ ;  /* 0x0000003f3f3ff290 */ /* 0x000ff6000fffe03f */
[----:B------:R-:W-:Y:S01]  /*263c0*/  @!UPT UIADD3 URZ, URZ, URZ, URZ ;  /* 0x0000003f3f3ff290 */ /* 0x000fe2000fffe03f */
[----:B------:R-:W-:Y:S04]  /*263d0*/  STL [R1+0x1f48], R228 ;  /* 0x001f48e401007387 */ /* 0x000fe80000100800 */
[----:B------:R-:W-:Y:S04]  /*263e0*/  STL [R1+0x1f44], R229 ;  /* 0x001f44e501007387 */ /* 0x000fe80000100800 */
[----:B------:R-:W-:Y:S04]  /*263f0*/  STL [R1+0x1f40], R230 ;  /* 0x001f40e601007387 */ /* 0x000fe80000100800 */
[----:B------:R-:W-:Y:S01]  /*26400*/  STL [R1+0x1f3c], R231 ;  /* 0x001f3ce701007387 */ /* 0x000fe20000100800 */
[C---:B--2---:R-:W-:Y:S08]  /*26410*/  HMMA.1688.F32.TF32 R232, R56.reuse, R198, R24 ;  /* 0x000000c638e8723c */ /* 0x044ff00000081018 */
[C---:B-----5:R-:W-:Y:S11]  /*26420*/  HMMA.1688.F32.TF32 R240, R56.reuse, R154, R20 ;  /* 0x0000009a38f0723c */ /* 0x060ff60000081014 */
[----:B------:R-:W-:Y:S04]  /*26430*/  @!UPT UIADD3 URZ, URZ, URZ, URZ ;  /* 0x0000003f3f3ff290 */ /* 0x000fe8000fffe03f */
[----:B------:R-:W-:Y:S01]  /*26440*/  STL [R1+0x1f58], R232 ;  /* 0x001f58e801007387 */ /* 0x000fe20000100800 */
[C---:B------:R-:W-:Y:S08]  /*26450*/  HMMA.1688.F32.TF32 R20, R56.reuse, R150, R8 ;  /* 0x000000963814723c */ /* 0x040ff00000081008 */
[C---:B------:R-:W-:Y:S08]  /*26460*/  HMMA.1688.F32.TF32 R8, R56.reuse, R194, R64 ;  /* 0x000000c23808723c */ /* 0x040ff00000081040 */
[C---:B------:R-:W-:Y:S01]  /*26470*/  HMMA.1688.F32.TF32 R12, R56.reuse, R186, R12 ;  /* 0x000000ba380c723c */ /* 0x040fe2000008100c */
[----:B------:R-:W-:Y:S04]  /*26480*/  STL [R1+0x1f54], R233 ;  /* 0x001f54e901007387 */ /* 0x000fe80000100800 */
[----:B------:R-:W-:Y:S04]  /*26490*/  STL [R1+0x1f50], R234 ;  /* 0x001f50ea01007387 */ /* 0x000fe80000100800 */
[----:B------:R-:W-:Y:S04]  /*264a0*/  STL [R1+0x1f4c], R235 ;  /* 0x001f4ceb01007387 */ /* 0x000fe80000100800 */
[----:B------:R-:W-:Y:S04]  /*264b0*/  STL [R1+0x1f68], R240 ;  /* 0x001f68f001007387 */ /* 0x000fe80000100800 */
[----:B------:R-:W-:Y:S04]  /*264c0*/  STL [R1+0x1f64], R241 ;  /* 0x001f64f101007387 */ /* 0x000fe80000100800 */
[----:B------:R-:W-:Y:S04]  /*264d0*/  STL [R1+0x1f60], R242 ;  /* 0x001f60f201007387 */ /* 0x000fe80000100800 */
[----:B------:R-:W-:Y:S04]  /*264e0*/  STL [R1+0x1f5c], R243 ;  /* 0x001f5cf301007387 */ /* 0x000fe80000100800 */
[----:B------:R-:W-:Y:S04]  /*264f0*/  STL.64 [R1+0xd0], R20 ;  /* 0x0000d01401007387 */ /* 0x000fe80000100a00 */
[----:B------:R-:W-:Y:S04]  /*26500*/  STL.64 [R1+0xd8], R22 ;  /* 0x0000d81601007387 */ /* 0x000fe80000100a00 */
[----:B------:R-:W-:Y:S04]  /*26510*/  STL.64 [R1+0x140], R8 ;  /* 0x0001400801007387 */ /* 0x000fe80000100a00 */
[----:B------:R2:W-:Y:S04]  /*26520*/  STL.64 [R1+0x148], R10 ;  /* 0x0001480a01007387 */ /* 0x0005e80000100a00 */
[----:B------:R-:W-:Y:S04]  /*26530*/  STL.64 [R1+0x1a0], R16 ;  /* 0x0001a01001007387 */ /* 0x000fe80000100a00 */
[----:B------:R-:W-:Y:S04]  /*26540*/  STL.64 [R1+0x1a8], R18 ;  /* 0x0001a81201007387 */ /* 0x000fe80000100a00 */
[----:B------:R3:W-:Y:S01]  /*26550*/  STL.64 [R1+0x1b0], R12 ;  /* 0x0001b00c01007387 */ /* 0x0007e20000100a00 */
[----:B--2---:R-:W-:Y:S03]  /*26560*/  HMMA.1688.F32.TF32 R8, R56, R182, R248 ;  /* 0x000000b63808723c */ /* 0x004fe600000810f8 */
[----:B------:R2:W-:Y:S04]  /*26570*/  STL.64 [R1+0x1b8], R14 ;  /* 0x0001b80e01007387 */ /* 0x0005e80000100a00 */
[----:B------:R-:W4:Y:S04]  /*26580*/  LDL.LU R248, [R1+0x4c0] ;  /* 0x0004c00001f87983 */ /* 0x000f280000300800 */
[----:B------:R-:W4:Y:S04]  /*26590*/  LDL.LU R249, [R1+0x4c4] ;  /* 0x0004c40001f97983 */ /* 0x000f280000300800 */
[----:B------:R-:W4:Y:S04]  /*265a0*/  LDL.LU R250, [R1+0x4c8] ;  /* 0x0004c80001fa7983 */ /* 0x000f280000300800 */
[----:B------:R-:W4:Y:S04]  /*265b0*/  LDL.LU R251, [R1+0x4cc] ;  /* 0x0004cc0001fb7983 */ /* 0x000f280000300800 */
[----:B---3--:R-:W3:Y:S04]  /*265c0*/  LDL.LU R12, [R1+0x4b0] ;  /* 0x0004b000010c7983 */ /* 0x008ee80000300800 */
[----:B------:R-:W3:Y:S04]  /*265d0*/  LDL.LU R13, [R1+0x4b4] ;  /* 0x0004b400010d7983 */ /* 0x000ee80000300800 */
[----:B--2---:R-:W3:Y:S04]  /*265e0*/  LDL.LU R14, [R1+0x4b8] ;  /* 0x0004b800010e7983 */ /* 0x004ee80000300800 */
[----:B------:R-:W3:Y:S04]  /*265f0*/  LDL.LU R15, [R1+0x4bc] ;  /* 0x0004bc00010f7983 */ /* 0x000ee80000300800 */
        /* <DEDUP_REMOVED lines=13> */
[----:B------:R-:W-:Y:S01]  /*266d0*/  IMAD.MOV.U32 R241, RZ, RZ, R9 ;  /* 0x000000fffff17224 */ /* 0x000fe200078e0009 */
[----:B------:R-:W1:Y:S01]  /*266e0*/  LDL.LU R8, [R1+0x560] ;  /* 0x0005600001087983 */ /* 0x000e620000300800 */
[----:B------:R-:W-:Y:S02]  /*266f0*/  IMAD.MOV.U32 R242, RZ, RZ, R10 ;  /* 0x000000fffff27224 */ /* 0x000fe400078e000a */
[----:B------:R-:W-:Y:S01]  /*26700*/  IMAD.MOV.U32 R243, RZ, RZ, R11 ;  /* 0x000000fffff37224 */ /* 0x000fe200078e000b */
[----:B------:R-:W1:Y:S04]  /*26710*/  LDL.LU R9, [R1+0x564] ;  /* 0x0005640001097983 */ /* 0x000e680000300800 */
[----:B------:R-:W1:Y:S04]  /*26720*/  LDL.LU R10, [R1+0x568] ;  /* 0x00056800010a7983 */ /* 0x000e680000300800 */
[----:B------:R-:W1:Y:S04]  /*26730*/  LDL.LU R11, [R1+0x56c] ;  /* 0x00056c00010b7983 */ /* 0x000e680000300800 */
[----:B------:R-:W3:Y:S04]  /*26740*/  LDL.LU R132, [R1+0x440] ;  /* 0x0004400001847983 */ /* 0x000ee80000300800 */
[----:B------:R-:W3:Y:S04]  /*26750*/  LDL.LU R133, [R1+0x444] ;  /* 0x0004440001857983 */ /* 0x000ee80000300800 */
[----:B------:R-:W3:Y:S04]  /*26760*/  LDL.LU R134, [R1+0x448] ;  /* 0x0004480001867983 */ /* 0x000ee80000300800 */
[----:B------:R-:W3:Y:S01]  /*26770*/  LDL.LU R135, [R1+0x44c] ;  /* 0x00044c0001877983 */ /* 0x000ee20000300800 */
[C---:B------:R-:W-:Y:S03]  /*26780*/  HMMA.1688.F32.TF32 R136, R56.reuse, R38, R124 ;  /* 0x000000263888723c */ /* 0x040fe6000008107c */
        /* <DEDUP_REMOVED lines=8> */
[C---:B------:R-:W-:Y:S03]  /*26810*/  HMMA.1688.F32.TF32 R144, R56.reuse, R30, R120 ;  /* 0x0000001e3890723c */ /* 0x040fe60000081078 */
        /* <DEDUP_REMOVED lines=12> */
[----:B------:R1:W-:Y:S04]  /*268e0*/  STL [R1+0x1f78], R243 ;  /* 0x001f78f301007387 */ /* 0x0003e80000100800 */
[----:B------:R1:W-:Y:S04]  /*268f0*/  STL [R1+0x1f74], R242 ;  /* 0x001f74f201007387 */ /* 0x0003e80000100800 */
[----:B------:R1:W-:Y:S04]  /*26900*/  STL [R1+0x1f70], R241 ;  /* 0x001f70f101007387 */ /* 0x0003e80000100800 */
[----:B------:R1:W-:Y:S01]  /*26910*/  STL [R1+0x1f6c], R240 ;  /* 0x001f6cf001007387 */ /* 0x0003e20000100800 */
[C---:B--2---:R-:W-:Y:S11]  /*26920*/  HMMA.1688.F32.TF32 R16, R56.reuse, R178, R140 ;  /* 0x000000b23810723c */ /* 0x044ff6000008108c */
[----:B------:R-:W-:Y:S11]  /*26930*/  @!UPT UIADD3 URZ, URZ, URZ, URZ ;  /* 0x0000003f3f3ff290 */ /* 0x000ff6000fffe03f */
[----:B------:R-:W-:Y:S02]  /*26940*/  @!UPT UIADD3 URZ, URZ, URZ, URZ ;  /* 0x0000003f3f3ff290 */ /* 0x000fe4000fffe03f */
[----:B------:R-:W-:Y:S02]  /*26950*/  IMAD.MOV.U32 R228, RZ, RZ, R16 ;  /* 0x000000ffffe47224 */ /* 0x000fe400078e0010 */
[----:B------:R-:W-:Y:S02]  /*26960*/  IMAD.MOV.U32 R229, RZ, RZ, R17 ;  /* 0x000000ffffe57224 */ /* 0x000fe400078e0011 */
[----:B------:R-:W-:Y:S02]  /*26970*/  IMAD.MOV.U32 R230, RZ, RZ, R18 ;  /* 0x000000ffffe67224 */ /* 0x000fe400078e0012 */
[----:B------:R-:W-:Y:S02]  /*26980*/  IMAD.MOV.U32 R231, RZ, RZ, R19 ;  /* 0x000000ffffe77224 */ /* 0x000fe400078e0013 */
[C---:B---3--:R-:W-:Y:S11]  /*26990*/  HMMA.1688.F32.TF32 R16, R56.reuse, R174, R132 ;  /* 0x000000ae3810723c */ /* 0x048ff60000081084 */
[----:B------:R-:W-:Y:S11]  /*269a0*/  @!UPT UIADD3 URZ, URZ, URZ, URZ ;  /* 0x0000003f3f3ff290 */ /* 0x000ff6000fffe03f */
[----:B------:R-:W-:Y:S02]  /*269b0*/  @!UPT UIADD3 URZ, URZ, URZ, URZ ;  /* 0x0000003f3f3ff290 */ /* 0x000fe4000fffe03f */
[----:B------:R-:W-:Y:S02]  /*269c0*/  IMAD.MOV.U32 R232, RZ, RZ, R16 ;  /* 0x000000ffffe87224 */ /* 0x000fe400078e0010 */
[----:B------:R-:W-:Y:S02]  /*269d0*/  IMAD.MOV.U32 R233, RZ, RZ, R17 ;  /* 0x000000ffffe97224 */ /* 0x000fe400078e0011 */
[----:B------:R-:W-:Y:S02]  /*269e0*/  IMAD.MOV.U32 R234, RZ, RZ, R18 ;  /* 0x000000ffffea7224 */ /* 0x000fe400078e0012 */
[----:B------:R-:W-:Y:S02]  /*269f0*/  IMAD.MOV.U32 R235, RZ, RZ, R19 ;  /* 0x000000ffffeb7224 */ /* 0x000fe400078e0013 */
[----:B----4-:R-:W-:Y:S08]  /*26a00*/  HMMA.1688.F32.TF32 R16, R56, R170, R124 ;  /* 0x000000aa3810723c */ /* 0x010ff0000008107c */
[C---:B-1----:R-:W-:Y:S08]  /*26a10*/  HMMA.1688.F32.TF32 R204, R60.reuse, R6, R8 ;  /* 0x000000063ccc723c */ /* 0x042ff00000081008 */
[----:B-----5:R-:W-:Y:S08]  /*26a20*/  HMMA.1688.F32.TF32 R8, R60, R202, R64 ;  /* 0x000000ca3c08723c */ /* 0x020ff00000081040 */
[----:B------:R-:W-:-:S02]  /*26a30*/  IMAD.MOV.U32 R243, RZ, RZ, R16 ;  /* 0x000000fffff37224 */ /* 0x000fc400078e0010 */
[----:B------:R-:W-:Y:S02]  /*26a40*/  IMAD.MOV.U32 R242, RZ, RZ, R17 ;  /* 0x000000fffff27224 */ /* 0x000fe400078e0011 */
[----:B------:R-:W-:Y:S02]  /*26a50*/  IMAD.MOV.U32 R241, RZ, RZ, R18 ;  /* 0x000000fffff17224 */ /* 0x000fe400078e0012 */
[----:B------:R-:W-:Y:S02]  /*26a60*/  IMAD.MOV.U32 R240, RZ, RZ, R19 ;  /* 0x000000fffff07224 */ /* 0x000fe400078e0013 */
[----:B------:R-:W-:Y:S01]  /*26a70*/  HMMA.1688.F32.TF32 R16, R56, R166, R120 ;  /* 0x000000a63810723c */ /* 0x000fe20000081078 */
[----:B------:R1:W-:Y:S04]  /*26a80*/  STL [R1+0x1f88], R231 ;  /* 0x001f88e701007387 */ /* 0x0003e80000100800 */
[----:B------:R2:W-:Y:S04]  /*26a90*/  STL [R1+0x1f84], R230 ;  /* 0x001f84e601007387 */ /* 0x0005e80000100800 */
[----:B------:R3:W-:Y:S04]  /*26aa0*/  STL [R1+0x1f80], R229 ;  /* 0x001f80e501007387 */ /* 0x0007e80000100800 */
[----:B------:R4:W-:Y:S01]  /*26ab0*/  STL [R1+0x1f7c], R228 ;  /* 0x001f7ce401007387 */ /* 0x0009e20000100800 */
[----:B------:R-:W-:Y:S03]  /*26ac0*/  HMMA.1688.F32.TF32 R12, R60, R154, R12 ;  /* 0x0000009a3c0c723c */ /* 0x000fe6000008100c */
[----:B------:R-:W-:Y:S07]  /*26ad0*/  STL.64 [R1+0x370], R8 ;  /* 0x0003700801007387 */ /* 0x000fee0000100a00 */
[----:B-1----:R-:W-:-:S02]  /*26ae0*/  IMAD.MOV.U32 R231, RZ, RZ, R16 ;  /* 0x000000ffffe77224 */ /* 0x002fc400078e0010 */
[----:B--2---:R-:W-:Y:S02]  /*26af0*/  IMAD.MOV.U32 R230, RZ, RZ, R17 ;  /* 0x000000ffffe67224 */ /* 0x004fe400078e0011 */
[----:B---3--:R-:W-:Y:S02]  /*26b00*/  IMAD.MOV.U32 R229, RZ, RZ, R18 ;  /* 0x000000ffffe57224 */ /* 0x008fe400078e0012 */
[----:B----4-:R-:W-:Y:S02]  /*26b10*/  IMAD.MOV.U32 R228, RZ, RZ, R19 ;  /* 0x000000ffffe47224 */ /* 0x010fe400078e0013 */
[C---:B------:R-:W-:Y:S01]  /*26b20*/  HMMA.1688.F32.TF32 R16, R60.reuse, R198, R128 ;  /* 0x000000c63c10723c */ /* 0x040fe20000081080 */
[----:B------:R1:W-:Y:S07]  /*26b30*/  STL.64 [R1+0x378], R10 ;  /* 0x0003780a01007387 */ /* 0x0003ee0000100a00 */
[----:B-1----:R-:W-:Y:S01]  /*26b40*/  HMMA.1688.F32.TF32 R8, R60, R150, R248 ;  /* 0x000000963c08723c */ /* 0x002fe200000810f8 */
[----:B------:R-:W-:Y:S11]  /*26b50*/  IMAD.MOV.U32 R64, RZ, RZ, R29 ;  /* 0x000000ffff407224 */ /* 0x000ff600078e001d */
[----:B------:R-:W-:Y:S03]  /*26b60*/  @!UPT UIADD3 URZ, URZ, URZ, URZ ;  /* 0x0000003f3f3ff290 */ /* 0x000fe6000fffe03f */
[----:B------:R-:W-:Y:S04]  /*26b70*/  STL.64 [R1+0x380], R16 ;  /* 0x0003801001007387 */ /* 0x000fe80000100a00 */
[----:B------:R-:W-:Y:S04]  /*26b80*/  STL.64 [R1+0x388], R18 ;  /* 0x0003881201007387 */ /* 0x000fe80000100a00 */
[----:B------:R-:W2:Y:S04]  /*26b90*/  LDL.LU R128, [R1+0x100] ;  /* 0x0001000001807983 */ /* 0x000ea80000300800 */
[----:B------:R-:W-:Y:S04]  /*26ba0*/  STL.64 [R1+0x390], R12 ;  /* 0x0003900c01007387 */ /* 0x000fe80000100a00 */
[----:B------:R-:W-:Y:S04]  /*26bb0*/  STL.64 [R1+0x398], R14 ;  /* 0x0003980e01007387 */ /* 0x000fe80000100a00 */
[----:B------:R1:W-:Y:S04]  /*26bc0*/  STL.64 [R1+0x3b0], R8 ;  /* 0x0003b00801007387 */ /* 0x0003e80000100a00 */
[----:B------:R3:W-:Y:S01]  /*26bd0*/  STL.64 [R1+0x3b8], R10 ;  /* 0x0003b80a01007387 */ /* 0x0007e20000100a00 */
[----:B------:R-:W-:-:S03]  /*26be0*/  IMAD.MOV.U32 R65, RZ, RZ, R28 ;  /* 0x000000ffff417224 */ /* 0x000fc600078e001c */
[----:B------:R-:W2:Y:S01]  /*26bf0*/  LDL.LU R129, [R1+0x104] ;  /* 0x0001040001817983 */ /* 0x000ea20000300800 */
[----:B------:R-:W-:-:S03]  /*26c00*/  IMAD.MOV.U32 R66, RZ, RZ, R5 ;  /* 0x000000ffff427224 */ /* 0x000fc600078e0005 */
[----:B------:R-:W2:Y:S01]  /*26c10*/  LDL.LU R130, [R1+0x108] ;  /* 0x0001080001827983 */ /* 0x000ea20000300800 */
[----:B------:R-:W-:-:S03]  /*26c20*/  IMAD.MOV.U32 R67, RZ, RZ, R4 ;  /* 0x000000ffff437224 */ /* 0x000fc600078e0004 */
[----:B------:R-:W2:Y:S04]  /*26c30*/  LDL.LU R131, [R1+0x10c] ;  /* 0x00010c0001837983 */ /* 0x000ea80000300800 */
[----:B------:R-:W4:Y:S04]  /*26c40*/  LDL.LU R29, [R1+0x2114] ;  /* 0x00211400011d7983 */ /* 0x000f280000300800 */
[----:B------:R-:W5:Y:S04]  /*26c50*/  LDL.LU R28, [R1+0x2110] ;  /* 0x00211000011c7983 */ /* 0x000f680000300800 */
[----:B------:R-:W2:Y:S04]  /*26c60*/  LDL.LU R5, [R1+0x210c] ;  /* 0x00210c0001057983 */ /* 0x000ea80000300800 */
[----:B------:R-:W3:Y:S04]  /*26c70*/  LDL.LU R4, [R1+0x2108] ;  /* 0x0021080001047983 */ /* 0x000ee80000300800 */
[----:B------:R-:W3:Y:S04]  /*26c80*/  LDL.LU R120, [R1+0x190] ;  /* 0x0001900001787983 */ /* 0x000ee80000300800 */
[----:B------:R-:W3:Y:S04]  /*26c90*/  LDL.LU R121, [R1+0x194] ;  /* 0x0001940001797983 */ /* 0x000ee80000300800 */
[----:B------:R-:W3:Y:S04]  /*26ca0*/  LDL.LU R122, [R1+0x198] ;  /* 0x00019800017a7983 */ /* 0x000ee80000300800 */
[----:B------:R-:W3:Y:S01]  /*26cb0*/  LDL.LU R123, [R1+0x19c] ;  /* 0x00019c00017b7983 */ /* 0x000ee20000300800 */
[C---:B------:R-:W-:Y:S03]  /*26cc0*/  HMMA.1688.F32.TF32 R160, R56.reuse, R34, R160 ;  /* 0x0000002238a0723c */ /* 0x040fe600000810a0 */
[----:B------:R-:W3:Y:S04]  /*26cd0*/  LDL.LU R236, [R1+0x1f0] ;  /* 0x0001f00001ec7983 */ /* 0x000ee80000300800 */
[----:B------:R-:W3:Y:S01]  /*26ce0*/  LDL.LU R237, [R1+0x1f4] ;  /* 0x0001f40001ed7983 */ /* 0x000ee20000300800 */
[----:B------:R-:W-:Y:S03]  /*26cf0*/  HMMA.1688.F32.TF32 R156, R56, R6, R156 ;  /* 0x00000006389c723c */ /* 0x000fe6000008109c */
[----:B------:R-:W3:Y:S04]  /*26d00*/  LDL.LU R238, [R1+0x1f8] ;  /* 0x0001f80001ee7983 */ /* 0x000ee80000300800 */
[----:B------:R-:W3:Y:S04]  /*26d10*/  LDL.LU R239, [R1+0x1fc] ;  /* 0x0001fc0001ef7983 */ /* 0x000ee80000300800 */
[----:B------:R-:W3:Y:S04]  /*26d20*/  LDL.LU R56, [R1+0x310] ;  /* 0x0003100001387983 */ /* 0x000ee80000300800 */
[----:B------:R-:W3:Y:S04]  /*26d30*/  LDL.LU R57, [R1+0x314] ;  /* 0x0003140001397983 */ /* 0x000ee80000300800 */
[----:B------:R-:W3:Y:S04]  /*26d40*/  LDL.LU R58, [R1+0x318] ;  /* 0x00031800013a7983 */ /* 0x000ee80000300800 */
[----:B------:R-:W3:Y:S01]  /*26d50*/  LDL.LU R59, [R1+0x31c] ;  /* 0x00031c00013b7983 */ /* 0x000ee20000300800 */
[C---:B------:R-:W-:Y:S08]  /*26d60*/  HMMA.1688.F32.TF32 R224, R60.reuse, R30, R20 ;  /* 0x0000001e3ce0723c */ /* 0x040ff00000081014 */
[C---:B------:R-:W-:Y:S08]  /*26d70*/  HMMA.1688.F32.TF32 R132, R60.reuse, R38, R92 ;  /* 0x000000263c84723c */ /* 0x040ff0000008105c */
[----:B------:R-:W-:Y:S01]  /*26d80*/  HMMA.1688.F32.TF32 R124, R60, R34, R24 ;  /* 0x000000223c7c723c */ /* 0x000fe20000081018 */
[----:B----4-:R-:W-:-:S02]  /*26d90*/  IMAD.MOV.U32 R143, RZ, RZ, R29 ;  /* 0x000000ffff8f7224 */ /* 0x010fc400078e001d */
[----:B-----5:R-:W-:Y:S02]  /*26da0*/  IMAD.MOV.U32 R142, RZ, RZ, R28 ;  /* 0x000000ffff8e7224 */ /* 0x020fe400078e001c */
[----:B--2---:R-:W-:Y:S02]  /*26db0*/  IMAD.MOV.U32 R141, RZ, RZ, R5 ;  /* 0x000000ffff8d7224 */ /* 0x004fe400078e0005 */
[----:B---3--:R-:W-:Y:S02]  /*26dc0*/  IMAD.MOV.U32 R140, RZ, RZ, R4 ;  /* 0x000000ffff8c7224 */ /* 0x008fe400078e0004 */
[----:B------:R-:W2:Y:S04]  /*26dd0*/  LDL.LU R4, [R1+0x2104] ;  /* 0x0021040001047983 */ /* 0x000ea80000300800 */
[----:B------:R-:W3:Y:S04]  /*26de0*/  LDL.LU R5, [R1+0x2100] ;  /* 0x0021000001057983 */ /* 0x000ee80000300800 */
[----:B------:R-:W4:Y:S04]  /*26df0*/  LDL.LU R28, [R1+0x20fc] ;  /* 0x0020fc00011c7983 */ /* 0x000f280000300800 */
[----:B------:R-:W5:Y:S04]  /*26e00*/  LDL.LU R29, [R1+0x20f8] ;  /* 0x0020f800011d7983 */ /* 0x000f680000300800 */
[----:B------:R-:W2:Y:S04]  /*26e10*/  LDL.LU R20, [R1+0x340] ;  /* 0x0003400001147983 */ /* 0x000ea80000300800 */
[----:B------:R-:W2:Y:S04]  /*26e20*/  LDL.LU R21, [R1+0x344] ;  /* 0x0003440001157983 */ /* 0x000ea80000300800 */
[----:B------:R-:W2:Y:S04]  /*26e30*/  LDL.LU R22, [R1+0x348] ;  /* 0x0003480001167983 */ /* 0x000ea80000300800 */
[----:B------:R-:W2:Y:S04]  /*26e40*/  LDL.LU R23, [R1+0x34c] ;  /* 0x00034c0001177983 */ /* 0x000ea80000300800 */
        /* <DEDUP_REMOVED lines=16> */
[----:B------:R-:W4:Y:S04]  /*26f50*/  LDL.LU R208, [R1+0x530] ;  /* 0x0005300001d07983 */ /* 0x000f280000300800 */
[----:B------:R-:W4:Y:S04]  /*26f60*/  LDL.LU R209, [R1+0x534] ;  /* 0x0005340001d17983 */ /* 0x000f280000300800 */
[----:B------:R-:W4:Y:S04]  /*26f70*/  LDL.LU R210, [R1+0x538] ;  /* 0x0005380001d27983 */ /* 0x000f280000300800 */
        /* <DEDUP_REMOVED lines=41> */
[----:B------:R-:W-:-:S02]  /*27210*/  IMAD.MOV.U32 R12, RZ, RZ, R37 ;  /* 0x000000ffff0c7224 */ /* 0x000fc400078e0025 */
[----:B------:R-:W-:Y:S02]  /*27220*/  IMAD.MOV.U32 R13, RZ, RZ, R36 ;  /* 0x000000ffff0d7224 */ /* 0x000fe400078e0024 */
[----:B------:R-:W-:Y:S02]  /*27230*/  IMAD.MOV.U32 R14, RZ, RZ, R33 ;  /* 0x000000ffff0e7224 */ /* 0x000fe400078e0021 */
[----:B------:R-:W-:Y:S01]  /*27240*/  IMAD.MOV.U32 R15, RZ, RZ, R32 ;  /* 0x000000ffff0f7224 */ /* 0x000fe200078e0020 */
[----:B--2---:R-:W-:Y:S08]  /*27250*/  HMMA.1688.F32.TF32 R20, R52, R154, R20 ;  /* 0x0000009a3414723c */ /* 0x004ff00000081014 */
[C---:B---3--:R-:W-:Y:S08]  /*27260*/  HMMA.1688.F32.TF32 R220, R60.reuse, R174, R220 ;  /* 0x000000ae3cdc723c */ /* 0x048ff000000810dc */
[C---:B----4-:R-:W-:Y:S08]  /*27270*/  HMMA.1688.F32.TF32 R208, R60.reuse, R178, R208 ;  /* 0x000000b23cd0723c */ /* 0x050ff000000810d0 */
[C---:B-----5:R-:W-:Y:S08]  /*27280*/  HMMA.1688.F32.TF32 R212, R60.reuse, R182, R212 ;  /* 0x000000b63cd4723c */ /* 0x060ff000000810d4 */
[C---:B------:R-:W-:Y:S08]  /*27290*/  HMMA.1688.F32.TF32 R112, R60.reuse, R190, R112 ;  /* 0x000000be3c70723c */ /* 0x040ff00000081070 */
[C---:B------:R-:W-:Y:S08]  /*272a0*/  HMMA.1688.F32.TF32 R108, R60.reuse, R194, R108 ;  /* 0x000000c23c6c723c */ /* 0x040ff0000008106c */
[C---:B------:R-:W-:Y:S11]  /*272b0*/  HMMA.1688.F32.TF32 R116, R60.reuse, R186, R116 ;  /* 0x000000ba3c74723c */ /* 0x040ff60000081074 */
[----:B------:R-:W-:Y:S04]  /*272c0*/  @!UPT UIADD3 URZ, URZ, URZ, URZ ;  /* 0x0000003f3f3ff290 */ /* 0x000fe8000fffe03f */
[----:B------:R-:W-:Y:S04]  /*272d0*/  STL.64 [R1+0x3d0], R108 ;  /* 0x0003d06c01007387 */ /* 0x000fe80000100a00 */
[----:B------:R1:W-:Y:S01]  /*272e0*/  STL.64 [R1+0x3d8], R110 ;  /* 0x0003d86e01007387 */ /* 0x0003e20000100a00 */
[C---:B------:R-:W-:Y:S03]  /*272f0*/  HMMA.1688.F32.TF32 R216, R60.reuse, R170, R216 ;  /* 0x000000aa3cd8723c */ /* 0x040fe600000810d8 */
[----:B-1----:R-:W2:Y:S04]  /*27300*/  LDL.LU.64 R110, [R1+0x20f0] ;  /* 0x0020f000016e7983 */ /* 0x002ea80000300a00 */
[----:B------:R-:W2:Y:S01]  /*27310*/  LDL.LU.64 R108, [R1+0x20e8] ;  /* 0x0020e800016c7983 */ /* 0x000ea20000300a00 */
[----:B------:R-:W-:Y:S03]  /*27320*/  HMMA.1688.F32.TF32 R60, R60, R166, R48 ;  /* 0x000000a63c3c723c */ /* 0x000fe60000081030 */
[----:B------:R-:W-:Y:S04]  /*27330*/  STL.64 [R1+0x3f0], R112 ;  /* 0x0003f07001007387 */ /* 0x000fe80000100a00 */
[----:B------:R1:W-:Y:S04]  /*27340*/  STL.64 [R1+0x3f8], R114 ;  /* 0x0003f87201007387 */ /* 0x0003e80000100a00 */
[----:B-1----:R-:W3:Y:S04]  /*27350*/  LDL.LU.64 R114, [R1+0x20e0] ;  /* 0x0020e00001727983 */ /* 0x002ee80000300a00 */
[----:B------:R-:W3:Y:S04]  /*27360*/  LDL.LU.64 R112, [R1+0x20d8] ;  /* 0x0020d80001707983 */ /* 0x000ee80000300a00 */
[----:B------:R-:W-:Y:S04]  /*27370*/  STL.64 [R1+0x400], R116 ;  /* 0x0004007401007387 */ /* 0x000fe80000100a00 */
[----:B------:R1:W-:Y:S01]  /*27380*/  STL.64 [R1+0x408], R118 ;  /* 0x0004087601007387 */ /* 0x0003e20000100a00 */
[C---:B------:R-:W-:Y:S03]  /*27390*/  HMMA.1688.F32.TF32 R92, R52.reuse, R202, R92 ;  /* 0x000000ca345c723c */ /* 0x040fe6000008105c */
[----:B-1----:R-:W4:Y:S04]  /*273a0*/  LDL.LU.64 R118, [R1+0x20d0] ;  /* 0x0020d00001767983 */ /* 0x002f280000300a00 */
[----:B------:R-:W4:Y:S04]  /*273b0*/  LDL.LU.64 R116, [R1+0x20c8] ;  /* 0x0020c80001747983 */ /* 0x000f280000300a00 */
[----:B------:R-:W-:Y:S04]  /*273c0*/  STL.64 [R1+0x410], R212 ;  /* 0x000410d401007387 */ /* 0x000fe80000100a00 */
[----:B------:R1:W-:Y:S01]  /*273d0*/  STL.64 [R1+0x418], R214 ;  /* 0x000418d601007387 */ /* 0x0003e20000100a00 */
[----:B------:R-:W-:Y:S01]  /*273e0*/  HMMA.1688.F32.TF32 R24, R52, R198, R24 ;  /* 0x000000c63418723c */ /* 0x000fe20000081018 */
[----:B------:R-:W-:-:S02]  /*273f0*/  IMAD.MOV.U32 R196, RZ, RZ, R222 ;  /* 0x000000ffffc47224 */ /* 0x000fc400078e00de */
[----:B------:R-:W-:Y:S01]  /*27400*/  IMAD.MOV.U32 R197, RZ, RZ, R221 ;  /* 0x000000ffffc57224 */ /* 0x000fe200078e00dd */
[----:B-1----:R-:W5:Y:S04]  /*27410*/  LDL.LU.64 R214, [R1+0x20c0] ;  /* 0x0020c00001d67983 */ /* 0x002f680000300a00 */
[----:B------:R-:W5:Y:S04]  /*27420*/  LDL.LU.64 R212, [R1+0x20b8] ;  /* 0x0020b80001d47983 */ /* 0x000f680000300a00 */
[----:B------:R-:W-:Y:S04]  /*27430*/  STL.64 [R1+0x420], R208 ;  /* 0x000420d001007387 */ /* 0x000fe80000100a00 */
[----:B------:R1:W-:Y:S01]  /*27440*/  STL.64 [R1+0x428], R210 ;  /* 0x000428d201007387 */ /* 0x0003e20000100a00 */
[C---:B------:R-:W-:Y:S03]  /*27450*/  HMMA.1688.F32.TF32 R248, R52.reuse, R150, R248 ;  /* 0x0000009634f8723c */ /* 0x040fe600000810f8 */
[----:B-1----:R-:W2:Y:S04]  /*27460*/  LDL.LU.64 R210, [R1+0x20b0] ;  /* 0x0020b00001d27983 */ /* 0x002ea80000300a00 */
[----:B------:R-:W2:Y:S04]  /*27470*/  LDL.LU.64 R208, [R1+0x20a8] ;  /* 0x0020a80001d07983 */ /* 0x000ea80000300a00 */
[----:B------:R-:W-:Y:S04]  /*27480*/  STL [R1+0x430], R220 ;  /* 0x000430dc01007387 */ /* 0x000fe80000100800 */
[----:B------:R1:W-:Y:S01]  /*27490*/  STL [R1+0x43c], R223 ;  /* 0x00043cdf01007387 */ /* 0x0003e20000100800 */
[C---:B------:R-:W-:Y:S03]  /*274a0*/  HMMA.1688.F32.TF32 R36, R52.reuse, R38, R44 ;  /* 0x000000263424723c */ /* 0x040fe6000008102c */
[----:B-1----:R-:W2:Y:S04]  /*274b0*/  LDL.LU.64 R222, [R1+0x20a0] ;  /* 0x0020a00001de7983 */ /* 0x002ea80000300a00 */
[----:B------:R-:W2:Y:S04]  /*274c0*/  LDL.LU.64 R220, [R1+0x2098] ;  /* 0x0020980001dc7983 */ /* 0x000ea80000300a00 */
[----:B------:R-:W-:Y:S04]  /*274d0*/  STL.64 [R1+0x450], R216 ;  /* 0x000450d801007387 */ /* 0x000fe80000100a00 */
[----:B------:R1:W-:Y:S01]  /*274e0*/  STL.64 [R1+0x458], R218 ;  /* 0x000458da01007387 */ /* 0x0003e20000100a00 */
[----:B------:R-:W-:Y:S03]  /*274f0*/  HMMA.1688.F32.TF32 R32, R52, R34, R40 ;  /* 0x000000223420723c */ /* 0x000fe60000081028 */
[----:B-1----:R-:W2:Y:S04]  /*27500*/  LDL.LU.64 R218, [R1+0x2090] ;  /* 0x0020900001da7983 */ /* 0x002ea80000300a00 */
[----:B------:R-:W2:Y:S04]  /*27510*/  LDL.LU.64 R216, [R1+0x2088] ;  /* 0x0020880001d87983 */ /* 0x000ea80000300a00 */
[----:B------:R-:W2:Y:S04]  /*27520*/  LDL.LU.64 R50, [R1+0x2080] ;  /* 0x0020800001327983 */ /* 0x000ea80000300a00 */
[----:B------:R-:W2:Y:S04]  /*27530*/  LDL.LU.64 R48, [R1+0x2078] ;  /* 0x0020780001307983 */ /* 0x000ea80000300a00 */
[----:B------:R1:W-:Y:S04]  /*27540*/  STL.64 [R1+0x440], R60 ;  /* 0x0004403c01007387 */ /* 0x0003e80000100a00 */
[----:B------:R1:W-:Y:S04]  /*27550*/  STL.64 [R1+0x448], R62 ;  /* 0x0004483e01007387 */ /* 0x0003e80000100a00 */
[----:B------:R-:W2:Y:S04]  /*27560*/  LDL.LU.64 R46, [R1+0x2070] ;  /* 0x00207000012e7983 */ /* 0x000ea80000300a00 */
[----:B------:R-:W2:Y:S01]  /*27570*/  LDL.LU.64 R44, [R1+0x2068] ;  /* 0x00206800012c7983 */ /* 0x000ea20000300a00 */
[----:B-1----:R-:W-:-:S02]  /*27580*/  IMAD.MOV.U32 R60, RZ, RZ, R29 ;  /* 0x000000ffff3c7224 */ /* 0x002fc400078e001d */
[----:B------:R-:W-:Y:S01]  /*27590*/  IMAD.MOV.U32 R61, RZ, RZ, R28 ;  /* 0x000000ffff3d7224 */ /* 0x000fe200078e001c */
[----:B------:R-:W2:Y:S01]  /*275a0*/  LDL.LU.64 R42, [R1+0x2060] ;  /* 0x00206000012a7983 */ /* 0x000ea20000300a00 */
[----:B------:R-:W-:Y:S01]  /*275b0*/  HMMA.1688.F32.TF32 R28, R52, R30, R16 ;  /* 0x0000001e341c723c */ /* 0x000fe20000081010 */
[----:B------:R-:W-:Y:S02]  /*275c0*/  IMAD.MOV.U32 R62, RZ, RZ, R5 ;  /* 0x000000ffff3e7224 */ /* 0x000fe400078e0005 */
[----:B------:R-:W2:Y:S01]  /*275d0*/  LDL.LU.64 R40, [R1+0x2058] ;  /* 0x0020580001287983 */ /* 0x000ea20000300a00 */
[----:B------:R-:W-:-:S03]  /*275e0*/  IMAD.MOV.U32 R63, RZ, RZ, R4 ;  /* 0x000000ffff3f7224 */ /* 0x000fc600078e0004 */
[----:B------:R-:W2:Y:S01]  /*275f0*/  LDL.LU.64 R18, [R1+0x2050] ;  /* 0x0020500001127983 */ /* 0x000ea20000300a00 */
[----:B------:R-:W-:Y:S01]  /*27600*/  HMMA.1688.F32.TF32 R4, R52, R6, R8 ;  /* 0x000000063404723c */ /* 0x000fe20000081008 */
[----:B------:R-:W-:Y:S02]  /*27610*/  IMAD.MOV.U32 R203, RZ, RZ, R94 ;  /* 0x000000ffffcb7224 */ /* 0x000fe400078e005e */
[----:B------:R-:W2:Y:S01]  /*27620*/  LDL.LU.64 R16, [R1+0x2048] ;  /* 0x0020480001107983 */ /* 0x000ea20000300a00 */
[----:B------:R-:W-:Y:S02]  /*27630*/  IMAD.MOV.U32 R202, RZ, RZ, R95 ;  /* 0x000000ffffca7224 */ /* 0x000fe400078e005f */
[----:B------:R-:W-:Y:S01]  /*27640*/  IMAD.MOV.U32 R201, RZ, RZ, R92 ;  /* 0x000000ffffc97224 */ /* 0x000fe200078e005c */
[----:B------:R-:W2:Y:S01]  /*27650*/  LDL R8, [R1+0x13cc] ;  /* 0x0013cc0001087983 */ /* 0x000ea20000100800 */
[----:B------:R-:W-:-:S03]  /*27660*/  IMAD.MOV.U32 R200, RZ, RZ, R93 ;  /* 0x000000ffffc87224 */ /* 0x000fc600078e005d */
[----:B------:R-:W3:Y:S04]  /*27670*/  LDL.LU.64 R94, [R1+0x2040] ;  /* 0x00204000015e7983 */ /* 0x000ee80000300a00 */
[----:B------:R-:W3:Y:S04]  /*27680*/  LDL.LU.64 R92, [R1+0x2038] ;  /* 0x00203800015c7983 */ /* 0x000ee80000300a00 */
[----:B------:R-:W-:Y:S04]  /*27690*/  STL.64 [R1+0x480], R24 ;  /* 0x0004801801007387 */ /* 0x000fe80000100a00 */
[----:B------:R1:W-:Y:S04]  /*276a0*/  STL.64 [R1+0x488], R26 ;  /* 0x0004881a01007387 */ /* 0x0003e80000100a00 */
[----:B-1----:R-:W3:Y:S04]  /*276b0*/  LDL.LU.64 R26, [R1+0x2030] ;  /* 0x00203000011a7983 */ /* 0x002ee80000300a00 */
[----:B------:R-:W3:Y:S04]  /*276c0*/  LDL.LU.64 R24, [R1+0x2028] ;  /* 0x0020280001187983 */ /* 0x000ee80000300a00 */
[----:B------:R-:W-:Y:S04]  /*276d0*/  STL.64 [R1+0x470], R20 ;  /* 0x0004701401007387 */ /* 0x000fe80000100a00 */
[----:B------:R1:W-:Y:S04]  /*276e0*/  STL.64 [R1+0x478], R22 ;  /* 0x0004781601007387 */ /* 0x0003e80000100a00 */
[----:B-1----:R-:W3:Y:S04]  /*276f0*/  LDL.LU.64 R22, [R1+0x2020] ;  /* 0x0020200001167983 */ /* 0x002ee80000300a00 */
[----:B------:R-:W3:Y:S04]  /*27700*/  LDL.LU.64 R20, [R1+0x2018] ;  /* 0x0020180001147983 */ /* 0x000ee80000300a00 */
[----:B------:R-:W-:Y:S04]  /*27710*/  STL.64 [R1+0x460], R248 ;  /* 0x000460f801007387 */ /* 0x000fe80000100a00 */
[----:B------:R1:W-:Y:S01]  /*27720*/  STL.64 [R1+0x468], R250 ;  /* 0x000468fa01007387 */ /* 0x0003e20000100a00 */
[C---:B------:R-:W-:Y:S03]  /*27730*/  HMMA.1688.F32.TF32 R60, R52.reuse, R194, R60 ;  /* 0x000000c2343c723c */ /* 0x040fe6000008103c */
[----:B------:R-:W-:Y:S05]  /*27740*/  LDS R251, [R252+0x42800] ;  /* 0x04280000fcfb7984 */ /* 0x000fea0000000800 */
[C---:B------:R-:W-:Y:S08]  /*27750*/  HMMA.1688.F32.TF32 R56, R52.reuse, R190, R56 ;  /* 0x000000be3438723c */ /* 0x040ff00000081038 */
[C---:B------:R-:W-:Y:S01]  /*27760*/  HMMA.1688.F32.TF32 R120, R52.reuse, R178, R120 ;  /* 0x000000b23478723c */ /* 0x040fe20000081078 */
[----:B-1----:R-:W3:Y:S04]  /*27770*/  LDL.LU R250, [R1+0x2010] ;  /* 0x0020100001fa7983 */ /* 0x002ee80000300800 */
[----:B------:R-:W4:Y:S04]  /*27780*/  LDL.LU.64 R248, [R1+0x2008] ;  /* 0x0020080001f87983 */ /* 0x000f280000300a00 */
[----:B------:R-:W-:Y:S04]  /*27790*/  STL.64 [R1+0x350], R60 ;  /* 0x0003503c01007387 */ /* 0x000fe80000100a00 */
[----:B------:R1:W-:Y:S04]  /*277a0*/  STL.64 [R1+0x358], R62 ;  /* 0x0003583e01007387 */ /* 0x0003e80000100a00 */
[----:B------:R-:W-:Y:S04]  /*277b0*/  STL.64 [R1+0x340], R56 ;  /* 0x0003403801007387 */ /* 0x000fe80000100a00 */
[----:B------:R1:W-:Y:S02]  /*277c0*/  STL.64 [R1+0x348], R58 ;  /* 0x0003483a01007387 */ /* 0x0003e40000100a00 */
[----:B-1----:R-:W-:Y:S01]  /*277d0*/  HMMA.1688.F32.TF32 R60, R52, R186, R236 ;  /* 0x000000ba343c723c */ /* 0x002fe200000810ec */
[----:B------:R-:W-:Y:S01]  /*277e0*/  IMAD.MOV.U32 R9, RZ, RZ, R192 ;  /* 0x000000ffff097224 */ /* 0x000fe200078e00c0 */
[----:B------:R-:W-:Y:S01]  /*277f0*/  LDS R190, [R245+0x42900] ;  /* 0x04290000f5be7984 */ /* 0x000fe20000000800 */
[----:B------:R-:W-:-:S02]  /*27800*/  IMAD.MOV.U32 R10, RZ, RZ, R189 ;  /* 0x000000ffff0a7224 */ /* 0x000fc400078e00bd */
[----:B------:R-:W-:Y:S01]  /*27810*/  IMAD.MOV.U32 R11, RZ, RZ, R188 ;  /* 0x000000ffff0b7224 */ /* 0x000fe200078e00bc */
[----:B------:R-:W-:Y:S02]  /*27820*/  LDS R189, [R252+0x42100] ;  /* 0x04210000fcbd7984 */ /* 0x000fe40000000800 */
[C---:B------:R-:W-:Y:S02]  /*27830*/  HMMA.1688.F32.TF32 R56, R52.reuse, R182, R140 ;  /* 0x000000b63438723c */ /* 0x040fe4000008108c */
[----:B------:R-:W-:Y:S04]  /*27840*/  LDS R188, [R245+0x42100] ;  /* 0x04210000f5bc7984 */ /* 0x000fe80000000800 */
[----:B------:R-:W-:Y:S04]  /*27850*/  LDS R191, [R252+0x42900] ;  /* 0x04290000fcbf7984 */ /* 0x000fe80000000800 */
[----:B------:R-:W-:Y:S04]  /*27860*/  LDS R236, [R245+0x42180] ;  /* 0x04218000f5ec7984 */ /* 0x000fe80000000800 */
[----:B------:R-:W-:Y:S04]  /*27870*/  LDS R238, [R245+0x42980] ;  /* 0x04298000f5ee7984 */ /* 0x000fe80000000800 */
[----:B------:R-:W-:Y:S04]  /*27880*/  STL.64 [R1+0x320], R60 ;  /* 0x0003203c01007387 */ /* 0x000fe80000100a00 */
[----:B------:R1:W-:Y:S04]  /*27890*/  STL.64 [R1+0x328], R62 ;  /* 0x0003283e01007387 */ /* 0x0003e80000100a00 */
[----:B------:R-:W-:Y:S04]  /*278a0*/  STL.64 [R1+0x310], R56 ;  /* 0x0003103801007387 */ /* 0x000fe80000100a00 */
[----:B------:R1:W-:Y:S02]  /*278b0*/  STL.64 [R1+0x318], R58 ;  /* 0x0003183a01007387 */ /* 0x0003e40000100a00 */
[C---:B-1----:R-:W-:Y:S02]  /*278c0*/  HMMA.1688.F32.TF32 R60, R52.reuse, R174, R64 ;  /* 0x000000ae343c723c */ /* 0x042fe40000081040 */
[----:B------:R-:W-:Y:S04]  /*278d0*/  LDS R237, [R252+0x42180] ;  /* 0x04218000fced7984 */ /* 0x000fe80000000800 */
[----:B------:R-:W-:Y:S02]  /*278e0*/  LDS R239, [R252+0x42980] ;  /* 0x04298000fcef7984 */ /* 0x000fe40000000800 */
[C---:B------:R-:W-:Y:S02]  /*278f0*/  HMMA.1688.F32.TF32 R56, R52.reuse, R170, R128 ;  /* 0x000000aa3438723c */ /* 0x040fe40000081080 */
[----:B------:R-:W-:Y:S04]  /*27900*/  STL.64 [R1+0x300], R120 ;  /* 0x0003007801007387 */ /* 0x000fe80000100a00 */
[----:B------:R-:W-:Y:S02]  /*27910*/  LDS R140, [R246+0x42080] ;  /* 0x04208000f68c7984 */ /* 0x000fe40000000800 */
[----:B------:R-:W-:Y:S02]  /*27920*/  HMMA.1688.F32.TF32 R52, R52, R166, R12 ;  /* 0x000000a63434723c */ /* 0x000fe4000008100c */
[----:B------:R-:W-:Y:S04]  /*27930*/  STL.64 [R1+0x308], R122 ;  /* 0x0003087a01007387 */ /* 0x000fe80000100a00 */
[----:B------:R-:W-:Y:S04]  /*27940*/  LDS R128, [R245+0x42080] ;  /* 0x04208000f5807984 */ /* 0x000fe80000000800 */
[----:B------:R-:W-:Y:S04]  /*27950*/  STL.64 [R1+0x2f0], R60 ;  /* 0x0002f03c01007387 */ /* 0x000fe80000100a00 */
[----:B------:R-:W-:Y:S04]  /*27960*/  STL.64 [R1+0x2f8], R62 ;  /* 0x0002f83e01007387 */ /* 0x000fe80000100a00 */
[----:B------:R-:W-:Y:S04]  /*27970*/  STL.64 [R1+0x2e0], R56 ;  /* 0x0002e03801007387 */ /* 0x000fe80000100a00 */
[----:B------:R-:W-:Y:S04]  /*27980*/  STL.64 [R1+0x2e8], R58 ;  /* 0x0002e83a01007387 */ /* 0x000fe80000100a00 */
[----:B------:R-:W-:Y:S04]  /*27990*/  STL.64 [R1+0x290], R52 ;  /* 0x0002903401007387 */ /* 0x000fe80000100a00 */
[----:B------:R-:W-:Y:S04]  /*279a0*/  STL.64 [R1+0x298], R54 ;  /* 0x0002983601007387 */ /* 0x000fe80000100a00 */
        /* <DEDUP_REMOVED lines=10> */
[----:B------:R-:W-:Y:S01]  /*27a50*/  LDS R195, [R247+0x42900] ;  /* 0x04290000f7c37984 */ /* 0x000fe20000000800 */
[----:B--2---:R-:W-:-:S03]  /*27a60*/  IMAD R3, R3, 0x20000, R8 ;  /* 0x0002000003037824 */ /* 0x004fc600078e0208 */
[----:B------:R-:W-:Y:S04]  /*27a70*/  LDS R122, [R246+0x42800] ;  /* 0x04280000f67a7984 */ /* 0x000fe80000000800 */
[----:B------:R-:W1:Y:S04]  /*27a80*/  LDSM.16.M88.4 R64, [R3] ;  /* 0x000000000340783b */ /* 0x000e680000000200 */
[----:B------:R-:W2:Y:S04]  /*27a90*/  LDSM.16.M88.4 R60, [R3+0x2000] ;  /* 0x00200000033c783b */ /* 0x000ea80000000200 */
[----:B------:R-:W1:Y:S04]  /*27aa0*/  LDSM.16.M88.4 R56, [R3+0x4000] ;  /* 0x004000000338783b */ /* 0x000e680000000200 */
[----:B------:R-:W-:Y:S01]  /*27ab0*/  LDSM.16.M88.4 R52, [R3+0x6000] ;  /* 0x006000000334783b */ /* 0x000fe20000000200 */
[----:B------:R-:W-:-:S02]  /*27ac0*/  IMAD.MOV.U32 R8, RZ, RZ, R193 ;  /* 0x000000ffff087224 */ /* 0x000fc400078e00c1 */
[----:B---3--:R-:W-:Y:S02]  /*27ad0*/  IMAD.MOV.U32 R12, RZ, RZ, R250 ;  /* 0x000000ffff0c7224 */ /* 0x008fe400078e00fa */
[----:B----4-:R-:W-:Y:S01]  /*27ae0*/  IMAD.MOV.U32 R13, RZ, RZ, R249 ;  /* 0x000000ffff0d7224 */ /* 0x010fe200078e00f9 */
[----:B------:R-:W-:Y:S01]  /*27af0*/  LDS R250, [R245+0x42800] ;  /* 0x04280000f5fa7984 */ /* 0x000fe20000000800 */
[----:B------:R-:W-:-:S03]  /*27b00*/  IMAD.MOV.U32 R14, RZ, RZ, R248 ;  /* 0x000000ffff0e7224 */ /* 0x000fc600078e00f8 */
[----:B------:R-:W-:Y:S04]  /*27b10*/  LDS R248, [R245+0x42000] ;  /* 0x04200000f5f87984 */ /* 0x000fe80000000800 */
[----:B------:R-:W3:Y:S04]  /*27b20*/  LDS R249, [R252+0x42000] ;  /* 0x04200000fcf97984 */ /* 0x000ee80000000800 */
[----:B-1----:R-:W-:Y:S04]  /*27b30*/  STL [R1+0x1e58], R66 ;  /* 0x001e584201007387 */ /* 0x002fe80000100800 */
[----:B------:R-:W-:Y:S04]  /*27b40*/  STL [R1+0x1e54], R67 ;  /* 0x001e544301007387 */ /* 0x000fe80000100800 */
[----:B--2---:R-:W-:Y:S04]  /*27b50*/  STL [R1+0x1e50], R62 ;  /* 0x001e503e01007387 */ /* 0x004fe80000100800 */
[----:B------:R-:W-:Y:S04]  /*27b60*/  STL [R1+0x1e4c], R63 ;  /* 0x001e4c3f01007387 */ /* 0x000fe80000100800 */
[----:B------:R-:W-:Y:S01]  /*27b70*/  STL [R1+0x1e5c], R58 ;  /* 0x001e5c3a01007387 */ /* 0x000fe20000100800 */
[----:B------:R-:W-:Y:S01]  /*27b80*/  IMAD.MOV.U32 R15, RZ, RZ, R244 ;  /* 0x000000ffff0f7224 */ /* 0x000fe200078e00f4 */
[-C--:B------:R-:W-:Y:S02]  /*27b90*/  HMMA.1688.F32.TF32 R16, R236, R64.reuse, R16 ;  /* 0x00000040ec10723c */ /* 0x080fe40000081010 */
[----:B------:R-:W1:Y:S04]  /*27ba0*/  LDS R123, [R247+0x42800] ;  /* 0x04280000f77b7984 */ /* 0x000e680000000800 */
[----:B------:R-:W2:Y:S02]  /*27bb0*/  LDS R193, [R247+0x42100] ;  /* 0x04210000f7c17984 */ /* 0x000ea40000000800 */
[-C--:B------:R-:W-:Y:S02]  /*27bc0*/  HMMA.1688.F32.TF32 R136, R140, R64.reuse, R136 ;  /* 0x000000408c88723c */ /* 0x080fe40000081088 */
[----:B------:R-:W-:Y:S06]  /*27bd0*/  LDS R245, [R247+0x42180] ;  /* 0x04218000f7f57984 */ /* 0x000fec0000000800 */
[-C--:B---3--:R-:W-:Y:S01]  /*27be0*/  HMMA.1688.F32.TF32 R8, R248, R64.reuse, R8 ;  /* 0x00000040f808723c */ /* 0x088fe20000081008 */
[----:B------:R-:W-:Y:S04]  /*27bf0*/  STL [R1+0x1e48], R59 ;  /* 0x001e483b01007387 */ /* 0x000fe80000100800 */
[----:B------:R-:W-:Y:S04]  /*27c00*/  STL [R1+0x1e64], R54 ;  /* 0x001e643601007387 */ /* 0x000fe80000100800 */
[----:B------:R-:W-:Y:S01]  /*27c10*/  STL [R1+0x1e60], R55 ;  /* 0x001e603701007387 */ /* 0x000fe20000100800 */
[----:B------:R-:W-:Y:S03]  /*27c20*/  HMMA.1688.F32.TF32 R12, R128, R64, R12 ;  /* 0x00000040800c723c */ /* 0x000fe6000008100c */
[----:B------:R-:W-:Y:S04]  /*27c30*/  LDS R244, [R246+0x42180] ;  /* 0x04218000f6f47984 */ /* 0x000fe80000000800 */
[----:B------:R-:W-:Y:S04]  /*27c40*/  LDS R246, [R246+0x42980] ;  /* 0x04298000f6f67984 */ /* 0x000fe80000000800 */
[----:B------:R-:W3:Y:S04]  /*27c50*/  LDS R247, [R247+0x42980] ;  /* 0x04298000f7f77984 */ /* 0x000ee80000000800 */
[----:B------:R-:W-:Y:S04]  /*27c60*/  STL.64 [R1+0x2d0], R8 ;  /* 0x0002d00801007387 */ /* 0x000fe80000100a00 */
[----:B------:R4:W-:Y:S04]  /*27c70*/  STL.64 [R1+0x2d8], R10 ;  /* 0x0002d80a01007387 */ /* 0x0009e80000100a00 */
[----:B----4-:R-:W4:Y:S04]  /*27c80*/  LDL.LU.64 R10, [R1+0x2000] ;  /* 0x00200000010a7983 */ /* 0x010f280000300a00 */
[----:B------:R-:W4:Y:S01]  /*27c90*/  LDL.LU.64 R8, [R1+0x1ff8] ;  /* 0x001ff80001087983 */ /* 0x000f220000300a00 */
[----:B------:R-:W-:-:S02]  /*27ca0*/  IMAD.MOV.U32 R54, RZ, RZ, R12 ;  /* 0x000000ffff367224 */ /* 0x000fc400078e000c */
[----:B------:R-:W-:Y:S02]  /*27cb0*/  IMAD.MOV.U32 R55, RZ, RZ, R13 ;  /* 0x000000ffff377224 */ /* 0x000fe400078e000d */
[----:B------:R-:W-:Y:S02]  /*27cc0*/  IMAD.MOV.U32 R58, RZ, RZ, R14 ;  /* 0x000000ffff3a7224 */ /* 0x000fe400078e000e */
[----:B------:R-:W-:Y:S02]  /*27cd0*/  IMAD.MOV.U32 R66, RZ, RZ, R15 ;  /* 0x000000ffff427224 */ /* 0x000fe400078e000f */
[----:B------:R-:W2:Y:S04]  /*27ce0*/  LDL.LU.64 R14, [R1+0x1ff0] ;  /* 0x001ff000010e7983 */ /* 0x000ea80000300a00 */
[----:B------:R-:W2:Y:S04]  /*27cf0*/  LDL.LU.64 R12, [R1+0x1fe8] ;  /* 0x001fe800010c7983 */ /* 0x000ea80000300a00 */
[----:B------:R-:W-:Y:S04]  /*27d00*/  STL [R1+0x1e74], R54 ;  /* 0x001e743601007387 */ /* 0x000fe80000100800 */
[----:B------:R-:W-:Y:S04]  /*27d10*/  STL [R1+0x1e70], R55 ;  /* 0x001e703701007387 */ /* 0x000fe80000100800 */
[----:B------:R-:W-:Y:S04]  /*27d20*/  STL [R1+0x1e6c], R58 ;  /* 0x001e6c3a01007387 */ /* 0x000fe80000100800 */
[----:B------:R-:W-:Y:S01]  /*27d30*/  STL [R1+0x1e68], R66 ;  /* 0x001e684201007387 */ /* 0x000fe20000100800 */
[----:B----4-:R-:W-:Y:S11]  /*27d40*/  HMMA.1688.F32.TF32 R8, R188, R64, R8 ;  /* 0x00000040bc08723c */ /* 0x010ff60000081008 */
[----:B------:R-:W-:Y:S11]  /*27d50*/  @!UPT UIADD3 URZ, URZ, URZ, URZ ;  /* 0x0000003f3f3ff290 */ /* 0x000ff6000fffe03f */
[----:B------:R-:W-:Y:S01]  /*27d60*/  @!UPT UIADD3 URZ, URZ, URZ, URZ ;  /* 0x0000003f3f3ff290 */ /* 0x000fe2000fffe03f */
[----:B------:R4:W-:Y:S04]  /*27d70*/  STL.64 [R1+0x2b0], R8 ;  /* 0x0002b00801007387 */ /* 0x0009e80000100a00 */
[----:B------:R1:W-:Y:S04]  /*27d80*/  STL.64 [R1+0x2b8], R10 ;  /* 0x0002b80a01007387 */ /* 0x0003e80000100a00 */
[----:B----4-:R-:W4:Y:S04]  /*27d90*/  LDL.LU R8, [R1+0x130] ;  /* 0x0001300001087983 */ /* 0x010f280000300800 */
[----:B------:R-:W4:Y:S04]  /*27da0*/  LDL.LU R9, [R1+0x134] ;  /* 0x0001340001097983 */ /* 0x000f280000300800 */
[----:B-1----:R-:W4:Y:S04]  /*27db0*/  LDL.LU R10, [R1+0x138] ;  /* 0x00013800010a7983 */ /* 0x002f280000300800 */
[----:B------:R-:W4:Y:S04]  /*27dc0*/  LDL.LU R11, [R1+0x13c] ;  /* 0x00013c00010b7983 */ /* 0x000f280000300800 */
[----:B------:R1:W-:Y:S04]  /*27dd0*/  STL.64 [R1+0x2a0], R16 ;  /* 0x0002a01001007387 */ /* 0x0003e80000100a00 */
[----:B------:R2:W-:Y:S04]  /*27de0*/  STL.64 [R1+0x2a8], R18 ;  /* 0x0002a81201007387 */ /* 0x0005e80000100a00 */
[----:B-1----:R-:W4:Y:S01]  /*27df0*/  LDL.LU R16, [R1] ;  /* 0x0000000001107983 */ /* 0x002f220000300800 */
[----:B------:R-:W-:-:S03]  /*27e00*/  IMAD.MOV.U32 R17, RZ, RZ, R2 ;  /* 0x000000ffff117224 */ /* 0x000fc600078e0002 */
[----:B------:R-:W4:Y:S01]  /*27e10*/  LDL.LU R2, [R1+0x1fe4] ;  /* 0x001fe40001027983 */ /* 0x000f220000300800 */
[----:B--2---:R-:W-:-:S03]  /*27e20*/  IMAD.MOV.U32 R18, RZ, RZ, R0 ;  /* 0x000000ffff127224 */ /* 0x004fc600078e0000 */
[----:B------:R-:W2:Y:S01]  /*27e30*/  LDL.LU R0, [R1+0x1fe0] ;  /* 0x001fe00001007983 */ /* 0x000ea20000300800 */
[-C--:B------:R-:W-:Y:S03]  /*27e40*/  HMMA.1688.F32.TF32 R216, R120, R64.reuse, R216 ;  /* 0x0000004078d8723c */ /* 0x080fe600000810d8 */
[----:B------:R-:W5:Y:S11]  /*27e50*/  LDL.LU R19, [R1+0xc] ;  /* 0x00000c0001137983 */ /* 0x000f760000300800 */
[----:B------:R-:W-:Y:S09]  /*27e60*/  @!UPT UIADD3 URZ, URZ, URZ, URZ ;  /* 0x0000003f3f3ff290 */ /* 0x000ff2000fffe03f */
[----:B------:R1:W-:Y:S04]  /*27e70*/  STL.64 [R1+0x7c0], R216 ;  /* 0x0007c0d801007387 */ /* 0x0003e80000100a00 */
[----:B------:R-:W-:Y:S04]  /*27e80*/  STL.64 [R1+0x7c8], R218 ;  /* 0x0007c8da01007387 */ /* 0x000fe80000100a00 */
[----:B-1----:R-:W5:Y:S04]  /*27e90*/  LDL.LU R216, [R1+0xf0] ;  /* 0x0000f00001d87983 */ /* 0x002f680000300800 */
[----:B------:R-:W5:Y:S04]  /*27ea0*/  LDL.LU R217, [R1+0xf4] ;  /* 0x0000f40001d97983 */ /* 0x000f680000300800 */
[----:B------:R1:W-:Y:S04]  /*27eb0*/  STL.64 [R1+0x910], R136 ;  /* 0x0009108801007387 */ /* 0x0003e80000100a00 */
[----:B-1----:R-:W5:Y:S04]  /*27ec0*/  LDL.LU R136, [R1+0x10] ;  /* 0x0000100001887983 */ /* 0x002f680000300800 */
[----:B------:R-:W5:Y:S01]  /*27ed0*/  LDL.LU R137, [R1+0x14] ;  /* 0x0000140001897983 */ /* 0x000f620000300800 */
[-C--:B------:R-:W-:Y:S08]  /*27ee0*/  HMMA.1688.F32.TF32 R132, R192, R64.reuse, R132 ;  /* 0x00000040c084723c */ /* 0x080ff00000081084 */
[----:B---3--:R-:W-:Y:S01]  /*27ef0*/  HMMA.1688.F32.TF32 R64, R244, R64, R36 ;  /* 0x00000040f440723c */ /* 0x008fe20000081024 */
[----:B----4-:R-:W-:-:S02]  /*27f00*/  IMAD.MOV.U32 R218, RZ, RZ, R2 ;  /* 0x000000ffffda7224 */ /* 0x010fc400078e0002 */
[----:B------:R-:W-:Y:S02]  /*27f10*/  IMAD.MOV.U32 R2, RZ, RZ, R138 ;  /* 0x000000ffff027224 */ /* 0x000fe400078e008a */
[----:B--2---:R-:W-:Y:S01]  /*27f20*/  IMAD.MOV.U32 R219, RZ, RZ, R0 ;  /* 0x000000ffffdb7224 */ /* 0x004fe200078e0000 */
[----:B------:R-:W2:Y:S01]  /*27f30*/  LDL.LU R138, [R1+0x18] ;  /* 0x00001800018a7983 */ /* 0x000ea20000300800 */
[----:B------:R-:W-:-:S03]  /*27f40*/  IMAD.MOV.U32 R0, RZ, RZ, R139 ;  /* 0x000000ffff007224 */ /* 0x000fc600078e008b */
[----:B------:R-:W2:Y:S01]  /*27f50*/  LDL.LU R139, [R1+0x1c] ;  /* 0x00001c00018b7983 */ /* 0x000ea20000300800 */
[-C--:B------:R-:W-:Y:S03]  /*27f60*/  HMMA.1688.F32.TF32 R36, R248, R60.reuse, R8 ;  /* 0x0000003cf824723c */ /* 0x080fe60000081008 */
[----:B------:R-:W-:Y:S04]  /*27f70*/  STL [R1+0x1d1c], R0 ;  /* 0x001d1c0001007387 */ /* 0x000fe80000100800 */
[----:B------:R-:W-:Y:S04]  /*27f80*/  STL [R1+0x1d18], R2 ;  /* 0x001d180201007387 */ /* 0x000fe80000100800 */
[----:B------:R-:W-:Y:S04]  /*27f90*/  STL.64 [R1+0x950], R132 ;  /* 0x0009508401007387 */ /* 0x000fe80000100a00 */
[----:B------:R-:W-:Y:S04]  /*27fa0*/  STL.64 [R1+0x958], R134 ;  /* 0x0009588601007387 */ /* 0x000fe80000100a00 */
[----:B------:R-:W3:Y:S04]  /*27fb0*/  LDL.LU R8, [R1+0x5a0] ;  /* 0x0005a00001087983 */ /* 0x000ee80000300800 */
[----:B------:R-:W-:Y:S04]  /*27fc0*/  STL.64 [R1+0x980], R64 ;  /* 0x0009804001007387 */ /* 0x000fe80000100a00 */
[----:B------:R1:W-:Y:S04]  /*27fd0*/  STL.64 [R1+0x988], R66 ;  /* 0x0009884201007387 */ /* 0x0003e80000100a00 */
[----:B------:R-:W-:Y:S04]  /*27fe0*/  STL.64 [R1+0x280], R36 ;  /* 0x0002802401007387 */ /* 0x000fe80000100a00 */
[----:B------:R2:W-:Y:S04]  /*27ff0*/  STL.64 [R1+0x288], R38 ;  /* 0x0002882601007387 */ /* 0x0005e80000100a00 */
[----:B------:R-:W3:Y:S04]  /*28000*/  LDL.LU R9, [R1+0x5a4] ;  /* 0x0005a40001097983 */ /* 0x000ee80000300800 */
[----:B------:R-:W3:Y:S04]  /*28010*/  LDL.LU R10, [R1+0x5a8] ;  /* 0x0005a800010a7983 */ /* 0x000ee80000300800 */
[----:B------:R-:W3:Y:S01]  /*28020*/  LDL.LU R11, [R1+0x5ac] ;  /* 0x0005ac00010b7983 */ /* 0x000ee20000300800 */
[-C--:B------:R-:W-:Y:S08]  /*28030*/  HMMA.1688.F32.TF32 R20, R188, R60.reuse, R20 ;  /* 0x0000003cbc14723c */ /* 0x080ff00000081014 */
[----:B------:R-:W-:Y:S08]  /*28040*/  HMMA.1688.F32.TF32 R32, R244, R60, R32 ;  /* 0x0000003cf420723c */ /* 0x000ff00000081020 */
[-C--:B-----5:R-:W-:Y:S08]  /*28050*/  HMMA.1688.F32.TF32 R16, R128, R56.reuse, R16 ;  /* 0x000000388010723c */ /* 0x0a0ff00000081010 */
[-C--:B------:R-:W-:Y:S11]  /*28060*/  HMMA.1688.F32.TF32 R24, R188, R56.reuse, R24 ;  /* 0x00000038bc18723c */ /* 0x080ff60000081018 */
[----:B------:R-:W-:Y:S05]  /*28070*/  @!UPT UIADD3 URZ, URZ, URZ, URZ ;  /* 0x0000003f3f3ff290 */ /* 0x000fea000fffe03f */
[----:B-1----:R-:W-:Y:S02]  /*28080*/  IMAD.MOV.U32 R67, RZ, RZ, R16 ;  /* 0x000000ffff437224 */ /* 0x002fe400078e0010 */
[----:B------:R-:W-:Y:S02]  /*28090*/  IMAD.MOV.U32 R62, RZ, RZ, R17 ;  /* 0x000000ffff3e7224 */ /* 0x000fe400078e0011 */
[----:B------:R-:W-:Y:S02]  /*280a0*/  IMAD.MOV.U32 R63, RZ, RZ, R18 ;  /* 0x000000ffff3f7224 */ /* 0x000fe400078e0012 */
[----:B------:R-:W-:Y:S02]  /*280b0*/  IMAD.MOV.U32 R59, RZ, RZ, R19 ;  /* 0x000000ffff3b7224 */ /* 0x000fe400078e0013 */
[----:B------:R-:W-:Y:S08]  /*280c0*/  HMMA.1688.F32.TF32 R16, R120, R56, R208 ;  /* 0x000000387810723c */ /* 0x000ff000000810d0 */
[----:B------:R-:W-:Y:S08]  /*280d0*/  HMMA.1688.F32.TF32 R4, R244, R52, R4 ;  /* 0x00000034f404723c */ /* 0x000ff00000081004 */
[-C--:B--2---:R-:W-:Y:S11]  /*280e0*/  HMMA.1688.F32.TF32 R36, R128, R60.reuse, R136 ;  /* 0x0000003c8024723c */ /* 0x084ff60000081088 */
[----:B------:R-:W-:Y:S11]  /*280f0*/  @!UPT UIADD3 URZ, URZ, URZ, URZ ;  /* 0x0000003f3f3ff290 */ /* 0x000ff6000fffe03f */
[----:B------:R-:W-:Y:S02]  /*28100*/  @!UPT UIADD3 URZ, URZ, URZ, URZ ;  /* 0x0000003f3f3ff290 */ /* 0x000fe4000fffe03f */
[----:B------:R-:W-:Y:S02]  /*28110*/  IMAD.MOV.U32 R58, RZ, RZ, R36 ;  /* 0x000000ffff3a7224 */ /* 0x000fe400078e0024 */
[----:B------:R-:W-:Y:S01]  /*28120*/  IMAD.MOV.U32 R66, RZ, RZ, R37 ;  /* 0x000000ffff427224 */ /* 0x000fe200078e0025 */
[----:B------:R1:W-:Y:S04]  /*28130*/  STL.64 [R1+0x278], R38 ;  /* 0x0002782601007387 */ /* 0x0003e80000100a00 */
[----:B------:R-:W-:Y:S04]  /*28140*/  STL [R1+0x1e84], R58 ;  /* 0x001e843a01007387 */ /* 0x000fe80000100800 */
[----:B------:R-:W-:Y:S01]  /*28150*/  STL [R1+0x1e80], R66 ;  /* 0x001e804201007387 */ /* 0x000fe20000100800 */
[-C--:B-1----:R-:W-:Y:S03]  /*28160*/  HMMA.1688.F32.TF32 R36, R236, R60.reuse, R40 ;  /* 0x0000003cec24723c */ /* 0x082fe60000081028 */
[----:B------:R-:W-:Y:S04]  /*28170*/  STL.64 [R1+0x260], R20 ;  /* 0x0002601401007387 */ /* 0x000fe80000100a00 */
[----:B------:R1:W-:Y:S01]  /*28180*/  STL.64 [R1+0x268], R22 ;  /* 0x0002681601007387 */ /* 0x0003e20000100a00 */
[-C--:B------:R-:W-:Y:S08]  /*28190*/  HMMA.1688.F32.TF32 R40, R120, R60.reuse, R220 ;  /* 0x0000003c7828723c */ /* 0x080ff000000810dc */
[-C--:B-1----:R-:W-:Y:S07]  /*281a0*/  HMMA.1688.F32.TF32 R20, R140, R60.reuse, R160 ;  /* 0x0000003c8c14723c */ /* 0x082fee00000810a0 */
[----:B------:R-:W-:Y:S04]  /*281b0*/  STL.64 [R1+0x230], R36 ;  /* 0x0002302401007387 */ /* 0x000fe80000100a00 */
[----:B------:R1:W-:Y:S04]  /*281c0*/  STL.64 [R1+0x238], R38 ;  /* 0x0002382601007387 */ /* 0x0003e80000100a00 */
[----:B------:R-:W-:Y:S04]  /*281d0*/  STL.64 [R1+0x7a0], R40 ;  /* 0x0007a02801007387 */ /* 0x000fe80000100a00 */
[----:B------:R-:W-:Y:S01]  /*281e0*/  STL.64 [R1+0x7a8], R42 ;  /* 0x0007a82a01007387 */ /* 0x000fe20000100a00 */
[----:B-1----:R-:W-:Y:S03]  /*281f0*/  HMMA.1688.F32.TF32 R36, R192, R60, R124 ;  /* 0x0000003cc024723c */ /* 0x002fe6000008107c */
[----:B------:R-:W-:Y:S04]  /*28200*/  STL.64 [R1+0x8f0], R20 ;  /* 0x0008f01401007387 */ /* 0x000fe80000100a00 */
[----:B------:R1:W-:Y:S01]  /*28210*/  STL.64 [R1+0x8f8], R22 ;  /* 0x0008f81601007387 */ /* 0x0003e20000100a00 */
[C---:B---3--:R-:W-:Y:S03]  /*28220*/  HMMA.1688.F32.TF32 R8, R248.reuse, R52, R8 ;  /* 0x00000034f808723c */ /* 0x048fe60000081008 */
[----:B------:R-:W-:Y:S05]  /*28230*/  LDSM.16.M88.4 R40, [R3+0xc000] ;  /* 0x00c000000328783b */ /* 0x000fea0000000200 */
[-C--:B-1----:R-:W-:Y:S07]  /*28240*/  HMMA.1688.F32.TF32 R20, R248, R56.reuse, R216 ;  /* 0x00000038f814723c */ /* 0x082fee00000810d8 */
[----:B------:R-:W-:Y:S04]  /*28250*/  STL.64 [R1+0x930], R36 ;  /* 0x0009302401007387 */ /* 0x000fe80000100a00 */
[----:B------:R-:W-:Y:S04]  /*28260*/  STL.64 [R1+0x938], R38 ;  /* 0x0009382601007387 */ /* 0x000fe80000100a00 */
[----:B------:R-:W-:Y:S04]  /*28270*/  STL.64 [R1+0x970], R32 ;  /* 0x0009702001007387 */ /* 0x000fe80000100a00 */
[----:B------:R-:W-:Y:S04]  /*28280*/  STL.64 [R1+0x978], R34 ;  /* 0x0009782201007387 */ /* 0x000fe80000100a00 */
[----:B------:R-:W-:Y:S04]  /*28290*/  LDSM.16.M88.4 R36, [R3+0xe000] ;  /* 0x00e000000324783b */ /* 0x000fe80000000200 */
[----:B------:R-:W-:Y:S04]  /*282a0*/  STL.64 [R1+0x1f0], R20 ;  /* 0x0001f01401007387 */ /* 0x000fe80000100a00 */
[----:B------:R1:W-:Y:S04]  /*282b0*/  STL.64 [R1+0x1f8], R22 ;  /* 0x0001f81601007387 */ /* 0x0003e80000100a00 */
[----:B------:R-:W-:Y:S01]  /*282c0*/  LDSM.16.M88.4 R32, [R3+0x10000] ;  /* 0x010000000320783b */ /* 0x000fe20000000200 */
[-C--:B-1----:R-:W-:Y:S03]  /*282d0*/  HMMA.1688.F32.TF32 R20, R236, R56.reuse, R44 ;  /* 0x00000038ec14723c */ /* 0x082fe6000008102c */
[----:B------:R-:W-:Y:S04]  /*282e0*/  STL [R1+0x1e8c], R59 ;  /* 0x001e8c3b01007387 */ /* 0x000fe80000100800 */
[----:B------:R-:W-:Y:S04]  /*282f0*/  STL [R1+0x1e88], R63 ;  /* 0x001e883f01007387 */ /* 0x000fe80000100800 */
[----:B------:R-:W-:Y:S04]  /*28300*/  STL [R1+0x1e7c], R62 ;  /* 0x001e7c3e01007387 */ /* 0x000fe80000100800 */
[----:B------:R-:W-:Y:S04]  /*28310*/  STL [R1+0x1e78], R67 ;  /* 0x001e784301007387 */ /* 0x000fe80000100800 */
[----:B------:R-:W-:Y:S04]  /*28320*/  STL.64 [R1+0x1d0], R24 ;  /* 0x0001d01801007387 */ /* 0x000fe80000100a00 */
[----:B------:R1:W-:Y:S04]  /*28330*/  STL.64 [R1+0x1d8], R26 ;  /* 0x0001d81a01007387 */ /* 0x0003e80000100a00 */
[----:B------:R-:W-:Y:S04]  /*28340*/  STL.64 [R1+0x1c0], R20 ;  /* 0x0001c01401007387 */ /* 0x000fe80000100a00 */
[----:B------:R2:W-:Y:S04]  /*28350*/  STL.64 [R1+0x1c8], R22 ;  /* 0x0001c81601007387 */ /* 0x0005e80000100a00 */
[----:B------:R-:W-:Y:S01]  /*28360*/  STL.64 [R1+0x5b0], R16 ;  /* 0x0005b01001007387 */ /* 0x000fe20000100a00 */
[-C--:B-1----:R-:W-:Y:S03]  /*28370*/  HMMA.1688.F32.TF32 R24, R140, R56.reuse, R144 ;  /* 0x000000388c18723c */ /* 0x082fe60000081090 */
[----:B------:R1:W-:Y:S04]  /*28380*/  STL.64 [R1+0x5b8], R18 ;  /* 0x0005b81201007387 */ /* 0x0003e80000100a00 */
[----:B------:R-:W-:Y:S01]  /*28390*/  LDSM.16.M88.4 R44, [R3+0xa000] ;  /* 0x00a00000032c783b */ /* 0x000fe20000000200 */
[-C--:B--2---:R-:W-:Y:S08]  /*283a0*/  HMMA.1688.F32.TF32 R20, R192, R56.reuse, R224 ;  /* 0x00000038c014723c */ /* 0x084ff000000810e0 */
[----:B-1----:R-:W-:Y:S01]  /*283b0*/  HMMA.1688.F32.TF32 R16, R244, R56, R28 ;  /* 0x00000038f410723c */ /* 0x002fe2000008101c */
[----:B------:R-:W-:Y:S06]  /*283c0*/  LDSM.16.M88.4 R28, [R3+0x12000] ;  /* 0x01200000031c783b */ /* 0x000fec0000000200 */
[----:B------:R-:W-:Y:S04]  /*283d0*/  STL.64 [R1+0x820], R24 ;  /* 0x0008201801007387 */ /* 0x000fe80000100a00 */
[----:B------:R-:W-:Y:S04]  /*283e0*/  STL.64 [R1+0x828], R26 ;  /* 0x0008281a01007387 */ /* 0x000fe80000100a00 */
[----:B------:R-:W-:Y:S04]  /*283f0*/  STL.64 [R1+0x920], R20 ;  /* 0x0009201401007387 */ /* 0x000fe80000100a00 */
[----:B------:R-:W-:Y:S05]  /*28400*/  STL.64 [R1+0x928], R22 ;  /* 0x0009281601007387 */ /* 0x000fea0000100a00 */
[----:B------:R-:W-:-:S02]  /*28410*/  IMAD.MOV.U32 R64, RZ, RZ, R19 ;  /* 0x000000ffff407224 */ /* 0x000fc400078e0013 */
[----:B------:R-:W-:Y:S01]  /*28420*/  IMAD.MOV.U32 R65, RZ, RZ, R18 ;  /* 0x000000ffff417224 */ /* 0x000fe200078e0012 */
[----:B------:R1:W-:Y:S04]  /*28430*/  STL.64 [R1+0x960], R16 ;  /* 0x0009601001007387 */ /* 0x0003e80000100a00 */
[----:B------:R-:W-:Y:S04]  /*28440*/  STL [R1+0x1cec], R64 ;  /* 0x001cec4001007387 */ /* 0x000fe80000100800 */
[----:B------:R-:W-:Y:S01]  /*28450*/  STL [R1+0x1ce8], R65 ;  /* 0x001ce84101007387 */ /* 0x000fe20000100800 */
[-C--:B-1----:R-:W-:Y:S03]  /*28460*/  HMMA.1688.F32.TF32 R16, R128, R52.reuse, R12 ;  /* 0x000000348010723c */ /* 0x082fe6000008100c */
[----:B------:R-:W-:Y:S04]  /*28470*/  STL.64 [R1+0x190], R8 ;  /* 0x0001900801007387 */ /* 0x000fe80000100a00 */
[----:B------:R1:W-:Y:S01]  /*28480*/  STL.64 [R1+0x198], R10 ;  /* 0x0001980a01007387 */ /* 0x0003e20000100a00 */
[-C--:B------:R-:W-:Y:S03]  /*28490*/  HMMA.1688.F32.TF32 R12, R188, R52.reuse, R92 ;  /* 0x00000034bc0c723c */ /* 0x080fe6000008105c */
[----:B------:R-:W-:Y:S04]  /*284a0*/  LDSM.16.M88.4 R24, [R3+0x14000] ;  /* 0x014000000318783b */ /* 0x000fe80000000200 */
[----:B------:R-:W-:Y:S01]  /*284b0*/  LDSM.16.M88.4 R20, [R3+0x16000] ;  /* 0x016000000314783b */ /* 0x000fe20000000200 */
[-C--:B-1----:R-:W-:Y:S03]  /*284c0*/  HMMA.1688.F32.TF32 R8, R236, R52.reuse, R48 ;  /* 0x00000034ec08723c */ /* 0x082fe60000081030 */
[----:B------:R-:W1:Y:S04]  /*284d0*/  LDSM.16.M88.4 R48, [R3+0x8000] ;  /* 0x008000000330783b */ /* 0x000e680000000200 */
[----:B------:R-:W-:Y:S04]  /*284e0*/  STL.64 [R1+0x180], R16 ;  /* 0x0001801001007387 */ /* 0x000fe80000100a00 */
[----:B------:R2:W-:Y:S04]  /*284f0*/  STL.64 [R1+0x188], R18 ;  /* 0x0001881201007387 */ /* 0x0005e80000100a00 */
[----:B------:R-:W-:Y:S04]  /*28500*/  STL.64 [R1+0x170], R12 ;  /* 0x0001700c01007387 */ /* 0x000fe80000100a00 */
[----:B------:R3:W-:Y:S01]  /*28510*/  STL.64 [R1+0x178], R14 ;  /* 0x0001780e01007387 */ /* 0x0007e20000100a00 */
[-C--:B--2---:R-:W-:Y:S03]  /*28520*/  HMMA.1688.F32.TF32 R16, R120, R52.reuse, R212 ;  /* 0x000000347810723c */ /* 0x084fe600000810d4 */
[----:B------:R-:W-:Y:S04]  /*28530*/  STL.64 [R1+0x160], R8 ;  /* 0x0001600801007387 */ /* 0x000fe80000100a00 */
[----:B------:R2:W-:Y:S01]  /*28540*/  STL.64 [R1+0x168], R10 ;  /* 0x0001680a01007387 */ /* 0x0005e20000100a00 */
[-C--:B---3--:R-:W-:Y:S08]  /*28550*/  HMMA.1688.F32.TF32 R12, R140, R52.reuse, R156 ;  /* 0x000000348c0c723c */ /* 0x088ff0000008109c */
[----:B--2---:R-:W-:Y:S07]  /*28560*/  HMMA.1688.F32.TF32 R8, R192, R52, R204 ;  /* 0x00000034c008723c */ /* 0x004fee00000810cc */
[----:B------:R-:W-:Y:S04]  /*28570*/  STL.64 [R1+0x150], R16 ;  /* 0x0001501001007387 */ /* 0x000fe80000100a00 */
[----:B------:R-:W-:Y:S04]  /*28580*/  STL.64 [R1+0x158], R18 ;  /* 0x0001581201007387 */ /* 0x000fe80000100a00 */
[----:B------:R-:W-:Y:S04]  /*28590*/  STL.64 [R1+0x7b0], R12 ;  /* 0x0007b00c01007387 */ /* 0x000fe80000100a00 */
[----:B------:R-:W-:Y:S04]  /*285a0*/  STL.64 [R1+0x7b8], R14 ;  /* 0x0007b80e01007387 */ /* 0x000fe80000100a00 */
[----:B------:R-:W2:Y:S04]  /*285b0*/  LDSM.16.M88.4 R16, [R3+0x18000] ;  /* 0x018000000310783b */ /* 0x000ea80000000200 */
[----:B------:R-:W-:Y:S04]  /*285c0*/  STL.64 [R1+0x900], R8 ;  /* 0x0009000801007387 */ /* 0x000fe80000100a00 */
[----:B------:R-:W-:Y:S04]  /*285d0*/  STL.64 [R1+0x908], R10 ;  /* 0x0009080a01007387 */ /* 0x000fe80000100a00 */
[----:B------:R-:W-:Y:S04]  /*285e0*/  STL.64 [R1+0x940], R4 ;  /* 0x0009400401007387 */ /* 0x000fe80000100a00 */
        /* <DEDUP_REMOVED lines=12> */
[----:B------:R-:W3:Y:S04]  /*286b0*/  LDL.LU R220, [R1+0x640] ;  /* 0x0006400001dc7983 */ /* 0x000ee80000300800 */
[----:B------:R-:W3:Y:S04]  /*286c0*/  LDL.LU R221, [R1+0x644] ;  /* 0x0006440001dd7983 */ /* 0x000ee80000300800 */
[----:B------:R-:W3:Y:S04]  /*286d0*/  LDL.LU R222, [R1+0x648] ;  /* 0x0006480001de7983 */ /* 0x000ee80000300800 */
[----:B------:R-:W3:Y:S01]  /*286e0*/  LDL.LU R223, [R1+0x64c] ;  /* 0x00064c0001df7983 */ /* 0x000ee20000300800 */
[----:B------:R-:W-:-:S03]  /*286f0*/  IMAD.MOV.U32 R61, RZ, RZ, R6 ;  /* 0x000000ffff3d7224 */ /* 0x000fc600078e0006 */
[----:B------:R-:W2:Y:S01]  /*28700*/  LDSM.16.M88.4 R12, [R3+0x1a000] ;  /* 0x01a00000030c783b */ /* 0x000ea20000000200 */
[----:B------:R-:W-:-:S03]  /*28710*/  IMAD.MOV.U32 R60, RZ, RZ, R7 ;  /* 0x000000ffff3c7224 */ /* 0x000fc600078e0007 */
[----:B------:R-:W2:Y:S04]  /*28720*/  LDSM.16.M88.4 R8, [R3+0x1c000] ;  /* 0x01c000000308783b */ /* 0x000ea80000000200 */
[----:B------:R-:W2:Y:S04]  /*28730*/  LDSM.16.M88.4 R4, [R3+0x1e000] ;  /* 0x01e000000304783b */ /* 0x000ea80000000200 */
[----:B------:R-:W-:Y:S04]  /*28740*/  STL [R1+0x1cf4], R60 ;  /* 0x001cf43c01007387 */ /* 0x000fe80000100800 */
[----:B------:R-:W-:Y:S04]  /*28750*/  STL [R1+0x1cf0], R61 ;  /* 0x001cf03d01007387 */ /* 0x000fe80000100800 */
[----:B-1----:R-:W-:Y:S04]  /*28760*/  STL [R1+0x1e94], R50 ;  /* 0x001e943201007387 */ /* 0x002fe80000100800 */
[----:B------:R-:W-:Y:S04]  /*28770*/  STL [R1+0x1e90], R51 ;  /* 0x001e903301007387 */ /* 0x000fe80000100800 */
[----:B------:R-:W-:Y:S04]  /*28780*/  STL [R1+0x1e9c], R46 ;  /* 0x001e9c2e01007387 */ /* 0x000fe80000100800 */
[----:B------:R-:W-:Y:S04]  /*28790*/  STL [R1+0x1e98], R47 ;  /* 0x001e982f01007387 */ /* 0x000fe80000100800 */
[----:B------:R-:W-:Y:S04]  /*287a0*/  STL [R1+0x1ea4], R42 ;  /* 0x001ea42a01007387 */ /* 0x000fe80000100800 */
[----:B------:R-:W-:Y:S04]  /*287b0*/  STL [R1+0x1ea0], R43 ;  /* 0x001ea02b01007387 */ /* 0x000fe80000100800 */
[----:B------:R1:W-:Y:S04]  /*287c0*/  STL [R1+0x1eac], R38 ;  /* 0x001eac2601007387 */ /* 0x0003e80000100800 */
[----:B------:R1:W-:Y:S04]  /*287d0*/  STL [R1+0x1ea8], R39 ;  /* 0x001ea82701007387 */ /* 0x0003e80000100800 */
        /* <DEDUP_REMOVED lines=8> */
[----:B--2---:R-:W-:Y:S04]  /*28860*/  STL [R1+0x1ed4], R18 ;  /* 0x001ed41201007387 */ /* 0x004fe80000100800 */
[----:B------:R-:W-:Y:S04]  /*28870*/  STL [R1+0x1ed0], R19 ;  /* 0x001ed01301007387 */ /* 0x000fe80000100800 */
[----:B------:R2:W-:Y:S04]  /*28880*/  STL [R1+0x1edc], R14 ;  /* 0x001edc0e01007387 */ /* 0x0005e80000100800 */
[----:B------:R1:W-:Y:S04]  /*28890*/  STL [R1+0x1ed8], R15 ;  /* 0x001ed80f01007387 */ /* 0x0003e80000100800 */
[----:B------:R-:W-:Y:S04]  /*288a0*/  STL [R1+0x1ee4], R10 ;  /* 0x001ee40a01007387 */ /* 0x000fe80000100800 */
[----:B------:R-:W-:Y:S04]  /*288b0*/  STL [R1+0x1ee0], R11 ;  /* 0x001ee00b01007387 */ /* 0x000fe80000100800 */
[----:B------:R-:W-:Y:S04]  /*288c0*/  STL [R1+0x1eec], R6 ;  /* 0x001eec0601007387 */ /* 0x000fe80000100800 */
[----:B------:R-:W-:Y:S04]  /*288d0*/  STL [R1+0x1ee8], R7 ;  /* 0x001ee80701007387 */ /* 0x000fe80000100800 */
[----:B------:R-:W-:Y:S01]  /*288e0*/  STL [R1+0x1940], R3 ;  /* 0x0019400301007387 */ /* 0x000fe20000100800 */
[C---:B---3--:R-:W-:Y:S08]  /*288f0*/  HMMA.1688.F32.TF32 R56, R248.reuse, R48, R220 ;  /* 0x00000030f838723c */ /* 0x048ff000000810dc */
[----:B-----5:R-:W-:Y:S11]  /*28900*/  HMMA.1688.F32.TF32 R52, R248, R44, R136 ;  /* 0x0000002cf834723c */ /* 0x020ff60000081088 */
[----:B------:R-:W-:Y:S04]  /*28910*/  @!UPT UIADD3 URZ, URZ, URZ, URZ ;  /* 0x0000003f3f3ff290 */ /* 0x000fe8000fffe03f */
[----:B------:R-:W-:Y:S04]  /*28920*/  STL.64 [R1+0x130], R56 ;  /* 0x0001303801007387 */ /* 0x000fe80000100a00 */
[----:B------:R3:W-:Y:S04]  /*28930*/  STL.64 [R1+0x138], R58 ;  /* 0x0001383a01007387 */ /* 0x0007e80000100a00 */
[----:B------:R-:W5:Y:S04]  /*28940*/  LDL.LU R136, [R1+0x600] ;  /* 0x0006000001887983 */ /* 0x000f680000300800 */
[----:B------:R-:W5:Y:S04]  /*28950*/  LDL.LU R137, [R1+0x604] ;  /* 0x0006040001897983 */ /* 0x000f680000300800 */
[----:B------:R-:W5:Y:S04]  /*28960*/  LDL.LU R138, [R1+0x608] ;  /* 0x00060800018a7983 */ /* 0x000f680000300800 */
[----:B------:R-:W5:Y:S01]  /*28970*/  LDL.LU R139, [R1+0x60c] ;  /* 0x00060c00018b7983 */ /* 0x000f620000300800 */
[----:B-1----:R-:W-:-:S02]  /*28980*/  IMAD.MOV.U32 R38, RZ, RZ, R52 ;  /* 0x000000ffff267224 */ /* 0x002fc400078e0034 */
[----:B------:R-:W-:Y:S02]  /*28990*/  IMAD.MOV.U32 R39, RZ, RZ, R53 ;  /* 0x000000ffff277224 */ /* 0x000fe400078e0035 */
[----:B------:R-:W-:Y:S02]  /*289a0*/  IMAD.MOV.U32 R42, RZ, RZ, R54 ;  /* 0x000000ffff2a7224 */ /* 0x000fe400078e0036 */
[----:B------:R-:W-:Y:S02]  /*289b0*/  IMAD.MOV.U32 R43, RZ, RZ, R55 ;  /* 0x000000ffff2b7224 */ /* 0x000fe400078e0037 */
[----:B----4-:R-:W-:Y:S03]  /*289c0*/  HMMA.1688.F32.TF32 R52, R248, R40, R132 ;  /* 0x00000028f834723c */ /* 0x010fe60000081084 */
[----:B------:R1:W-:Y:S04]  /*289d0*/  STL [R1+0x1efc], R43 ;  /* 0x001efc2b01007387 */ /* 0x0003e80000100800 */
[----:B------:R4:W-:Y:S04]  /*289e0*/  STL [R1+0x1ef8], R42 ;  /* 0x001ef82a01007387 */ /* 0x0009e80000100800 */
[----:B------:R1:W-:Y:S04]  /*289f0*/  STL [R1+0x1ef4], R39 ;  /* 0x001ef42701007387 */ /* 0x0003e80000100800 */
[----:B------:R1:W-:Y:S04]  /*28a00*/  STL [R1+0x1ef0], R38 ;  /* 0x001ef02601007387 */ /* 0x0003e80000100800 */
[----:B------:R-:W2:Y:S04]  /*28a10*/  LDL.LU R208, [R1+0x5f0] ;  /* 0x0005f00001d07983 */ /* 0x000ea80000300800 */
[----:B------:R-:W2:Y:S04]  /*28a20*/  LDL.LU R209, [R1+0x5f4] ;  /* 0x0005f40001d17983 */ /* 0x000ea80000300800 */
[----:B------:R-:W2:Y:S04]  /*28a30*/  LDL.LU R210, [R1+0x5f8] ;  /* 0x0005f80001d27983 */ /* 0x000ea80000300800 */
[----:B------:R-:W2:Y:S01]  /*28a40*/  LDL.LU R211, [R1+0x5fc] ;  /* 0x0005fc0001d37983 */ /* 0x000ea20000300800 */
[----:B------:R-:W-:-:S02]  /*28a50*/  IMAD.MOV.U32 R51, RZ, RZ, R55 ;  /* 0x000000ffff337224 */ /* 0x000fc400078e0037 */
[----:B------:R-:W-:Y:S02]  /*28a60*/  IMAD.MOV.U32 R50, RZ, RZ, R54 ;  /* 0x000000ffff327224 */ /* 0x000fe400078e0036 */
[----:B------:R-:W-:Y:S02]  /*28a70*/  IMAD.MOV.U32 R47, RZ, RZ, R53 ;  /* 0x000000ffff2f7224 */ /* 0x000fe400078e0035 */
[----:B------:R-:W-:Y:S01]  /*28a80*/  IMAD.MOV.U32 R46, RZ, RZ, R52 ;  /* 0x000000ffff2e7224 */ /* 0x000fe200078e0034 */
[----:B------:R-:W-:Y:S04]  /*28a90*/  STL [R1+0x1f0c], R51 ;  /* 0x001f0c3301007387 */ /* 0x000fe80000100800 */
[----:B------:R-:W-:Y:S04]  /*28aa0*/  STL [R1+0x1f08], R50 ;  /* 0x001f083201007387 */ /* 0x000fe80000100800 */
[----:B------:R1:W-:Y:S04]  /*28ab0*/  STL [R1+0x1f04], R47 ;  /* 0x001f042f01007387 */ /* 0x0003e80000100800 */
[----:B------:R1:W-:Y:S04]  /*28ac0*/  STL [R1+0x1f00], R46 ;  /* 0x001f002e01007387 */ /* 0x0003e80000100800 */
        /* <DEDUP_REMOVED lines=12> */
[----:B------:R-:W-:Y:S03]  /*28b90*/  HMMA.1688.F32.TF32 R52, R248, R36, R216 ;  /* 0x00000024f834723c */ /* 0x000fe600000810d8 */
        /* <DEDUP_REMOVED lines=8> */
[----:B------:R-:W-:-:S02]  /*28c20*/  IMAD.MOV.U32 R30, RZ, RZ, R52 ;  /* 0x000000ffff1e7224 */ /* 0x000fc400078e0034 */
[----:B------:R-:W-:Y:S02]  /*28c30*/  IMAD.MOV.U32 R31, RZ, RZ, R53 ;  /* 0x000000ffff1f7224 */ /* 0x000fe400078e0035 */
[----:B------:R-:W-:Y:S02]  /*28c40*/  IMAD.MOV.U32 R34, RZ, RZ, R54 ;  /* 0x000000ffff227224 */ /* 0x000fe400078e0036 */
[----:B------:R-:W-:Y:S02]  /*28c50*/  IMAD.MOV.U32 R35, RZ, RZ, R55 ;  /* 0x000000ffff237224 */ /* 0x000fe400078e0037 */
[----:B-----5:R-:W-:Y:S01]  /*28c60*/  HMMA.1688.F32.TF32 R52, R248, R32, R136 ;  /* 0x00000020f834723c */ /* 0x020fe20000081088 */
[----:B------:R-:W5:Y:S04]  /*28c70*/  LDL.LU R136, [R1+0x50] ;  /* 0x0000500001887983 */ /* 0x000f680000300800 */
[----:B------:R-:W5:Y:S04]  /*28c80*/  LDL.LU R137, [R1+0x54] ;  /* 0x0000540001897983 */ /* 0x000f680000300800 */
[----:B------:R-:W5:Y:S04]  /*28c90*/  LDL.LU R138, [R1+0x58] ;  /* 0x00005800018a7983 */ /* 0x000f680000300800 */
[----:B------:R-:W5:Y:S11]  /*28ca0*/  LDL.LU R139, [R1+0x5c] ;  /* 0x00005c00018b7983 */ /* 0x000f760000300800 */
[----:B------:R-:W-:-:S02]  /*28cb0*/  IMAD.MOV.U32 R22, RZ, RZ, R52 ;  /* 0x000000ffff167224 */ /* 0x000fc400078e0034 */
[----:B------:R-:W-:Y:S02]  /*28cc0*/  IMAD.MOV.U32 R23, RZ, RZ, R53 ;  /* 0x000000ffff177224 */ /* 0x000fe400078e0035 */
[----:B------:R-:W-:Y:S02]  /*28cd0*/  IMAD.MOV.U32 R26, RZ, RZ, R54 ;  /* 0x000000ffff1a7224 */ /* 0x000fe400078e0036 */
[----:B------:R-:W-:Y:S02]  /*28ce0*/  IMAD.MOV.U32 R27, RZ, RZ, R55 ;  /* 0x000000ffff1b7224 */ /* 0x000fe400078e0037 */
        /* <DEDUP_REMOVED lines=21> */
[C---:B------:R-:W-:Y:S08]  /*28e40*/  HMMA.1688.F32.TF32 R52, R248.reuse, R16, R220 ;  /* 0x00000010f834723c */ /* 0x040ff000000810dc */
[C---:B------:R-:W-:Y:S11]  /*28e50*/  HMMA.1688.F32.TF32 R92, R248.reuse, R8, R132 ;  /* 0x00000008f85c723c */ /* 0x040ff60000081084 */
[----:B------:R-:W-:Y:S05]  /*28e60*/  @!UPT UIADD3 URZ, URZ, URZ, URZ ;  /* 0x0000003f3f3ff290 */ /* 0x000fea000fffe03f */
[----:B-1----:R-:W-:Y:S02]  /*28e70*/  IMAD.MOV.U32 R43, RZ, RZ, R52 ;  /* 0x000000ffff2b7224 */ /* 0x002fe400078e0034 */
[----:B------:R-:W-:Y:S02]  /*28e80*/  IMAD.MOV.U32 R42, RZ, RZ, R53 ;  /* 0x000000ffff2a7224 */ /* 0x000fe400078e0035 */
[----:B------:R-:W-:Y:S02]  /*28e90*/  IMAD.MOV.U32 R39, RZ, RZ, R54 ;  /* 0x000000ffff277224 */ /* 0x000fe400078e0036 */
[----:B------:R-:W-:Y:S02]  /*28ea0*/  IMAD.MOV.U32 R38, RZ, RZ, R55 ;  /* 0x000000ffff267224 */ /* 0x000fe400078e0037 */
[----:B------:R-:W-:Y:S01]  /*28eb0*/  HMMA.1688.F32.TF32 R52, R248, R12, R216 ;  /* 0x0000000cf834723c */ /* 0x000fe200000810d8 */
[----:B------:R-:W-:Y:S01]  /*28ec0*/  IMAD.MOV.U32 R62, RZ, RZ, R92 ;  /* 0x000000ffff3e7224 */ /* 0x000fe200078e005c */
[----:B------:R-:W2:Y:S01]  /*28ed0*/  LDL.LU R216, [R1+0x720] ;  /* 0x0007200001d87983 */ /* 0x000ea20000300800 */
[----:B------:R-:W-:-:S03]  /*28ee0*/  IMAD.MOV.U32 R67, RZ, RZ, R93 ;  /* 0x000000ffff437224 */ /* 0x000fc600078e005d */
[----:B------:R-:W2:Y:S02]  /*28ef0*/  LDL.LU R217, [R1+0x724] ;  /* 0x0007240001d97983 */ /* 0x000ea40000300800 */
[C---:B------:R-:W-:Y:S02]  /*28f00*/  HMMA.1688.F32.TF32 R116, R120.reuse, R48, R116 ;  /* 0x000000307874723c */ /* 0x040fe40000081074 */
[----:B------:R-:W2:Y:S04]  /*28f10*/  LDL.LU R218, [R1+0x728] ;  /* 0x0007280001da7983 */ /* 0x000ea80000300800 */
[----:B------:R-:W2:Y:S02]  /*28f20*/  LDL.LU R219, [R1+0x72c] ;  /* 0x00072c0001db7983 */ /* 0x000ea40000300800 */
[----:B------:R-:W-:Y:S08]  /*28f30*/  HMMA.1688.F32.TF32 R112, R120, R44, R112 ;  /* 0x0000002c7870723c */ /* 0x000ff00000081070 */
[----:B------:R-:W-:-:S02]  /*28f40*/  IMAD.MOV.U32 R47, RZ, RZ, R54 ;  /* 0x000000ffff2f7224 */ /* 0x000fc400078e0036 */
[----:B------:R-:W-:Y:S02]  /*28f50*/  IMAD.MOV.U32 R46, RZ, RZ, R55 ;  /* 0x000000ffff2e7224 */ /* 0x000fe400078e0037 */
[----:B------:R-:W-:Y:S02]  /*28f60*/  IMAD.MOV.U32 R54, RZ, RZ, R94 ;  /* 0x000000ffff367224 */ /* 0x000fe400078e005e */
[----:B------:R-:W-:Y:S02]  /*28f70*/  IMAD.MOV.U32 R55, RZ, RZ, R95 ;  /* 0x000000ffff377224 */ /* 0x000fe400078e005f */
[C---:B------:R-:W-:Y:S08]  /*28f80*/  HMMA.1688.F32.TF32 R92, R120.reuse, R40, R108 ;  /* 0x00000028785c723c */ /* 0x040ff0000008106c */
[C---:B------:R-:W-:Y:S08]  /*28f90*/  HMMA.1688.F32.TF32 R104, R120.reuse, R36, R104 ;  /* 0x000000247868723c */ /* 0x040ff00000081068 */
[C---:B------:R-:W-:Y:S08]  /*28fa0*/  HMMA.1688.F32.TF32 R88, R120.reuse, R24, R88 ;  /* 0x000000187858723c */ /* 0x040ff00000081058 */
[C---:B------:R-:W-:Y:S08]  /*28fb0*/  HMMA.1688.F32.TF32 R100, R120.reuse, R32, R100 ;  /* 0x000000207864723c */ /* 0x040ff00000081064 */
[C---:B------:R-:W-:Y:S08]  /*28fc0*/  HMMA.1688.F32.TF32 R68, R120.reuse, R20, R68 ;  /* 0x000000147844723c */ /* 0x040ff00000081044 */
[C---:B------:R-:W-:Y:S08]  /*28fd0*/  HMMA.1688.F32.TF32 R72, R120.reuse, R16, R72 ;  /* 0x000000107848723c */ /* 0x040ff00000081048 */
[C---:B------:R-:W-:Y:S08]  /*28fe0*/  HMMA.1688.F32.TF32 R76, R120.reuse, R12, R76 ;  /* 0x0000000c784c723c */ /* 0x040ff0000008104c */
[C---:B------:R-:W-:Y:S08]  /*28ff0*/  HMMA.1688.F32.TF32 R80, R120.reuse, R8, R80 ;  /* 0x000000087850723c */ /* 0x040ff00000081050 */
[-C--:B------:R-:W-:Y:S08]  /*29000*/  HMMA.1688.F32.TF32 R84, R120, R4.reuse, R84 ;  /* 0x000000047854723c */ /* 0x080ff00000081054 */
[----:B-----5:R-:W-:Y:S11]  /*29010*/  HMMA.1688.F32.TF32 R248, R248, R4, R136 ;  /* 0x00000004f8f8723c */ /* 0x020ff60000081088 */
[----:B------:R-:W-:Y:S11]  /*29020*/  @!UPT UIADD3 URZ, URZ, URZ, URZ ;  /* 0x0000003f3f3ff290 */ /* 0x000ff6000fffe03f */
[----:B------:R-:W-:Y:S01]  /*29030*/  @!UPT UIADD3 URZ, URZ, URZ, URZ ;  /* 0x0000003f3f3ff290 */ /* 0x000fe2000fffe03f */
        /* <DEDUP_REMOVED lines=8> */
[----:B-1----:R-:W-:Y:S02]  /*290c0*/  HMMA.1688.F32.TF32 R92, R120, R28, R96 ;  /* 0x0000001c785c723c */ /* 0x002fe40000081060 */
[----:B------:R-:W-:Y:S01]  /*290d0*/  STL.64 [R1+0x80], R104 ;  /* 0x0000806801007387 */ /* 0x000fe20000100a00 */
[----:B------:R-:W-:-:S03]  /*290e0*/  IMAD.MOV.U32 R0, RZ, RZ, R89 ;  /* 0x000000ffff007224 */ /* 0x000fc600078e0059 */
[----:B------:R-:W-:Y:S04]  /*290f0*/  STL.64 [R1+0x88], R106 ;  /* 0x0000886a01007387 */ /* 0x000fe80000100a00 */
[----:B------:R-:W-:Y:S04]  /*29100*/  STL.64 [R1+0x70], R100 ;  /* 0x0000706401007387 */ /* 0x000fe80000100a00 */
[----:B------:R-:W-:Y:S09]  /*29110*/  STL.64 [R1+0x78], R102 ;  /* 0x0000786601007387 */ /* 0x000ff20000100a00 */
[----:B------:R-:W-:Y:S04]  /*29120*/  STL.64 [R1+0x60], R92 ;  /* 0x0000605c01007387 */ /* 0x000fe80000100a00 */
[----:B------:R-:W-:Y:S04]  /*29130*/  STL.64 [R1+0x68], R94 ;  /* 0x0000685e01007387 */ /* 0x000fe80000100a00 */
[----:B------:R2:W-:Y:S04]  /*29140*/  STL [R1+0x50], R88 ;  /* 0x0000505801007387 */ /* 0x0005e80000100800 */
[----:B------:R-:W-:Y:S04]  /*29150*/  STL [R1+0x1d20], R0 ;  /* 0x001d200001007387 */ /* 0x000fe80000100800 */
[----:B------:R-:W-:Y:S04]  /*29160*/  STL.64 [R1+0x1d30], R70 ;  /* 0x001d304601007387 */ /* 0x000fe80000100a00 */
[----:B------:R1:W-:Y:S04]  /*29170*/  STL.64 [R1+0x1d28], R68 ;  /* 0x001d284401007387 */ /* 0x0003e80000100a00 */
[----:B------:R-:W-:Y:S04]  /*29180*/  STL.64 [R1+0x1d40], R74 ;  /* 0x001d404a01007387 */ /* 0x000fe80000100a00 */
[----:B------:R3:W-:Y:S04]  /*29190*/  STL.64 [R1+0x1d38], R72 ;  /* 0x001d384801007387 */ /* 0x0007e80000100a00 */
[----:B------:R-:W-:Y:S04]  /*291a0*/  STL.64 [R1+0x1d50], R78 ;  /* 0x001d504e01007387 */ /* 0x000fe80000100a00 */
[----:B------:R-:W-:Y:S01]  /*291b0*/  STL.64 [R1+0x1d48], R76 ;  /* 0x001d484c01007387 */ /* 0x000fe20000100a00 */
[----:B------:R-:W-:-:S03]  /*291c0*/  IMAD.MOV.U32 R136, RZ, RZ, R164 ;  /* 0x000000ffff887224 */ /* 0x000fc600078e00a4 */
[----:B------:R-:W-:Y:S04]  /*291d0*/  STL.64 [R1+0x1d70], R82 ;  /* 0x001d705201007387 */ /* 0x000fe80000100a00 */
[----:B------:R4:W-:Y:S04]  /*291e0*/  STL.64 [R1+0x1d68], R80 ;  /* 0x001d685001007387 */ /* 0x0009e80000100a00 */
[----:B------:R-:W-:Y:S04]  /*291f0*/  STL.64 [R1+0x1d80], R86 ;  /* 0x001d805601007387 */ /* 0x000fe80000100a00 */
[----:B------:R-:W-:Y:S04]  /*29200*/  STL.64 [R1+0x1d78], R84 ;  /* 0x001d785401007387 */ /* 0x000fe80000100a00 */
[----:B------:R-:W5:Y:S01]  /*29210*/  LDL.LU R164, [R1+0x1fdc] ;  /* 0x001fdc0001a47983 */ /* 0x000f620000300800 */
[----:B------:R-:W-:-:S03]  /*29220*/  IMAD.MOV.U32 R125, RZ, RZ, R165 ;  /* 0x000000ffff7d7224 */ /* 0x000fc600078e00a5 */
[----:B------:R-:W3:Y:S04]  /*29230*/  LDL.LU R137, [R1+0x684] ;  /* 0x0006840001897983 */ /* 0x000ee80000300800 */
[----:B------:R-:W3:Y:S04]  /*29240*/  LDL.LU R138, [R1+0x688] ;  /* 0x00068800018a7983 */ /* 0x000ee80000300800 */
[----:B------:R-:W3:Y:S04]  /*29250*/  LDL.LU R139, [R1+0x68c] ;  /* 0x00068c00018b7983 */ /* 0x000ee80000300800 */
[----:B------:R-:W3:Y:S04]  /*29260*/  LDL.LU R124, [R1+0x6c0] ;  /* 0x0006c000017c7983 */ /* 0x000ee80000300800 */
[----:B------:R-:W3:Y:S01]  /*29270*/  LDL.LU R165, [R1+0x1fd8] ;  /* 0x001fd80001a57983 */ /* 0x000ee20000300800 */
[----:B------:R-:W-:-:S02]  /*29280*/  IMAD.MOV.U32 R2, RZ, RZ, R90 ;  /* 0x000000ffff027224 */ /* 0x000fc400078e005a */
[----:B------:R-:W-:Y:S02]  /*29290*/  IMAD.MOV.U32 R3, RZ, RZ, R91 ;  /* 0x000000ffff037224 */ /* 0x000fe400078e005b */
[----:B--2---:R-:W-:Y:S01]  /*292a0*/  HMMA.1688.F32.TF32 R88, R128, R48, R216 ;  /* 0x000000308058723c */ /* 0x004fe200000810d8 */
[----:B-----5:R-:W-:Y:S02]  /*292b0*/  IMAD.MOV.U32 R126, RZ, RZ, R164 ;  /* 0x000000ffff7e7224 */ /* 0x020fe400078e00a4 */
[----:B------:R-:W2:Y:S04]  /*292c0*/  LDL.LU R164, [R1+0x1fd4] ;  /* 0x001fd40001a47983 */ /* 0x000ea80000300800 */
[----:B------:R-:W3:Y:S04]  /*292d0*/  LDL.LU R127, [R1+0x6cc] ;  /* 0x0006cc00017f7983 */ /* 0x000ee80000300800 */
[----:B------:R-:W5:Y:S04]  /*292e0*/  LDL.LU R92, [R1+0x700] ;  /* 0x00070000015c7983 */ /* 0x000f680000300800 */
[----:B------:R-:W5:Y:S04]  /*292f0*/  LDL.LU R93, [R1+0x704] ;  /* 0x00070400015d7983 */ /* 0x000f680000300800 */
[----:B------:R-:W5:Y:S04]  /*29300*/  LDL.LU R94, [R1+0x708] ;  /* 0x00070800015e7983 */ /* 0x000f680000300800 */
[----:B------:R-:W5:Y:S04]  /*29310*/  LDL.LU R95, [R1+0x70c] ;  /* 0x00070c00015f7983 */ /* 0x000f680000300800 */
[----:B------:R-:W2:Y:S04]  /*29320*/  LDL.LU R166, [R1+0x718] ;  /* 0x0007180001a67983 */ /* 0x000ea80000300800 */
[----:B------:R-:W2:Y:S04]  /*29330*/  LDL.LU R167, [R1+0x71c] ;  /* 0x00071c0001a77983 */ /* 0x000ea80000300800 */
        /* <DEDUP_REMOVED lines=28> */
[----:B------:R-:W-:Y:S04]  /*29500*/  STL.64 [R1+0x1d90], R90 ;  /* 0x001d905a01007387 */ /* 0x000fe80000100a00 */
[----:B------:R-:W-:Y:S01]  /*29510*/  STL.64 [R1+0x1d88], R88 ;  /* 0x001d885801007387 */ /* 0x000fe20000100a00 */
[----:B------:R-:W-:-:S02]  /*29520*/  IMAD.MOV.U32 R186, RZ, RZ, R173 ;  /* 0x000000ffffba7224 */ /* 0x000fc400078e00ad */
[----:B------:R-:W-:Y:S02]  /*29530*/  IMAD.MOV.U32 R187, RZ, RZ, R172 ;  /* 0x000000ffffbb7224 */ /* 0x000fe400078e00ac */
[----:B------:R-:W-:Y:S02]  /*29540*/  IMAD.MOV.U32 R182, RZ, RZ, R169 ;  /* 0x000000ffffb67224 */ /* 0x000fe400078e00a9 */
[----:B------:R-:W-:Y:S02]  /*29550*/  IMAD.MOV.U32 R183, RZ, RZ, R168 ;  /* 0x000000ffffb77224 */ /* 0x000fe400078e00a8 */
[----:B------:R-:W-:Y:S02]  /*29560*/  IMAD.MOV.U32 R178, RZ, RZ, R149 ;  /* 0x000000ffffb27224 */ /* 0x000fe400078e0095 */
[----:B------:R-:W-:Y:S01]  /*29570*/  IMAD.MOV.U32 R179, RZ, RZ, R148 ;  /* 0x000000ffffb37224 */ /* 0x000fe200078e0094 */
[C---:B---3--:R-:W-:Y:S08]  /*29580*/  HMMA.1688.F32.TF32 R108, R128.reuse, R24, R124 ;  /* 0x00000018806c723c */ /* 0x048ff0000008107c */
[C---:B-----5:R-:W-:Y:S08]  /*29590*/  HMMA.1688.F32.TF32 R92, R128.reuse, R40, R92 ;  /* 0x00000028805c723c */ /* 0x060ff0000008105c */
[C---:B--2---:R-:W-:Y:S08]  /*295a0*/  HMMA.1688.F32.TF32 R164, R128.reuse, R44, R164 ;  /* 0x0000002c80a4723c */ /* 0x044ff000000810a4 */
[C---:B----4-:R-:W-:Y:S08]  /*295b0*/  HMMA.1688.F32.TF32 R96, R128.reuse, R36, R224 ;  /* 0x000000248060723c */ /* 0x050ff000000810e0 */
[C---:B------:R-:W-:Y:S07]  /*295c0*/  HMMA.1688.F32.TF32 R100, R128.reuse, R32, R144 ;  /* 0x000000208064723c */ /* 0x040fee0000081090 */
[----:B------:R-:W-:Y:S01]  /*295d0*/  STL.64 [R1+0x1da0], R166 ;  /* 0x001da0a601007387 */ /* 0x000fe20000100a00 */
[C---:B------:R-:W-:Y:S03]  /*295e0*/  HMMA.1688.F32.TF32 R104, R128.reuse, R28, R208 ;  /* 0x0000001c8068723c */ /* 0x040fe600000810d0 */
[----:B------:R-:W-:Y:S05]  /*295f0*/  STL.64 [R1+0x1d98], R164 ;  /* 0x001d98a401007387 */ /* 0x000fea0000100a00 */
[C---:B------:R-:W-:Y:S08]  /*29600*/  HMMA.1688.F32.TF32 R124, R128.reuse, R8, R136 ;  /* 0x00000008807c723c */ /* 0x040ff00000081088 */
[C---:B------:R-:W-:Y:S01]  /*29610*/  HMMA.1688.F32.TF32 R112, R128.reuse, R20, R160 ;  /* 0x000000148070723c */ /* 0x040fe200000810a0 */
[----:B------:R-:W-:Y:S07]  /*29620*/  STL.64 [R1+0x1db0], R94 ;  /* 0x001db05e01007387 */ /* 0x000fee0000100a00 */
[C---:B------:R-:W-:Y:S01]  /*29630*/  HMMA.1688.F32.TF32 R116, R128.reuse, R16, R220 ;  /* 0x000000108074723c */ /* 0x040fe200000810dc */
[----:B------:R-:W-:Y:S04]  /*29640*/  STL.64 [R1+0x1da8], R92 ;  /* 0x001da85c01007387 */ /* 0x000fe80000100a00 */
[----:B------:R-:W-:Y:S03]  /*29650*/  STL.64 [R1+0x1dc0], R98 ;  /* 0x001dc06201007387 */ /* 0x000fe60000100a00 */
        /* <DEDUP_REMOVED lines=10> */
[----:B------:R-:W-:Y:S01]  /*29700*/  STL.64 [R1+0x1e10], R118 ;  /* 0x001e107601007387 */ /* 0x000fe20000100a00 */
[----:B------:R-:W-:Y:S03]  /*29710*/  HMMA.1688.F32.TF32 R128, R128, R4, R216 ;  /* 0x000000048080723c */ /* 0x000fe600000810d8 */
[----:B------:R-:W-:Y:S04]  /*29720*/  STL.64 [R1+0x1e08], R116 ;  /* 0x001e087401007387 */ /* 0x000fe80000100a00 */
[----:B------:R-:W-:Y:S01]  /*29730*/  STL.64 [R1+0x1e20], R122 ;  /* 0x001e207a01007387 */ /* 0x000fe20000100a00 */
[----:B------:R-:W-:-:S03]  /*29740*/  IMAD.MOV.U32 R216, RZ, RZ, R177 ;  /* 0x000000ffffd87224 */ /* 0x000fc600078e00b1 */
[----:B------:R-:W-:Y:S01]  /*29750*/  STL.64 [R1+0x1e18], R120 ;  /* 0x001e187801007387 */ /* 0x000fe20000100a00 */
[----:B------:R-:W-:-:S03]  /*29760*/  IMAD.MOV.U32 R217, RZ, RZ, R176 ;  /* 0x000000ffffd97224 */ /* 0x000fc600078e00b0 */
[----:B------:R-:W-:Y:S01]  /*29770*/  STL.64 [R1+0x1e30], R126 ;  /* 0x001e307e01007387 */ /* 0x000fe20000100a00 */
[----:B------:R-:W-:-:S03]  /*29780*/  IMAD.MOV.U32 R218, RZ, RZ, R152 ;  /* 0x000000ffffda7224 */ /* 0x000fc600078e0098 */
[----:B------:R-:W-:Y:S01]  /*29790*/  STL.64 [R1+0x1e28], R124 ;  /* 0x001e287c01007387 */ /* 0x000fe20000100a00 */
[----:B------:R-:W-:-:S03]  /*297a0*/  IMAD.MOV.U32 R219, RZ, RZ, R153 ;  /* 0x000000ffffdb7224 */ /* 0x000fc600078e0099 */
[----:B------:R-:W2:Y:S04]  /*297b0*/  LDL.LU R177, [R1+0x1fd0] ;  /* 0x001fd00001b17983 */ /* 0x000ea80000300800 */
[----:B------:R-:W2:Y:S04]  /*297c0*/  LDL.LU R176, [R1+0x1fcc] ;  /* 0x001fcc0001b07983 */ /* 0x000ea80000300800 */
[----:B------:R-:W3:Y:S04]  /*297d0*/  LDL.LU R152, [R1+0x1fc8] ;  /* 0x001fc80001987983 */ /* 0x000ee80000300800 */
[----:B------:R-:W4:Y:S04]  /*297e0*/  LDL.LU R153, [R1+0x1fc4] ;  /* 0x001fc40001997983 */ /* 0x000f280000300800 */
[----:B------:R-:W5:Y:S04]  /*297f0*/  LDL.LU R173, [R1+0x1fc0] ;  /* 0x001fc00001ad7983 */ /* 0x000f680000300800 */
[----:B------:R-:W5:Y:S04]  /*29800*/  LDL.LU R172, [R1+0x1fbc] ;  /* 0x001fbc0001ac7983 */ /* 0x000f680000300800 */
[----:B------:R-:W2:Y:S04]  /*29810*/  LDL.LU R169, [R1+0x1fb8] ;  /* 0x001fb80001a97983 */ /* 0x000ea80000300800 */
[----:B------:R-:W2:Y:S04]  /*29820*/  LDL.LU R168, [R1+0x1fb4] ;  /* 0x001fb40001a87983 */ /* 0x000ea80000300800 */
[----:B------:R-:W2:Y:S04]  /*29830*/  LDL.LU R149, [R1+0x1fb0] ;  /* 0x001fb00001957983 */ /* 0x000ea80000300800 */
[----:B------:R-:W5:Y:S01]  /*29840*/  LDL.LU R148, [R1+0x1fac] ;  /* 0x001fac0001947983 */ /* 0x000f620000300800 */
[----:B---3--:R-:W-:-:S02]  /*29850*/  IMAD.MOV.U32 R175, RZ, RZ, R152 ;  /* 0x000000ffffaf7224 */ /* 0x008fc400078e0098 */
[----:B----4-:R-:W-:Y:S02]  /*29860*/  IMAD.MOV.U32 R174, RZ, RZ, R153 ;  /* 0x000000ffffae7224 */ /* 0x010fe400078e0099 */
[----:B------:R-:W3:Y:S04]  /*29870*/  LDL.LU R153, [R1+0x1fa8] ;  /* 0x001fa80001997983 */ /* 0x000ee80000300800 */
[----:B------:R-:W4:Y:S01]  /*29880*/  LDL.LU R152, [R1+0x1fa4] ;  /* 0x001fa40001987983 */ /* 0x000f220000300800 */
[----:B--2---:R-:W-:-:S03]  /*29890*/  IMAD.MOV.U32 R170, RZ, RZ, R149 ;  /* 0x000000ffffaa7224 */ /* 0x004fc600078e0095 */
[----:B------:R-:W2:Y:S01]  /*298a0*/  LDL.LU R149, [R1+0x1fa0] ;  /* 0x001fa00001957983 */ /* 0x000ea20000300800 */
[----:B-----5:R-:W-:-:S03]  /*298b0*/  IMAD.MOV.U32 R171, RZ, RZ, R148 ;  /* 0x000000ffffab7224 */ /* 0x020fc600078e0094 */
[----:B------:R-:W5:Y:S04]  /*298c0*/  LDL.LU R148, [R1+0x1f9c] ;  /* 0x001f9c0001947983 */ /* 0x000f680000300800 */
[----:B------:R-:W5:Y:S01]  /*298d0*/  LDL.LU R220, [R1+0x790] ;  /* 0x0007900001dc7983 */ /* 0x000f620000300800 */
[----:B------:R-:W-:Y:S02]  /*298e0*/  IMAD.MOV.U32 R224, RZ, RZ, R231 ;  /* 0x000000ffffe07224 */ /* 0x000fe400078e00e7 */
[----:B------:R-:W-:Y:S02]  /*298f0*/  IMAD.MOV.U32 R225, RZ, RZ, R230 ;  /* 0x000000ffffe17224 */ /* 0x000fe400078e00e6 */
[----:B------:R-:W-:Y:S02]  /*29900*/  IMAD.MOV.U32 R226, RZ, RZ, R229 ;  /* 0x000000ffffe27224 */ /* 0x000fe400078e00e5 */
[----:B------:R-:W-:-:S02]  /*29910*/  IMAD.MOV.U32 R227, RZ, RZ, R228 ;  /* 0x000000ffffe37224 */ /* 0x000fc400078e00e4 */
[----:B------:R-:W-:Y:S02]  /*29920*/  IMAD.MOV.U32 R212, RZ, RZ, R243 ;  /* 0x000000ffffd47224 */ /* 0x000fe400078e00f3 */
[----:B------:R-:W-:Y:S02]  /*29930*/  IMAD.MOV.U32 R213, RZ, RZ, R242 ;  /* 0x000000ffffd57224 */ /* 0x000fe400078e00f2 */
[----:B------:R-:W-:Y:S02]  /*29940*/  IMAD.MOV.U32 R214, RZ, RZ, R241 ;  /* 0x000000ffffd67224 */ /* 0x000fe400078e00f1 */
[----:B------:R-:W-:Y:S02]  /*29950*/  IMAD.MOV.U32 R215, RZ, RZ, R240 ;  /* 0x000000ffffd77224 */ /* 0x000fe400078e00f0 */
[----:B---3--:R-:W-:Y:S02]  /*29960*/  IMAD.MOV.U32 R221, RZ, RZ, R153 ;  /* 0x000000ffffdd7224 */ /* 0x008fe400078e0099 */
[----:B------:R-:W3:Y:S01]  /*29970*/  LDL.LU R153, [R1+0x1f98] ;  /* 0x001f980001997983 */ /* 0x000ee20000300800 */
[----:B----4-:R-:W-:-:S03]  /*29980*/  IMAD.MOV.U32 R222, RZ, RZ, R152 ;  /* 0x000000ffffde7224 */ /* 0x010fc600078e0098 */
[----:B------:R-:W3:Y:S04]  /*29990*/  LDL.LU R152, [R1+0x1f94] ;  /* 0x001f940001987983 */ /* 0x000ee80000300800 */
[----:B------:R-:W4:Y:S01]  /*299a0*/  LDL.LU R223, [R1+0x79c] ;  /* 0x00079c0001df7983 */ /* 0x000f220000300800 */
[----:B--2---:R-:W-:-:S03]  /*299b0*/  IMAD.MOV.U32 R160, RZ, RZ, R149 ;  /* 0x000000ffffa07224 */ /* 0x004fc600078e0095 */
[----:B------:R-:W2:Y:S01]  /*299c0*/  LDL.LU R149, [R1+0x1f90] ;  /* 0x001f900001957983 */ /* 0x000ea20000300800 */
[----:B-----5:R-:W-:-:S03]  /*299d0*/  IMAD.MOV.U32 R161, RZ, RZ, R148 ;  /* 0x000000ffffa17224 */ /* 0x020fc600078e0094 */
[----:B------:R-:W2:Y:S04]  /*299e0*/  LDL.LU R148, [R1+0x1f8c] ;  /* 0x001f8c0001947983 */ /* 0x000ea80000300800 */
[----:B------:R-:W5:Y:S04]  /*299f0*/  LDL.LU R162, [R1+0x7d8] ;  /* 0x0007d80001a27983 */ /* 0x000f680000300800 */
[----:B------:R-:W5:Y:S04]  /*29a00*/  LDL.LU R163, [R1+0x7dc] ;  /* 0x0007dc0001a37983 */ /* 0x000f680000300800 */
        /* <DEDUP_REMOVED lines=10> */
[----:B------:R-:W4:Y:S04]  /*29ab0*/  LDL.LU R229, [R1+0x1f80] ;  /* 0x001f800001e57983 */ /* 0x000f280000300800 */
[----:B------:R-:W5:Y:S04]  /*29ac0*/  LDL.LU R228, [R1+0x1f7c] ;  /* 0x001f7c0001e47983 */ /* 0x000f680000300800 */
[----:B------:R-:W5:Y:S04]  /*29ad0*/  LDL.LU R243, [R1+0x1f78] ;  /* 0x001f780001f37983 */ /* 0x000f680000300800 */
[----:B------:R-:W5:Y:S04]  /*29ae0*/  LDL.LU R242, [R1+0x1f74] ;  /* 0x001f740001f27983 */ /* 0x000f680000300800 */
[----:B------:R-:W5:Y:S04]  /*29af0*/  LDL.LU R241, [R1+0x1f70] ;  /* 0x001f700001f17983 */ /* 0x000f680000300800 */
[----:B------:R-:W5:Y:S04]  /*29b00*/  LDL.LU R240, [R1+0x1f6c] ;  /* 0x001f6c0001f07983 */ /* 0x000f680000300800 */
[----:B-1----:R-:W5:Y:S04]  /*29b10*/  LDL.LU R68, [R1+0x1b0] ;  /* 0x0001b00001447983 */ /* 0x002f680000300800 */
        /* <DEDUP_REMOVED lines=18> */
[----:B------:R-:W-:Y:S02]  /*29c40*/  IMAD.MOV.U32 R159, RZ, RZ, R235 ;  /* 0x000000ffff9f7224 */ /* 0x000fe400078e00eb */
[----:B--2---:R-:W-:Y:S02]  /*29c50*/  IMAD.MOV.U32 R207, RZ, RZ, R231 ;  /* 0x000000ffffcf7224 */ /* 0x004fe400078e00e7 */
[----:B---3--:R-:W-:Y:S02]  /*29c60*/  IMAD.MOV.U32 R206, RZ, RZ, R230 ;  /* 0x000000ffffce7224 */ /* 0x008fe400078e00e6 */
[----:B----4-:R-:W-:-:S02]  /*29c70*/  IMAD.MOV.U32 R205, RZ, RZ, R229 ;  /* 0x000000ffffcd7224 */ /* 0x010fc400078e00e5 */
[----:B-----5:R-:W-:Y:S02]  /*29c80*/  IMAD.MOV.U32 R251, RZ, RZ, R243 ;  /* 0x000000fffffb7224 */ /* 0x020fe400078e00f3 */
[----:B------:R-:W-:Y:S02]  /*29c90*/  IMAD.MOV.U32 R250, RZ, RZ, R242 ;  /* 0x000000fffffa7224 */ /* 0x000fe400078e00f2 */
[----:B------:R-:W-:Y:S02]  /*29ca0*/  IMAD.MOV.U32 R249, RZ, RZ, R241 ;  /* 0x000000fffff97224 */ /* 0x000fe400078e00f1 */
[----:B------:R-:W-:Y:S02]  /*29cb0*/  IMAD.MOV.U32 R248, RZ, RZ, R240 ;  /* 0x000000fffff87224 */ /* 0x000fe400078e00f0 */
[----:B------:R-:W2:Y:S04]  /*29cc0*/  LDL.LU R240, [R1+0x1f68] ;  /* 0x001f680001f07983 */ /* 0x000ea80000300800 */
[----:B------:R-:W2:Y:S04]  /*29cd0*/  LDL.LU R241, [R1+0x1f64] ;  /* 0x001f640001f17983 */ /* 0x000ea80000300800 */
[----:B------:R-:W2:Y:S04]  /*29ce0*/  LDL.LU R242, [R1+0x1f60] ;  /* 0x001f600001f27983 */ /* 0x000ea80000300800 */
[----:B------:R-:W2:Y:S01]  /*29cf0*/  LDL.LU R243, [R1+0x1f5c] ;  /* 0x001f5c0001f37983 */ /* 0x000ea20000300800 */
[----:B------:R-:W-:-:S03]  /*29d00*/  IMAD.MOV.U32 R204, RZ, RZ, R228 ;  /* 0x000000ffffcc7224 */ /* 0x000fc600078e00e4 */
[----:B------:R-:W3:Y:S04]  /*29d10*/  LDL.LU R232, [R1+0x1f58] ;  /* 0x001f580001e87983 */ /* 0x000ee80000300800 */
[----:B------:R-:W3:Y:S04]  /*29d20*/  LDL.LU R233, [R1+0x1f54] ;  /* 0x001f540001e97983 */ /* 0x000ee80000300800 */
[----:B------:R-:W3:Y:S04]  /*29d30*/  LDL.LU R234, [R1+0x1f50] ;  /* 0x001f500001ea7983 */ /* 0x000ee80000300800 */
[----:B------:R-:W3:Y:S04]  /*29d40*/  LDL.LU R235, [R1+0x1f4c] ;  /* 0x001f4c0001eb7983 */ /* 0x000ee80000300800 */
        /* <DEDUP_REMOVED lines=9> */
[----:B------:R-:W-:Y:S04]  /*29de0*/  STL.64 [R1+0x1e40], R130 ;  /* 0x001e408201007387 */ /* 0x000fe80000100a00 */
[----:B------:R-:W-:Y:S01]  /*29df0*/  STL.64 [R1+0x1e38], R128 ;  /* 0x001e388001007387 */ /* 0x000fe20000100a00 */
[C---:B------:R-:W-:Y:S08]  /*29e00*/  HMMA.1688.F32.TF32 R80, R140.reuse, R36, R80 ;  /* 0x000000248c50723c */ /* 0x040ff00000081050 */
[C---:B------:R-:W-:Y:S08]  /*29e10*/  HMMA.1688.F32.TF32 R76, R140.reuse, R32, R76 ;  /* 0x000000208c4c723c */ /* 0x040ff0000008104c */
[C---:B------:R-:W-:Y:S08]  /*29e20*/  HMMA.1688.F32.TF32 R72, R140.reuse, R28, R72 ;  /* 0x0000001c8c48723c */ /* 0x040ff00000081048 */
[C---:B---3--:R-:W-:Y:S08]  /*29e30*/  HMMA.1688.F32.TF32 R136, R140.reuse, R44, R232 ;  /* 0x0000002c8c88723c */ /* 0x048ff000000810e8 */
[----:B----4-:R-:W-:Y:S11]  /*29e40*/  HMMA.1688.F32.TF32 R132, R140, R48, R228 ;  /* 0x000000308c84723c */ /* 0x010ff600000810e4 */
[----:B------:R-:W-:Y:S11]  /*29e50*/  @!UPT UIADD3 URZ, URZ, URZ, URZ ;  /* 0x0000003f3f3ff290 */ /* 0x000ff6000fffe03f */
[----:B------:R-:W-:Y:S01]  /*29e60*/  @!UPT UIADD3 URZ, URZ, URZ, URZ ;  /* 0x0000003f3f3ff290 */ /* 0x000fe2000fffe03f */
[----:B------:R1:W-:Y:S04]  /*29e70*/  STL [R1+0x1d0c], R132 ;  /* 0x001d0c8401007387 */ /* 0x0003e80000100800 */
[----:B------:R3:W-:Y:S04]  /*29e80*/  STL [R1+0x1d08], R133 ;  /* 0x001d088501007387 */ /* 0x0007e80000100800 */
[----:B------:R-:W-:Y:S04]  /*29e90*/  STL [R1+0x1d04], R134 ;  /* 0x001d048601007387 */ /* 0x000fe80000100800 */
[----:B------:R-:W-:Y:S01]  /*29ea0*/  STL [R1+0x1d00], R135 ;  /* 0x001d008701007387 */ /* 0x000fe20000100800 */
[----:B-1----:R-:W-:-:S03]  /*29eb0*/  IMAD.MOV.U32 R132, RZ, RZ, R70 ;  /* 0x000000ffff847224 */ /* 0x002fc600078e0046 */
[----:B------:R1:W-:Y:S01]  /*29ec0*/  STL [R1+0x1d14], R136 ;  /* 0x001d148801007387 */ /* 0x0003e20000100800 */
[----:B---3--:R-:W-:-:S03]  /*29ed0*/  IMAD.MOV.U32 R133, RZ, RZ, R71 ;  /* 0x000000ffff857224 */ /* 0x008fc600078e0047 */
[----:B------:R3:W-:Y:S01]  /*29ee0*/  STL [R1+0x1d10], R137 ;  /* 0x001d108901007387 */ /* 0x0007e20000100800 */
[----:B-1----:R-:W-:Y:S02]  /*29ef0*/  IMAD.MOV.U32 R136, RZ, RZ, R68 ;  /* 0x000000ffff887224 */ /* 0x002fe400078e0044 */
[----:B---3--:R-:W-:Y:S02]  /*29f00*/  IMAD.MOV.U32 R137, RZ, RZ, R69 ;  /* 0x000000ffff897224 */ /* 0x008fe400078e0045 */
[C---:B------:R-:W-:Y:S01]  /*29f10*/  HMMA.1688.F32.TF32 R68, R140.reuse, R20, R248 ;  /* 0x000000148c44723c */ /* 0x040fe200000810f8 */
[----:B------:R1:W-:Y:S07]  /*29f20*/  STL [R1+0x1cfc], R138 ;  /* 0x001cfc8a01007387 */ /* 0x0003ee0000100800 */
[----:B--2---:R-:W-:Y:S01]  /*29f30*/  HMMA.1688.F32.TF32 R84, R140, R40, R240 ;  /* 0x000000288c54723c */ /* 0x004fe200000810f0 */
[----:B------:R2:W-:Y:S07]  /*29f40*/  STL [R1+0x1cf8], R139 ;  /* 0x001cf88b01007387 */ /* 0x0005ee0000100800 */
[C---:B------:R-:W-:Y:S08]  /*29f50*/  HMMA.1688.F32.TF32 R180, R188.reuse, R12, R180 ;  /* 0x0000000cbcb4723c */ /* 0x040ff000000810b4 */
[----:B------:R-:W-:Y:S01]  /*29f60*/  HMMA.1688.F32.TF32 R184, R188, R8, R184 ;  /* 0x00000008bcb8723c */ /* 0x000fe200000810b8 */
[----:B------:R-:W-:Y:S01]  /*29f70*/  IMAD.MOV.U32 R134, RZ, RZ, R68 ;  /* 0x000000ffff867224 */ /* 0x000fe200078e0044 */
[----:B------:R-:W-:Y:S01]  /*29f80*/  LDS R241, [R252+0x43000] ;  /* 0x04300000fcf17984 */ /* 0x000fe20000000800 */
[----:B------:R-:W-:-:S02]  /*29f90*/  IMAD.MOV.U32 R135, RZ, RZ, R69 ;  /* 0x000000ffff877224 */ /* 0x000fc400078e0045 */
[----:B-1----:R-:W-:Y:S01]  /*29fa0*/  IMAD.MOV.U32 R138, RZ, RZ, R70 ;  /* 0x000000ffff8a7224 */ /* 0x002fe200078e0046 */
[----:B------:R-:W-:Y:S01]  /*29fb0*/  LDS R243, [R252+0x43800] ;  /* 0x04380000fcf37984 */ /* 0x000fe20000000800 */
[----:B--2---:R-:W-:Y:S02]  /*29fc0*/  IMAD.MOV.U32 R139, RZ, RZ, R71 ;  /* 0x000000ffff8b7224 */ /* 0x004fe400078e0047 */
[C---:B------:R-:W-:Y:S01]  /*29fd0*/  HMMA.1688.F32.TF32 R68, R140.reuse, R16, R204 ;  /* 0x000000108c44723c */ /* 0x040fe200000810cc */
[----:B------:R-:W-:Y:S04]  /*29fe0*/  STL.64 [R1+0xc0], R84 ;  /* 0x0000c05401007387 */ /* 0x000fe80000100a00 */
[----:B------:R-:W-:Y:S04]  /*29ff0*/  STL.64 [R1+0xc8], R86 ;  /* 0x0000c85601007387 */ /* 0x000fe80000100a00 */
[----:B------:R-:W-:Y:S04]  /*2a000*/  STL.64 [R1+0xd0], R80 ;  /* 0x0000d05001007387 */ /* 0x000fe80000100a00 */
[----:B------:R-:W-:Y:S04]  /*2a010*/  STL.64 [R1+0xd8], R82 ;  /* 0x0000d85201007387 */ /* 0x000fe80000100a00 */
[----:B------:R-:W-:Y:S04]  /*2a020*/  STL.64 [R1+0x140], R76 ;  /* 0x0001404c01007387 */ /* 0x000fe80000100a00 */
[----:B------:R1:W-:Y:S04]  /*2a030*/  STL.64 [R1+0x148], R78 ;  /* 0x0001484e01007387 */ /* 0x0003e80000100a00 */
[----:B------:R-:W-:Y:S04]  /*2a040*/  STL.64 [R1+0x1a0], R72 ;  /* 0x0001a04801007387 */ /* 0x000fe80000100a00 */
[----:B------:R2:W-:Y:S01]  /*2a050*/  STL.64 [R1+0x1a8], R74 ;  /* 0x0001a84a01007387 */ /* 0x0005e20000100a00 */
[C---:B-1----:R-:W-:Y:S03]  /*2a060*/  HMMA.1688.F32.TF32 R76, R140.reuse, R12, R156 ;  /* 0x0000000c8c4c723c */ /* 0x042fe6000008109c */
[----:B------:R-:W-:Y:S04]  /*2a070*/  STL.64 [R1+0x210], R68 ;  /* 0x0002104401007387 */ /* 0x000fe80000100a00 */
[----:B------:R1:W-:Y:S01]  /*2a080*/  STL.64 [R1+0x218], R70 ;  /* 0x0002184601007387 */ /* 0x0003e20000100a00 */
[C---:B--2---:R-:W-:Y:S08]  /*2a090*/  HMMA.1688.F32.TF32 R72, R140.reuse, R8, R212 ;  /* 0x000000088c48723c */ /* 0x044ff000000810d4 */
[----:B-1----:R-:W-:Y:S07]  /*2a0a0*/  HMMA.1688.F32.TF32 R68, R140, R4, R224 ;  /* 0x000000048c44723c */ /* 0x002fee00000810e0 */
[----:B------:R-:W-:Y:S04]  /*2a0b0*/  STL.64 [R1+0x220], R76 ;  /* 0x0002204c01007387 */ /* 0x000fe80000100a00 */
[----:B------:R-:W-:Y:S04]  /*2a0c0*/  STL.64 [R1+0x228], R78 ;  /* 0x0002284e01007387 */ /* 0x000fe80000100a00 */
[----:B------:R-:W-:Y:S04]  /*2a0d0*/  STL.64 [R1+0x250], R72 ;  /* 0x0002504801007387 */ /* 0x000fe80000100a00 */
[----:B------:R-:W-:Y:S04]  /*2a0e0*/  STL.64 [R1+0x258], R74 ;  /* 0x0002584a01007387 */ /* 0x000fe80000100a00 */
[----:B------:R1:W-:Y:S04]  /*2a0f0*/  STL.64 [R1+0x240], R68 ;  /* 0x0002404401007387 */ /* 0x0003e80000100a00 */
[----:B------:R2:W-:Y:S01]  /*2a100*/  STL.64 [R1+0x248], R70 ;  /* 0x0002484601007387 */ /* 0x0005e20000100a00 */
[----:B-1----:R-:W-:-:S03]  /*2a110*/  IMAD.MOV.U32 R68, RZ, RZ, R201 ;  /* 0x000000ffff447224 */ /* 0x002fc600078e00c9 */
[----:B------:R-:W3:Y:S01]  /*2a120*/  LDL.LU R201, [R1+0x1f38] ;  /* 0x001f380001c97983 */ /* 0x000ee20000300800 */
[----:B------:R-:W-:-:S03]  /*2a130*/  IMAD.MOV.U32 R69, RZ, RZ, R200 ;  /* 0x000000ffff457224 */ /* 0x000fc600078e00c8 */
[----:B------:R-:W4:Y:S04]  /*2a140*/  LDL.LU R200, [R1+0x1f34] ;  /* 0x001f340001c87983 */ /* 0x000f280000300800 */
[----:B------:R-:W2:Y:S04]  /*2a150*/  LDL.LU R72, [R1+0x830] ;  /* 0x0008300001487983 */ /* 0x000ea80000300800 */
[----:B------:R-:W2:Y:S04]  /*2a160*/  LDL.LU R73, [R1+0x834] ;  /* 0x0008340001497983 */ /* 0x000ea80000300800 */
[----:B------:R-:W2:Y:S04]  /*2a170*/  LDL.LU R74, [R1+0x838] ;  /* 0x00083800014a7983 */ /* 0x000ea80000300800 */
[----:B------:R-:W2:Y:S01]  /*2a180*/  LDL.LU R75, [R1+0x83c] ;  /* 0x00083c00014b7983 */ /* 0x000ea20000300800 */
[----:B----4-:R-:W-:-:S03]  /*2a190*/  IMAD.MOV.U32 R76, RZ, RZ, R200 ;  /* 0x000000ffff4c7224 */ /* 0x010fc600078e00c8 */
[----:B------:R-:W4:Y:S01]  /*2a1a0*/  LDL.LU R200, [R1+0x1f30] ;  /* 0x001f300001c87983 */ /* 0x000f220000300800 */
[----:B---3--:R-:W-:-:S03]  /*2a1b0*/  IMAD.MOV.U32 R79, RZ, RZ, R201 ;  /* 0x000000ffff4f7224 */ /* 0x008fc600078e00c9 */
[----:B------:R-:W3:Y:S04]  /*2a1c0*/  LDL.LU R77, [R1+0x844] ;  /* 0x00084400014d7983 */ /* 0x000ee80000300800 */
[----:B------:R-:W3:Y:S04]  /*2a1d0*/  LDL.LU R78, [R1+0x848] ;  /* 0x00084800014e7983 */ /* 0x000ee80000300800 */
[----:B------:R-:W2:Y:S04]  /*2a1e0*/  LDL.LU R201, [R1+0x1f2c] ;  /* 0x001f2c0001c97983 */ /* 0x000ea80000300800 */
[----:B------:R-:W2:Y:S04]  /*2a1f0*/  LDL.LU R224, [R1+0x860] ;  /* 0x0008600001e07983 */ /* 0x000ea80000300800 */
[----:B------:R-:W2:Y:S01]  /*2a200*/  LDL.LU R225, [R1+0x864] ;  /* 0x0008640001e17983 */ /* 0x000ea20000300800 */
[----:B----4-:R-:W-:-:S03]  /*2a210*/  IMAD.MOV.U32 R226, RZ, RZ, R200 ;  /* 0x000000ffffe27224 */ /* 0x010fc600078e00c8 */
[----:B------:R-:W4:Y:S01]  /*2a220*/  LDL.LU R200, [R1+0x1f28] ;  /* 0x001f280001c87983 */ /* 0x000f220000300800 */
[C---:B------:R-:W-:Y:S03]  /*2a230*/  HMMA.1688.F32.TF32 R156, R188.reuse, R32, R160 ;  /* 0x00000020bc9c723c */ /* 0x040fe600000810a0 */
[----:B------:R-:W3:Y:S05]  /*2a240*/  LDL.LU R227, [R1+0x86c] ;  /* 0x00086c0001e37983 */ /* 0x000eea0000300800 */
[C---:B------:R-:W-:Y:S01]  /*2a250*/  HMMA.1688.F32.TF32 R160, R188.reuse, R28, R220 ;  /* 0x0000001cbca0723c */ /* 0x040fe200000810dc */
[----:B------:R-:W3:Y:S04]  /*2a260*/  LDL.LU R220, [R1+0x870] ;  /* 0x0008700001dc7983 */ /* 0x000ee80000300800 */
[----:B------:R-:W3:Y:S03]  /*2a270*/  LDL.LU R221, [R1+0x874] ;  /* 0x0008740001dd7983 */ /* 0x000ee60000300800 */
[----:B-----5:R-:W-:Y:S01]  /*2a280*/  HMMA.1688.F32.TF32 R140, R188, R48, R144 ;  /* 0x00000030bc8c723c */ /* 0x020fe20000081090 */
[----:B------:R-:W3:Y:S01]  /*2a290*/  LDL.LU R222, [R1+0x878] ;  /* 0x0008780001de7983 */ /* 0x000ee20000300800 */
[----:B--2---:R-:W-:-:S03]  /*2a2a0*/  IMAD.MOV.U32 R223, RZ, RZ, R201 ;  /* 0x000000ffffdf7224 */ /* 0x004fc600078e00c9 */
[----:B------:R-:W2:Y:S03]  /*2a2b0*/  LDL.LU R201, [R1+0x1f24] ;  /* 0x001f240001c97983 */ /* 0x000ea60000300800 */
[C---:B------:R-:W-:Y:S08]  /*2a2c0*/  HMMA.1688.F32.TF32 R144, R188.reuse, R44, R208 ;  /* 0x0000002cbc90723c */ /* 0x040ff000000810d0 */
[C---:B------:R-:W-:Y:S08]  /*2a2d0*/  HMMA.1688.F32.TF32 R148, R188.reuse, R40, R148 ;  /* 0x00000028bc94723c */ /* 0x040ff00000081094 */
[C---:B------:R-:W-:Y:S08]  /*2a2e0*/  HMMA.1688.F32.TF32 R152, R188.reuse, R36, R152 ;  /* 0x00000024bc98723c */ /* 0x040ff00000081098 */
[C---:B------:R-:W-:Y:S08]  /*2a2f0*/  HMMA.1688.F32.TF32 R168, R188.reuse, R24, R168 ;  /* 0x00000018bca8723c */ /* 0x040ff000000810a8 */
[C---:B------:R-:W-:Y:S08]  /*2a300*/  HMMA.1688.F32.TF32 R172, R188.reuse, R20, R172 ;  /* 0x00000014bcac723c */ /* 0x040ff000000810ac */
[C---:B------:R-:W-:Y:S08]  /*2a310*/  HMMA.1688.F32.TF32 R176, R188.reuse, R16, R176 ;  /* 0x00000010bcb0723c */ /* 0x040ff000000810b0 */
[----:B------:R-:W-:Y:S07]  /*2a320*/  HMMA.1688.F32.TF32 R188, R188, R4, R216 ;  /* 0x00000004bcbc723c */ /* 0x000fee00000810d8 */
[----:B----4-:R-:W-:-:S02]  /*2a330*/  IMAD.MOV.U32 R216, RZ, RZ, R200 ;  /* 0x000000ffffd87224 */ /* 0x010fc400078e00c8 */
[----:B------:R-:W4:Y:S04]  /*2a340*/  LDL.LU R200, [R1+0x1f20] ;  /* 0x001f200001c87983 */ /* 0x000f280000300800 */
[----:B------:R-:W5:Y:S04]  /*2a350*/  LDL.LU R217, [R1+0x884] ;  /* 0x0008840001d97983 */ /* 0x000f680000300800 */
[----:B------:R-:W5:Y:S04]  /*2a360*/  LDL.LU R218, [R1+0x888] ;  /* 0x0008880001da7983 */ /* 0x000f680000300800 */
[----:B------:R-:W5:Y:S04]  /*2a370*/  LDL.LU R219, [R1+0x88c] ;  /* 0x00088c0001db7983 */ /* 0x000f680000300800 */
[----:B------:R-:W3:Y:S01]  /*2a380*/  LDL.LU R208, [R1+0x8a0] ;  /* 0x0008a00001d07983 */ /* 0x000ee20000300800 */
[----:B--2---:R-:W-:-:S03]  /*2a390*/  IMAD.MOV.U32 R209, RZ, RZ, R201 ;  /* 0x000000ffffd17224 */ /* 0x004fc600078e00c9 */
[----:B------:R-:W2:Y:S01]  /*2a3a0*/  LDL.LU R201, [R1+0x1f1c] ;  /* 0x001f1c0001c97983 */ /* 0x000ea20000300800 */
[----:B------:R-:W-:Y:S02]  /*2a3b0*/  IMAD.MOV.U32 R71, RZ, RZ, R202 ;  /* 0x000000ffff477224 */ /* 0x000fe400078e00ca */
[----:B------:R-:W-:Y:S02]  /*2a3c0*/  IMAD.MOV.U32 R70, RZ, RZ, R203 ;  /* 0x000000ffff467224 */ /* 0x000fe400078e00cb */
[----:B------:R-:W-:Y:S02]  /*2a3d0*/  IMAD.MOV.U32 R93, RZ, RZ, R197 ;  /* 0x000000ffff5d7224 */ /* 0x000fe400078e00c5 */
[----:B------:R-:W-:Y:S02]  /*2a3e0*/  IMAD.MOV.U32 R94, RZ, RZ, R196 ;  /* 0x000000ffff5e7224 */ /* 0x000fe400078e00c4 */
[----:B----4-:R-:W-:Y:S02]  /*2a3f0*/  IMAD.MOV.U32 R210, RZ, RZ, R200 ;  /* 0x000000ffffd27224 */ /* 0x010fe400078e00c8 */
[----:B------:R-:W2:Y:S04]  /*2a400*/  LDL.LU R200, [R1+0x1f18] ;  /* 0x001f180001c87983 */ /* 0x000ea80000300800 */
[----:B------:R-:W4:Y:S04]  /*2a410*/  LDL.LU R211, [R1+0x8ac] ;  /* 0x0008ac0001d37983 */ /* 0x000f280000300800 */
        /* <DEDUP_REMOVED lines=71> */
[----:B------:R-:W2:Y:S01]  /*2a890*/  LDL.LU R251, [R1+0x48c] ;  /* 0x00048c0001fb7983 */ /* 0x000ea20000300800 */
[C---:B-----5:R-:W-:Y:S03]  /*2a8a0*/  HMMA.1688.F32.TF32 R216, R236.reuse, R24, R216 ;  /* 0x00000018ecd8723c */ /* 0x060fe600000810d8 */
[----:B------:R-:W5:Y:S05]  /*2a8b0*/  LDL R0, [R1+0x998] ;  /* 0x0009980001007983 */ /* 0x000f6a0000100800 */
[C---:B---3--:R-:W-:Y:S08]  /*2a8c0*/  HMMA.1688.F32.TF32 R220, R236.reuse, R20, R220 ;  /* 0x00000014ecdc723c */ /* 0x048ff000000810dc */
[C---:B----4-:R-:W-:Y:S08]  /*2a8d0*/  HMMA.1688.F32.TF32 R208, R236.reuse, R32, R208 ;  /* 0x00000020ecd0723c */ /* 0x050ff000000810d0 */
[C---:B------:R-:W-:Y:S08]  /*2a8e0*/  HMMA.1688.F32.TF32 R224, R236.reuse, R16, R224 ;  /* 0x00000010ece0723c */ /* 0x040ff000000810e0 */
[C---:B--2---:R-:W-:Y:S08]  /*2a8f0*/  HMMA.1688.F32.TF32 R204, R236.reuse, R36, R204 ;  /* 0x00000024eccc723c */ /* 0x044ff000000810cc */
[C---:B------:R-:W-:Y:S08]  /*2a900*/  HMMA.1688.F32.TF32 R200, R236.reuse, R40, R200 ;  /* 0x00000028ecc8723c */ /* 0x040ff000000810c8 */
[----:B------:R-:W-:Y:S08]  /*2a910*/  HMMA.1688.F32.TF32 R232, R236, R8, R76 ;  /* 0x00000008ece8723c */ /* 0x000ff0000008104c */
[C---:B------:R-:W-:Y:S08]  /*2a920*/  HMMA.1688.F32.TF32 R228, R192.reuse, R48, R128 ;  /* 0x00000030c0e4723c */ /* 0x040ff00000081080 */
[C---:B------:R-:W-:Y:S08]  /*2a930*/  HMMA.1688.F32.TF32 R128, R192.reuse, R44, R124 ;  /* 0x0000002cc080723c */ /* 0x040ff0000008107c */
[C---:B------:R-:W-:Y:S08]  /*2a940*/  HMMA.1688.F32.TF32 R124, R192.reuse, R40, R120 ;  /* 0x00000028c07c723c */ /* 0x040ff00000081078 */
[C---:B------:R-:W-:Y:S08]  /*2a950*/  HMMA.1688.F32.TF32 R120, R192.reuse, R36, R116 ;  /* 0x00000024c078723c */ /* 0x040ff00000081074 */
[C---:B------:R-:W-:Y:S08]  /*2a960*/  HMMA.1688.F32.TF32 R116, R192.reuse, R32, R112 ;  /* 0x00000020c074723c */ /* 0x040ff00000081070 */
[C---:B------:R-:W-:Y:S01]  /*2a970*/  HMMA.1688.F32.TF32 R112, R192.reuse, R28, R108 ;  /* 0x0000001cc070723c */ /* 0x040fe2000008106c */
[----:B------:R-:W-:Y:S07]  /*2a980*/  STL.64 [R1+0x330], R228 ;  /* 0x000330e401007387 */ /* 0x000fee0000100a00 */
[C---:B------:R-:W-:Y:S01]  /*2a990*/  HMMA.1688.F32.TF32 R108, R192.reuse, R24, R104 ;  /* 0x00000018c06c723c */ /* 0x040fe20000081068 */
[----:B------:R1:W-:Y:S07]  /*2a9a0*/  STL.64 [R1+0x338], R230 ;  /* 0x000338e601007387 */ /* 0x0003ee0000100a00 */
[C---:B------:R-:W-:Y:S08]  /*2a9b0*/  HMMA.1688.F32.TF32 R104, R192.reuse, R20, R100 ;  /* 0x00000014c068723c */ /* 0x040ff00000081064 */
[C---:B------:R-:W-:Y:S01]  /*2a9c0*/  HMMA.1688.F32.TF32 R100, R192.reuse, R16, R96 ;  /* 0x00000010c064723c */ /* 0x040fe20000081060 */
[----:B------:R-:W-:Y:S07]  /*2a9d0*/  STL.64 [R1+0x360], R128 ;  /* 0x0003608001007387 */ /* 0x000fee0000100a00 */
[C---:B------:R-:W-:Y:S01]  /*2a9e0*/  HMMA.1688.F32.TF32 R96, R192.reuse, R12, R92 ;  /* 0x0000000cc060723c */ /* 0x040fe2000008105c */
[----:B------:R-:W-:Y:S07]  /*2a9f0*/  STL.64 [R1+0x368], R130 ;  /* 0x0003688201007387 */ /* 0x000fee0000100a00 */
[C---:B------:R-:W-:Y:S01]  /*2aa00*/  HMMA.1688.F32.TF32 R92, R192.reuse, R8, R164 ;  /* 0x00000008c05c723c */ /* 0x040fe200000810a4 */
[----:B------:R-:W-:Y:S07]  /*2aa10*/  STL.64 [R1+0x3a0], R124 ;  /* 0x0003a07c01007387 */ /* 0x000fee0000100a00 */
[----:B------:R-:W-:Y:S01]  /*2aa20*/  HMMA.1688.F32.TF32 R88, R192, R4, R88 ;  /* 0x00000004c058723c */ /* 0x000fe20000081058 */
[----:B------:R-:W-:Y:S07]  /*2aa30*/  STL.64 [R1+0x3a8], R126 ;  /* 0x0003a87e01007387 */ /* 0x000fee0000100a00 */
[C---:B------:R-:W-:Y:S08]  /*2aa40*/  HMMA.1688.F32.TF32 R192, R236.reuse, R48, R84 ;  /* 0x00000030ecc0723c */ /* 0x040ff00000081054 */
[C---:B------:R-:W-:Y:S08]  /*2aa50*/  HMMA.1688.F32.TF32 R196, R236.reuse, R44, R196 ;  /* 0x0000002cecc4723c */ /* 0x040ff000000810c4 */
[----:B------:R-:W-:Y:S01]  /*2aa60*/  HMMA.1688.F32.TF32 R212, R236, R28, R212 ;  /* 0x0000001cecd4723c */ /* 0x000fe200000810d4 */
[----:B------:R-:W-:-:S02]  /*2aa70*/  IMAD.MOV.U32 R51, RZ, RZ, R52 ;  /* 0x000000ffff337224 */ /* 0x000fc400078e0034 */
[----:B------:R-:W-:Y:S01]  /*2aa80*/  IMAD.MOV.U32 R50, RZ, RZ, R53 ;  /* 0x000000ffff327224 */ /* 0x000fe200078e0035 */
[----:B-----5:R-:W-:Y:S04]  /*2aa90*/  LDS R240, [R0+0x43000] ;  /* 0x0430000000f07984 */ /* 0x020fe80000000800 */
[C---:B-1----:R-:W-:Y:S01]  /*2aaa0*/  HMMA.1688.F32.TF32 R228, R236.reuse, R12, R80 ;  /* 0x0000000cece4723c */ /* 0x042fe20000081050 */
[----:B------:R-:W-:Y:S04]  /*2aab0*/  STL.64 [R1+0x3c0], R120 ;  /* 0x0003c07801007387 */ /* 0x000fe80000100a00 */
[----:B------:R-:W1:Y:S03]  /*2aac0*/  LDS R242, [R0+0x43800] ;  /* 0x0438000000f27984 */ /* 0x000e660000000800 */
[----:B------:R-:W-:Y:S01]  /*2aad0*/  HMMA.1688.F32.TF32 R236, R236, R4, R72 ;  /* 0x00000004ecec723c */ /* 0x000fe20000081048 */
[----:B------:R-:W-:Y:S07]  /*2aae0*/  STL.64 [R1+0x3c8], R122 ;  /* 0x0003c87a01007387 */ /* 0x000fee0000100a00 */
[C---:B------:R-:W-:Y:S01]  /*2aaf0*/  HMMA.1688.F32.TF32 R72, R244.reuse, R48, R68 ;  /* 0x00000030f448723c */ /* 0x040fe20000081044 */
[----:B------:R-:W-:Y:S07]  /*2ab00*/  STL.64 [R1+0x3e0], R116 ;  /* 0x0003e07401007387 */ /* 0x000fee0000100a00 */
[----:B------:R-:W-:Y:S01]  /*2ab10*/  HMMA.1688.F32.TF32 R68, R244, R44, R248 ;  /* 0x0000002cf444723c */ /* 0x000fe200000810f8 */
        /* <DEDUP_REMOVED lines=13> */
[----:B------:R-:W5:Y:S04]  /*2abf0*/  LDL.LU R248, [R1+0x290] ;  /* 0x0002900001f87983 */ /* 0x000f680000300800 */
[----:B------:R1:W-:Y:S04]  /*2ac00*/  STL.64 [R1+0x580], R72 ;  /* 0x0005804801007387 */ /* 0x0003e80000100a00 */
[----:B------:R1:W-:Y:S04]  /*2ac10*/  STL.64 [R1+0x588], R74 ;  /* 0x0005884a01007387 */ /* 0x0003e80000100a00 */
[----:B------:R1:W-:Y:S04]  /*2ac20*/  STL.64 [R1+0x570], R68 ;  /* 0x0005704401007387 */ /* 0x0003e80000100a00 */
[----:B------:R1:W-:Y:S04]  /*2ac30*/  STL.64 [R1+0x578], R70 ;  /* 0x0005784601007387 */ /* 0x0003e80000100a00 */
[----:B------:R-:W5:Y:S04]  /*2ac40*/  LDL.LU R249, [R1+0x294] ;  /* 0x0002940001f97983 */ /* 0x000f680000300800 */
[----:B------:R-:W5:Y:S04]  /*2ac50*/  LDL.LU R250, [R1+0x298] ;  /* 0x0002980001fa7983 */ /* 0x000f680000300800 */
[----:B------:R-:W5:Y:S04]  /*2ac60*/  LDL.LU R251, [R1+0x29c] ;  /* 0x00029c0001fb7983 */ /* 0x000f680000300800 */
[----:B------:R-:W5:Y:S04]  /*2ac70*/  LDL.LU R76, [R1+0x300] ;  /* 0x00030000014c7983 */ /* 0x000f680000300800 */
[----:B------:R-:W5:Y:S04]  /*2ac80*/  LDL.LU R77, [R1+0x304] ;  /* 0x00030400014d7983 */ /* 0x000f680000300800 */
[----:B------:R-:W5:Y:S04]  /*2ac90*/  LDL.LU R78, [R1+0x308] ;  /* 0x00030800014e7983 */ /* 0x000f680000300800 */
[----:B------:R-:W5:Y:S01]  /*2aca0*/  LDL.LU R79, [R1+0x30c] ;  /* 0x00030c00014f7983 */ /* 0x000f620000300800 */
[----:B------:R-:W-:-:S03]  /*2acb0*/  IMAD.MOV.U32 R60, RZ, RZ, R92 ;  /* 0x000000ffff3c7224 */ /* 0x000fc600078e005c */
[----:B--2---:R-:W2:Y:S01]  /*2acc0*/  LDL.LU R96, [R1+0x470] ;  /* 0x0004700001607983 */ /* 0x004ea20000300800 */
[----:B------:R-:W-:-:S03]  /*2acd0*/  IMAD.MOV.U32 R61, RZ, RZ, R93 ;  /* 0x000000ffff3d7224 */ /* 0x000fc600078e005d */
[----:B------:R-:W2:Y:S01]  /*2ace0*/  LDL.LU R97, [R1+0x474] ;  /* 0x0004740001617983 */ /* 0x000ea20000300800 */
[----:B------:R-:W-:-:S03]  /*2acf0*/  IMAD.MOV.U32 R64, RZ, RZ, R94 ;  /* 0x000000ffff407224 */ /* 0x000fc600078e005e */
[----:B---3--:R-:W2:Y:S01]  /*2ad00*/  LDL.LU R98, [R1+0x478] ;  /* 0x0004780001627983 */ /* 0x008ea20000300800 */
[----:B------:R-:W-:-:S03]  /*2ad10*/  IMAD.MOV.U32 R65, RZ, RZ, R95 ;  /* 0x000000ffff417224 */ /* 0x000fc600078e005f */
[----:B------:R-:W2:Y:S04]  /*2ad20*/  LDL.LU R99, [R1+0x47c] ;  /* 0x00047c0001637983 */ /* 0x000ea80000300800 */
[----:B------:R-:W3:Y:S04]  /*2ad30*/  LDL.LU R92, [R1+0x460] ;  /* 0x00046000015c7983 */ /* 0x000ee80000300800 */
[----:B------:R-:W3:Y:S04]  /*2ad40*/  LDL.LU R93, [R1+0x464] ;  /* 0x00046400015d7983 */ /* 0x000ee80000300800 */
[----:B------:R-:W3:Y:S04]  /*2ad50*/  LDL.LU R94, [R1+0x468] ;  /* 0x00046800015e7983 */ /* 0x000ee80000300800 */
[----:B------:R-:W3:Y:S04]  /*2ad60*/  LDL.LU R95, [R1+0x46c] ;  /* 0x00046c00015f7983 */ /* 0x000ee80000300800 */
        /* <DEDUP_REMOVED lines=8> */
[----:B----4-:R-:W4:Y:S04]  /*2adf0*/  LDL.LU R88, [R1+0x340] ;  /* 0x0003400001587983 */ /* 0x010f280000300800 */
[----:B------:R-:W4:Y:S04]  /*2ae00*/  LDL.LU R89, [R1+0x344] ;  /* 0x0003440001597983 */ /* 0x000f280000300800 */
[----:B------:R-:W4:Y:S04]  /*2ae10*/  LDL.LU R90, [R1+0x348] ;  /* 0x00034800015a7983 */ /* 0x000f280000300800 */
[----:B------:R-:W4:Y:S04]  /*2ae20*/  LDL.LU R91, [R1+0x34c] ;  /* 0x00034c00015b7983 */ /* 0x000f280000300800 */
[----:B------:R-:W3:Y:S04]  /*2ae30*/  LDL.LU R84, [R1+0x320] ;  /* 0x0003200001547983 */ /* 0x000ee80000300800 */
        /* <DEDUP_REMOVED lines=10> */
[----:B------:R-:W3:Y:S01]  /*2aee0*/  LDL.LU R71, [R1+0x2ec] ;  /* 0x0002ec0001477983 */ /* 0x000ee20000300800 */
[C---:B-----5:R-:W-:Y:S08]  /*2aef0*/  HMMA.1688.F32.TF32 R76, R244.reuse, R16, R76 ;  /* 0x00000010f44c723c */ /* 0x060ff0000008104c */
[C---:B--2---:R-:W-:Y:S08]  /*2af00*/  HMMA.1688.F32.TF32 R80, R244.reuse, R20, R80 ;  /* 0x00000014f450723c */ /* 0x044ff00000081050 */
[C---:B----4-:R-:W-:Y:S08]  /*2af10*/  HMMA.1688.F32.TF32 R88, R244.reuse, R28, R88 ;  /* 0x0000001cf458723c */ /* 0x050ff00000081058 */
[----:B---3--:R-:W-:Y:S11]  /*2af20*/  HMMA.1688.F32.TF32 R84, R244, R24, R84 ;  /* 0x00000018f454723c */ /* 0x008ff60000081054 */
[----:B------:R-:W-:Y:S04]  /*2af30*/  @!UPT UIADD3 URZ, URZ, URZ, URZ ;  /* 0x0000003f3f3ff290 */ /* 0x000fe8000fffe03f */
[----:B------:R-:W-:Y:S08]  /*2af40*/  STL.64 [R1+0x530], R88 ;  /* 0x0005305801007387 */ /* 0x000ff00000100a00 */
[----:B------:R-:W-:Y:S04]  /*2af50*/  STL.64 [R1+0x520], R84 ;  /* 0x0005205401007387 */ /* 0x000fe80000100a00 */
[----:B------:R-:W-:Y:S04]  /*2af60*/  STL.64 [R1+0x528], R86 ;  /* 0x0005285601007387 */ /* 0x000fe80000100a00 */
[----:B------:R1:W-:Y:S04]  /*2af70*/  STL.64 [R1+0x510], R80 ;  /* 0x0005105001007387 */ /* 0x0003e80000100a00 */
[----:B------:R2:W-:Y:S04]  /*2af80*/  STL.64 [R1+0x518], R82 ;  /* 0x0005185201007387 */ /* 0x0005e80000100a00 */
[----:B------:R3:W-:Y:S01]  /*2af90*/  STL.64 [R1+0x500], R76 ;  /* 0x0005004c01007387 */ /* 0x0007e20000100a00 */
[----:B-1----:R-:W-:-:S03]  /*2afa0*/  IMAD.MOV.U32 R80, RZ, RZ, R51 ;  /* 0x000000ffff507224 */ /* 0x002fc600078e0033 */
[----:B------:R-:W4:Y:S01]  /*2afb0*/  LDL.LU R51, [R1+0x1f0c] ;  /* 0x001f0c0001337983 */ /* 0x000f220000300800 */
[----:B------:R-:W-:Y:S02]  /*2afc0*/  IMAD.MOV.U32 R81, RZ, RZ, R50 ;  /* 0x000000ffff517224 */ /* 0x000fe400078e0032 */
[----:B--2---:R-:W-:Y:S01]  /*2afd0*/  IMAD.MOV.U32 R82, RZ, RZ, R47 ;  /* 0x000000ffff527224 */ /* 0x004fe200078e002f */
[----:B------:R-:W2:Y:S01]  /*2afe0*/  LDL.LU R50, [R1+0x1f08] ;  /* 0x001f080001327983 */ /* 0x000ea20000300800 */
[----:B------:R-:W-:Y:S02]  /*2aff0*/  IMAD.MOV.U32 R83, RZ, RZ, R46 ;  /* 0x000000ffff537224 */ /* 0x000fe400078e002e */
[----:B------:R-:W-:Y:S01]  /*2b000*/  IMAD.MOV.U32 R84, RZ, RZ, R43 ;  /* 0x000000ffff547224 */ /* 0x000fe200078e002b */
[----:B------:R-:W5:Y:S01]  /*2b010*/  LDL.LU R47, [R1+0x1f04] ;  /* 0x001f0400012f7983 */ /* 0x000f620000300800 */
[----:B------:R-:W-:-:S03]  /*2b020*/  IMAD.MOV.U32 R85, RZ, RZ, R42 ;  /* 0x000000ffff557224 */ /* 0x000fc600078e002a */
[----:B------:R-:W2:Y:S01]  /*2b030*/  LDL.LU R46, [R1+0x1f00] ;  /* 0x001f0000012e7983 */ /* 0x000ea20000300800 */
[----:B------:R-:W-:-:S03]  /*2b040*/  IMAD.MOV.U32 R86, RZ, RZ, R39 ;  /* 0x000000ffff567224 */ /* 0x000fc600078e0027 */
[----:B------:R-:W2:Y:S01]  /*2b050*/  LDL.LU R43, [R1+0x1efc] ;  /* 0x001efc00012b7983 */ /* 0x000ea20000300800 */
[----:B------:R-:W-:-:S03]  /*2b060*/  IMAD.MOV.U32 R87, RZ, RZ, R38 ;  /* 0x000000ffff577224 */ /* 0x000fc600078e0026 */
[----:B------:R-:W3:Y:S04]  /*2b070*/  LDL.LU R42, [R1+0x1ef8] ;  /* 0x001ef800012a7983 */ /* 0x000ee80000300800 */
[----:B------:R-:W4:Y:S04]  /*2b080*/  LDL.LU R39, [R1+0x1ef4] ;  /* 0x001ef40001277983 */ /* 0x000f280000300800 */
[----:B------:R-:W5:Y:S01]  /*2b090*/  LDL.LU R38, [R1+0x1ef0] ;  /* 0x001ef00001267983 */ /* 0x000f620000300800 */
[C---:B------:R-:W-:Y:S08]  /*2b0a0*/  HMMA.1688.F32.TF32 R92, R244.reuse, R36, R92 ;  /* 0x00000024f45c723c */ /* 0x040ff0000008105c */
[C---:B------:R-:W-:Y:S11]  /*2b0b0*/  HMMA.1688.F32.TF32 R96, R244.reuse, R40, R96 ;  /* 0x00000028f460723c */ /* 0x040ff60000081060 */
[----:B------:R-:W-:Y:S05]  /*2b0c0*/  @!UPT UIADD3 URZ, URZ, URZ, URZ ;  /* 0x0000003f3f3ff290 */ /* 0x000fea000fffe03f */
[----:B------:R-:W-:Y:S02]  /*2b0d0*/  IMAD.MOV.U32 R49, RZ, RZ, R92 ;  /* 0x000000ffff317224 */ /* 0x000fe400078e005c */
[----:B------:R-:W-:Y:S02]  /*2b0e0*/  IMAD.MOV.U32 R48, RZ, RZ, R93 ;  /* 0x000000ffff307224 */ /* 0x000fe400078e005d */
[----:B------:R-:W-:Y:S02]  /*2b0f0*/  IMAD.MOV.U32 R45, RZ, RZ, R94 ;  /* 0x000000ffff2d7224 */ /* 0x000fe400078e005e */
[----:B------:R-:W-:Y:S02]  /*2b100*/  IMAD.MOV.U32 R44, RZ, RZ, R95 ;  /* 0x000000ffff2c7224 */ /* 0x000fe400078e005f */
[----:B------:R-:W-:Y:S01]  /*2b110*/  HMMA.1688.F32.TF32 R92, R244, R32, R164 ;  /* 0x00000020f45c723c */ /* 0x000fe200000810a4 */
[----:B------:R-:W-:Y:S02]  /*2b120*/  IMAD.MOV.U32 R88, RZ, RZ, R6 ;  /* 0x000000ffff587224 */ /* 0x000fe400078e0006 */
[----:B------:R-:W5:Y:S01]  /*2b130*/  LDL.LU R6, [R1+0x1eec] ;  /* 0x001eec0001067983 */ /* 0x000f620000300800 */
[----:B------:R-:W-:-:S03]  /*2b140*/  IMAD.MOV.U32 R89, RZ, RZ, R7 ;  /* 0x000000ffff597224 */ /* 0x000fc600078e0007 */
[----:B------:R-:W-:Y:S01]  /*2b150*/  IMAD.MOV.U32 R33, RZ, RZ, R90 ;  /* 0x000000ffff217224 */ /* 0x000fe200078e005a */
[----:B------:R-:W5:Y:S01]  /*2b160*/  LDL.LU R7, [R1+0x1ee8] ;  /* 0x001ee80001077983 */ /* 0x000f620000300800 */
[----:B------:R-:W-:Y:S02]  /*2b170*/  IMAD.MOV.U32 R32, RZ, RZ, R91 ;  /* 0x000000ffff207224 */ /* 0x000fe400078e005b */
[----:B------:R-:W-:Y:S02]  /*2b180*/  IMAD.MOV.U32 R90, RZ, RZ, R10 ;  /* 0x000000ffff5a7224 */ /* 0x000fe400078e000a */
[----:B------:R-:W5:Y:S01]  /*2b190*/  LDL.LU R10, [R1+0x1ee4] ;  /* 0x001ee400010a7983 */ /* 0x000f620000300800 */
[----:B------:R-:W-:-:S03]  /*2b1a0*/  IMAD.MOV.U32 R91, RZ, RZ, R11 ;  /* 0x000000ffff5b7224 */ /* 0x000fc600078e000b */
[----:B------:R-:W5:Y:S01]  /*2b1b0*/  LDL.LU R11, [R1+0x1ee0] ;  /* 0x001ee000010b7983 */ /* 0x000f620000300800 */
[----:B------:R-:W-:-:S06]  /*2b1c0*/  IMAD.MOV.U32 R57, RZ, RZ, R96 ;  /* 0x000000ffff397224 */ /* 0x000fcc00078e0060 */
[----:B------:R-:W-:Y:S02]  /*2b1d0*/  IMAD.MOV.U32 R41, RZ, RZ, R92 ;  /* 0x000000ffff297224 */ /* 0x000fe400078e005c */
[----:B------:R-:W-:Y:S02]  /*2b1e0*/  IMAD.MOV.U32 R40, RZ, RZ, R93 ;  /* 0x000000ffff287224 */ /* 0x000fe400078e005d */
[----:B------:R-:W-:Y:S02]  /*2b1f0*/  IMAD.MOV.U32 R92, RZ, RZ, R14 ;  /* 0x000000ffff5c7224 */ /* 0x000fe400078e000e */
[----:B------:R-:W-:Y:S01]  /*2b200*/  IMAD.MOV.U32 R37, RZ, RZ, R94 ;  /* 0x000000ffff257224 */ /* 0x000fe200078e005e */
[----:B------:R-:W5:Y:S01]  /*2b210*/  LDL.LU R14, [R1+0x1edc] ;  /* 0x001edc00010e7983 */ /* 0x000f620000300800 */
[----:B------:R-:W-:Y:S02]  /*2b220*/  IMAD.MOV.U32 R93, RZ, RZ, R15 ;  /* 0x000000ffff5d7224 */ /* 0x000fe400078e000f */
[----:B------:R-:W-:Y:S01]  /*2b230*/  IMAD.MOV.U32 R36, RZ, RZ, R95 ;  /* 0x000000ffff247224 */ /* 0x000fe200078e005f */
[----:B------:R-:W5:Y:S01]  /*2b240*/  LDL.LU R15, [R1+0x1ed8] ;  /* 0x001ed800010f7983 */ /* 0x000f620000300800 */
[----:B------:R-:W-:-:S02]  /*2b250*/  IMAD.MOV.U32 R94, RZ, RZ, R18 ;  /* 0x000000ffff5e7224 */ /* 0x000fc400078e0012 */
[----:B------:R-:W-:Y:S01]  /*2b260*/  IMAD.MOV.U32 R95, RZ, RZ, R19 ;  /* 0x000000ffff5f7224 */ /* 0x000fe200078e0013 */
[----:B------:R-:W5:Y:S01]  /*2b270*/  LDL.LU R18, [R1+0x1ed4] ;  /* 0x001ed40001127983 */ /* 0x000f620000300800 */
        /* <DEDUP_REMOVED lines=12> */
[----:B------:R-:W-:-:S03]  /*2b340*/  IMAD.MOV.U32 R101, RZ, RZ, R31 ;  /* 0x000000ffff657224 */ /* 0x000fc600078e001f */
[----:B------:R-:W5:Y:S01]  /*2b350*/  LDL.LU R27, [R1+0x1ec0] ;  /* 0x001ec000011b7983 */ /* 0x000f620000300800 */
[----:B------:R-:W-:-:S03]  /*2b360*/  IMAD.MOV.U32 R102, RZ, RZ, R34 ;  /* 0x000000ffff667224 */ /* 0x000fc600078e0022 */
[----:B------:R-:W5:Y:S01]  /*2b370*/  LDL.LU R30, [R1+0x1ebc] ;  /* 0x001ebc00011e7983 */ /* 0x000f620000300800 */
[----:B------:R-:W-:-:S03]  /*2b380*/  IMAD.MOV.U32 R103, RZ, RZ, R35 ;  /* 0x000000ffff677224 */ /* 0x000fc600078e0023 */
[----:B------:R-:W5:Y:S04]  /*2b390*/  LDL.LU R31, [R1+0x1eb8] ;  /* 0x001eb800011f7983 */ /* 0x000f680000300800 */
[----:B------:R-:W5:Y:S04]  /*2b3a0*/  LDL.LU R34, [R1+0x1eb4] ;  /* 0x001eb40001227983 */ /* 0x000f680000300800 */
[----:B------:R-:W5:Y:S01]  /*2b3b0*/  LDL.LU R35, [R1+0x1eb0] ;  /* 0x001eb00001237983 */ /* 0x000f620000300800 */
[----:B------:R-:W-:Y:S02]  /*2b3c0*/  IMAD.MOV.U32 R164, RZ, RZ, R59 ;  /* 0x000000ffffa47224 */ /* 0x000fe400078e003b */
[----:B------:R-:W-:-:S02]  /*2b3d0*/  IMAD.MOV.U32 R165, RZ, RZ, R63 ;  /* 0x000000ffffa57224 */ /* 0x000fc400078e003f */
[----:B------:R-:W-:Y:S02]  /*2b3e0*/  IMAD.MOV.U32 R166, RZ, RZ, R58 ;  /* 0x000000ffffa67224 */ /* 0x000fe400078e003a */
[----:B------:R-:W-:Y:S02]  /*2b3f0*/  IMAD.MOV.U32 R167, RZ, RZ, R66 ;  /* 0x000000ffffa77224 */ /* 0x000fe400078e0042 */
[----:B--2---:R-:W-:Y:S02]  /*2b400*/  IMAD.MOV.U32 R111, RZ, RZ, R43 ;  /* 0x000000ffff6f7224 */ /* 0x004fe400078e002b */
[----:B---3--:R-:W-:Y:S02]  /*2b410*/  IMAD.MOV.U32 R110, RZ, RZ, R42 ;  /* 0x000000ffff6e7224 */ /* 0x008fe400078e002a */
[----:B----4-:R-:W-:Y:S02]  /*2b420*/  IMAD.MOV.U32 R109, RZ, RZ, R39 ;  /* 0x000000ffff6d7224 */ /* 0x010fe400078e0027 */
[----:B-----5:R-:W-:-:S02]  /*2b430*/  IMAD.MOV.U32 R108, RZ, RZ, R38 ;  /* 0x000000ffff6c7224 */ /* 0x020fc400078e0026 */
[----:B------:R-:W2:Y:S04]  /*2b440*/  LDL.LU R38, [R1+0x1eac] ;  /* 0x001eac0001267983 */ /* 0x000ea80000300800 */
[----:B------:R-:W2:Y:S04]  /*2b450*/  LDL.LU R39, [R1+0x1ea8] ;  /* 0x001ea80001277983 */ /* 0x000ea80000300800 */
        /* <DEDUP_REMOVED lines=18> */
[----:B------:R-:W-:-:S03]  /*2b580*/  IMAD.MOV.U32 R104, RZ, RZ, R46 ;  /* 0x000000ffff687224 */ /* 0x000fc600078e002e */
[----:B------:R-:W2:Y:S01]  /*2b590*/  LDL.LU R120, [R1+0x1f0] ;  /* 0x0001f00001787983 */ /* 0x000ea20000300800 */
[----:B------:R-:W-:-:S03]  /*2b5a0*/  IMAD.MOV.U32 R105, RZ, RZ, R47 ;  /* 0x000000ffff697224 */ /* 0x000fc600078e002f */
[----:B------:R-:W2:Y:S01]  /*2b5b0*/  LDL.LU R121, [R1+0x1f4] ;  /* 0x0001f40001797983 */ /* 0x000ea20000300800 */
[----:B------:R-:W-:-:S03]  /*2b5c0*/  IMAD.MOV.U32 R106, RZ, RZ, R50 ;  /* 0x000000ffff6a7224 */ /* 0x000fc600078e0032 */
[----:B------:R-:W2:Y:S01]  /*2b5d0*/  LDL.LU R122, [R1+0x1f8] ;  /* 0x0001f800017a7983 */ /* 0x000ea20000300800 */
[----:B------:R-:W-:-:S03]  /*2b5e0*/  IMAD.MOV.U32 R107, RZ, RZ, R51 ;  /* 0x000000ffff6b7224 */ /* 0x000fc600078e0033 */
[----:B------:R-:W2:Y:S04]  /*2b5f0*/  LDL.LU R123, [R1+0x1fc] ;  /* 0x0001fc00017b7983 */ /* 0x000ea80000300800 */
[----:B------:R-:W2:Y:S04]  /*2b600*/  LDL.LU R46, [R1+0x1e9c] ;  /* 0x001e9c00012e7983 */ /* 0x000ea80000300800 */
[----:B------:R-:W2:Y:S04]  /*2b610*/  LDL.LU R47, [R1+0x1e98] ;  /* 0x001e9800012f7983 */ /* 0x000ea80000300800 */
[----:B------:R-:W4:Y:S04]  /*2b620*/  LDL.LU R50, [R1+0x1e94] ;  /* 0x001e940001327983 */ /* 0x000f280000300800 */
[----:B------:R-:W4:Y:S04]  /*2b630*/  LDL.LU R51, [R1+0x1e90] ;  /* 0x001e900001337983 */ /* 0x000f280000300800 */
[----:B------:R-:W2:Y:S04]  /*2b640*/  LDL.LU R59, [R1+0x1e8c] ;  /* 0x001e8c00013b7983 */ /* 0x000ea80000300800 */
[----:B------:R-:W2:Y:S04]  /*2b650*/  LDL.LU R63, [R1+0x1e88] ;  /* 0x001e8800013f7983 */ /* 0x000ea80000300800 */
[----:B------:R-:W2:Y:S04]  /*2b660*/  LDL.LU R58, [R1+0x1e84] ;  /* 0x001e8400013a7983 */ /* 0x000ea80000300800 */
[----:B------:R-:W3:Y:S01]  /*2b670*/  LDL.LU R66, [R1+0x1e80] ;  /* 0x001e800001427983 */ /* 0x000ee20000300800 */
        /* <DEDUP_REMOVED lines=8> */
[----:B------:R-:W-:Y:S01]  /*2b700*/  IMAD.MOV.U32 R21, RZ, RZ, R72 ;  /* 0x000000ffff157224 */ /* 0x000fe200078e0048 */
[----:B------:R-:W-:Y:S01]  /*2b710*/  LDS R244, [R0+0x43080] ;  /* 0x0430800000f47984 */ /* 0x000fe20000000800 */
[----:B------:R-:W-:-:S02]  /*2b720*/  IMAD.MOV.U32 R20, RZ, RZ, R73 ;  /* 0x000000ffff147224 */ /* 0x000fc400078e0049 */
[----:B------:R-:W-:Y:S01]  /*2b730*/  IMAD.MOV.U32 R17, RZ, RZ, R74 ;  /* 0x000000ffff117224 */ /* 0x000fe200078e004a */
[----:B------:R-:W-:Y:S01]  /*2b740*/  LDS R246, [R0+0x43880] ;  /* 0x0438800000f67984 */ /* 0x000fe20000000800 */
[----:B------:R-:W-:Y:S02]  /*2b750*/  IMAD.MOV.U32 R248, RZ, RZ, R62 ;  /* 0x000000fffff87224 */ /* 0x000fe400078e003e */
[----:B------:R-:W-:Y:S01]  /*2b760*/  IMAD.MOV.U32 R249, RZ, RZ, R67 ;  /* 0x000000fffff97224 */ /* 0x000fe200078e0043 */
[----:B------:R-:W4:Y:S01]  /*2b770*/  LDL.LU R62, [R1+0x1e7c] ;  /* 0x001e7c00013e7983 */ /* 0x000f220000300800 */
[----:B------:R-:W-:Y:S02]  /*2b780*/  IMAD.MOV.U32 R250, RZ, RZ, R54 ;  /* 0x000000fffffa7224 */ /* 0x000fe400078e0036 */
[----:B------:R-:W-:Y:S01]  /*2b790*/  IMAD.MOV.U32 R251, RZ, RZ, R55 ;  /* 0x000000fffffb7224 */ /* 0x000fe200078e0037 */
[----:B------:R-:W5:Y:S04]  /*2b7a0*/  LDL.LU R67, [R1+0x1e78] ;  /* 0x001e780001437983 */ /* 0x000f680000300800 */
[----:B------:R-:W5:Y:S04]  /*2b7b0*/  LDL.LU R54, [R1+0x1e74] ;  /* 0x001e740001367983 */ /* 0x000f680000300800 */
[----:B------:R-:W5:Y:S01]  /*2b7c0*/  LDL.LU R55, [R1+0x1e70] ;  /* 0x001e700001377983 */ /* 0x000f620000300800 */
[----:B------:R-:W-:-:S02]  /*2b7d0*/  IMAD.MOV.U32 R16, RZ, RZ, R75 ;  /* 0x000000ffff107224 */ /* 0x000fc400078e004b */
[----:B------:R-:W-:Y:S02]  /*2b7e0*/  IMAD.MOV.U32 R29, RZ, RZ, R78 ;  /* 0x000000ffff1d7224 */ /* 0x000fe400078e004e */
[----:B------:R-:W-:Y:S01]  /*2b7f0*/  IMAD.MOV.U32 R28, RZ, RZ, R79 ;  /* 0x000000ffff1c7224 */ /* 0x000fe200078e004f */
[----:B------:R-:W-:Y:S01]  /*2b800*/  HMMA.1688.F32.TF32 R96, R240, R34, R96 ;  /* 0x00000022f060723c */ /* 0x000fe20000081060 */
[----:B------:R-:W-:Y:S04]  /*2b810*/  LDS R245, [R252+0x43080] ;  /* 0x04308000fcf57984 */ /* 0x000fe80000000800 */
[----:B------:R-:W1:Y:S01]  /*2b820*/  LDS R247, [R252+0x43880] ;  /* 0x04388000fcf77984 */ /* 0x000e620000000800 */
[----:B--2---:R-:W-:-:S03]  /*2b830*/  IMAD.MOV.U32 R72, RZ, RZ, R58 ;  /* 0x000000ffff487224 */ /* 0x004fc600078e003a */
[----:B------:R-:W2:Y:S01]  /*2b840*/  LDL.LU R58, [R1+0x1e6c] ;  /* 0x001e6c00013a7983 */ /* 0x000ea20000300800 */
[----:B---3--:R-:W-:-:S03]  /*2b850*/  IMAD.MOV.U32 R73, RZ, RZ, R66 ;  /* 0x000000ffff497224 */ /* 0x008fc600078e0042 */
[----:B------:R-:W3:Y:S04]  /*2b860*/  LDL.LU R66, [R1+0x1e68] ;  /* 0x001e680001427983 */ /* 0x000ee80000300800 */
[----:B------:R-:W3:Y:S01]  /*2b870*/  LDL.LU R74, [R1+0x278] ;  /* 0x00027800014a7983 */ /* 0x000ee20000300800 */
[----:B------:R-:W-:-:S03]  /*2b880*/  IMAD.MOV.U32 R25, RZ, RZ, R68 ;  /* 0x000000ffff197224 */ /* 0x000fc600078e0044 */
[----:B------:R-:W3:Y:S01]  /*2b890*/  LDL.LU R75, [R1+0x27c] ;  /* 0x00027c00014b7983 */ /* 0x000ee20000300800 */
[----:B------:R-:W-:Y:S02]  /*2b8a0*/  IMAD.MOV.U32 R24, RZ, RZ, R69 ;  /* 0x000000ffff187224 */ /* 0x000fe400078e0045 */
[----:B------:R-:W-:Y:S02]  /*2b8b0*/  IMAD.MOV.U32 R5, RZ, RZ, R70 ;  /* 0x000000ffff057224 */ /* 0x000fe400078e0046 */
[----:B------:R-:W-:Y:S02]  /*2b8c0*/  IMAD.MOV.U32 R70, RZ, RZ, R63 ;  /* 0x000000ffff467224 */ /* 0x000fe400078e003f */
[----:B------:R-:W-:Y:S02]  /*2b8d0*/  IMAD.MOV.U32 R4, RZ, RZ, R71 ;  /* 0x000000ffff047224 */ /* 0x000fe400078e0047 */
[----:B------:R-:W-:Y:S02]  /*2b8e0*/  IMAD.MOV.U32 R71, RZ, RZ, R59 ;  /* 0x000000ffff477224 */ /* 0x000fe400078e003b */
[----:B----4-:R-:W-:-:S02]  /*2b8f0*/  IMAD.MOV.U32 R69, RZ, RZ, R62 ;  /* 0x000000ffff457224 */ /* 0x010fc400078e003e */
[----:B-----5:R-:W-:Y:S02]  /*2b900*/  IMAD.MOV.U32 R68, RZ, RZ, R67 ;  /* 0x000000ffff447224 */ /* 0x020fe400078e0043 */
[----:B------:R-:W-:Y:S02]  /*2b910*/  IMAD.MOV.U32 R76, RZ, RZ, R54 ;  /* 0x000000ffff4c7224 */ /* 0x000fe400078e0036 */
[----:B------:R-:W4:Y:S01]  /*2b920*/  LDL.LU R54, [R1+0x1e64] ;  /* 0x001e640001367983 */ /* 0x000f220000300800 */
[----:B------:R-:W-:-:S03]  /*2b930*/  IMAD.MOV.U32 R77, RZ, RZ, R55 ;  /* 0x000000ffff4d7224 */ /* 0x000fc600078e0037 */
[----:B------:R-:W4:Y:S01]  /*2b940*/  LDL.LU R55, [R1+0x1e60] ;  /* 0x001e600001377983 */ /* 0x000f220000300800 */
[----:B--2---:R-:W-:-:S03]  /*2b950*/  IMAD.MOV.U32 R78, RZ, RZ, R58 ;  /* 0x000000ffff4e7224 */ /* 0x004fc600078e003a */
[----:B------:R-:W2:Y:S01]  /*2b960*/  LDL.LU R58, [R1+0x1e5c] ;  /* 0x001e5c00013a7983 */ /* 0x000ea20000300800 */
[----:B---3--:R-:W-:-:S03]  /*2b970*/  IMAD.MOV.U32 R79, RZ, RZ, R66 ;  /* 0x000000ffff4f7224 */ /* 0x008fc600078e0042 */
[----:B------:R-:W3:Y:S04]  /*2b980*/  LDL.LU R66, [R1+0x1e58] ;  /* 0x001e580001427983 */ /* 0x000ee80000300800 */
[----:B------:R-:W3:Y:S04]  /*2b990*/  LDL.LU R67, [R1+0x1e54] ;  /* 0x001e540001437983 */ /* 0x000ee80000300800 */
[----:B------:R-:W5:Y:S04]  /*2b9a0*/  LDL.LU R62, [R1+0x1e50] ;  /* 0x001e5000013e7983 */ /* 0x000f680000300800 */
[----:B------:R-:W5:Y:S04]  /*2b9b0*/  LDL.LU R63, [R1+0x1e4c] ;  /* 0x001e4c00013f7983 */ /* 0x000f680000300800 */
[----:B------:R-:W2:Y:S01]  /*2b9c0*/  LDL.LU R59, [R1+0x1e48] ;  /* 0x001e4800013b7983 */ /* 0x000ea20000300800 */
[C---:B------:R-:W-:Y:S08]  /*2b9d0*/  HMMA.1688.F32.TF32 R112, R240.reuse, R50, R112 ;  /* 0x00000032f070723c */ /* 0x040ff00000081070 */
[C---:B------:R-:W-:Y:S08]  /*2b9e0*/  HMMA.1688.F32.TF32 R108, R240.reuse, R46, R108 ;  /* 0x0000002ef06c723c */ /* 0x040ff0000008106c */
[C---:B------:R-:W-:Y:S08]  /*2b9f0*/  HMMA.1688.F32.TF32 R104, R240.reuse, R42, R104 ;  /* 0x0000002af068723c */ /* 0x040ff00000081068 */
[C---:B----4-:R-:W-:Y:S08]  /*2ba00*/  HMMA.1688.F32.TF32 R116, R240.reuse, R54, R116 ;  /* 0x00000036f074723c */ /* 0x050ff00000081074 */
[C---:B------:R-:W-:Y:S08]  /*2ba10*/  HMMA.1688.F32.TF32 R100, R240.reuse, R38, R100 ;  /* 0x00000026f064723c */ /* 0x040ff00000081064 */
[C---:B------:R-:W-:Y:S08]  /*2ba20*/  HMMA.1688.F32.TF32 R92, R240.reuse, R30, R92 ;  /* 0x0000001ef05c723c */ /* 0x040ff0000008105c */
[C---:B------:R-:W-:Y:S08]  /*2ba30*/  HMMA.1688.F32.TF32 R164, R240.reuse, R26, R164 ;  /* 0x0000001af0a4723c */ /* 0x040ff000000810a4 */
[C---:B------:R-:W-:Y:S08]  /*2ba40*/  HMMA.1688.F32.TF32 R88, R240.reuse, R22, R88 ;  /* 0x00000016f058723c */ /* 0x040ff00000081058 */
[C---:B------:R-:W-:Y:S08]  /*2ba50*/  HMMA.1688.F32.TF32 R84, R240.reuse, R18, R84 ;  /* 0x00000012f054723c */ /* 0x040ff00000081054 */
[C---:B------:R-:W-:Y:S08]  /*2ba60*/  HMMA.1688.F32.TF32 R80, R240.reuse, R14, R80 ;  /* 0x0000000ef050723c */ /* 0x040ff00000081050 */
[C---:B------:R-:W-:Y:S08]  /*2ba70*/  HMMA.1688.F32.TF32 R248, R240.reuse, R10, R248 ;  /* 0x0000000af0f8723c */ /* 0x040ff000000810f8 */
[C---:B---3--:R-:W-:Y:S08]  /*2ba80*/  HMMA.1688.F32.TF32 R128, R240.reuse, R66, R128 ;  /* 0x00000042f080723c */ /* 0x048ff00000081080 */
[C---:B-----5:R-:W-:Y:S08]  /*2ba90*/  HMMA.1688.F32.TF32 R124, R240.reuse, R62, R124 ;  /* 0x0000003ef07c723c */ /* 0x060ff0000008107c */
[C---:B--2---:R-:W-:Y:S07]  /*2baa0*/  HMMA.1688.F32.TF32 R120, R240.reuse, R58, R120 ;  /* 0x0000003af078723c */ /* 0x044fee0000081078 */
[----:B------:R-:W-:Y:S04]  /*2bab0*/  STL.64 [R1+0x790], R128 ;  /* 0x0007908001007387 */ /* 0x000fe80000100a00 */
[----:B------:R2:W-:Y:S04]  /*2bac0*/  STL.64 [R1+0x798], R130 ;  /* 0x0007988201007387 */ /* 0x0005e80000100a00 */
[----:B--2---:R-:W2:Y:S04]  /*2bad0*/  LDL.LU.64 R130, [R1+0x1e40] ;  /* 0x001e400001827983 */ /* 0x004ea80000300a00 */
[----:B------:R-:W2:Y:S04]  /*2bae0*/  LDL.LU.64 R128, [R1+0x1e38] ;  /* 0x001e380001807983 */ /* 0x000ea80000300a00 */
[----:B------:R-:W-:Y:S04]  /*2baf0*/  STL.64 [R1+0x780], R124 ;  /* 0x0007807c01007387 */ /* 0x000fe80000100a00 */
[----:B------:R3:W-:Y:S04]  /*2bb00*/  STL.64 [R1+0x788], R126 ;  /* 0x0007887e01007387 */ /* 0x0007e80000100a00 */
[----:B---3--:R-:W3:Y:S04]  /*2bb10*/  LDL.LU.64 R126, [R1+0x1e30] ;  /* 0x001e3000017e7983 */ /* 0x008ee80000300a00 */
[----:B------:R-:W3:Y:S04]  /*2bb20*/  LDL.LU.64 R124, [R1+0x1e28] ;  /* 0x001e2800017c7983 */ /* 0x000ee80000300a00 */
[----:B------:R-:W-:Y:S04]  /*2bb30*/  STL.64 [R1+0x770], R120 ;  /* 0x0007707801007387 */ /* 0x000fe80000100a00 */
[----:B------:R4:W-:Y:S04]  /*2bb40*/  STL.64 [R1+0x778], R122 ;  /* 0x0007787a01007387 */ /* 0x0009e80000100a00 */
[----:B----4-:R-:W4:Y:S04]  /*2bb50*/  LDL.LU.64 R122, [R1+0x1e20] ;  /* 0x001e2000017a7983 */ /* 0x010f280000300a00 */
[----:B------:R-:W4:Y:S04]  /*2bb60*/  LDL.LU.64 R120, [R1+0x1e18] ;  /* 0x001e180001787983 */ /* 0x000f280000300a00 */
[----:B------:R-:W-:Y:S04]  /*2bb70*/  STL.64 [R1+0x760], R116 ;  /* 0x0007607401007387 */ /* 0x000fe80000100a00 */
[----:B------:R5:W-:Y:S04]  /*2bb80*/  STL.64 [R1+0x768], R118 ;  /* 0x0007687601007387 */ /* 0x000be80000100a00 */
[----:B-----5:R-:W5:Y:S04]  /*2bb90*/  LDL.LU.64 R118, [R1+0x1e10] ;  /* 0x001e100001767983 */ /* 0x020f680000300a00 */
        /* <DEDUP_REMOVED lines=44> */
[----:B------:R-:W2:Y:S02]  /*2be60*/  LDL.LU.64 R248, [R1+0x1d58] ;  /* 0x001d580001f87983 */ /* 0x000ea40000300a00 */
[----:B--2---:R-:W-:Y:S02]  /*2be70*/  HMMA.1688.F32.TF32 R240, R240, R6, R248 ;  /* 0x00000006f0f0723c */ /* 0x004fe400000810f8 */
[----:B------:R-:W2:Y:S11]  /*2be80*/  LDL.LU R248, [R1+0x180] ;  /* 0x0001800001f87983 */ /* 0x000eb60000300800 */
[----:B------:R-:W-:Y:S10]  /*2be90*/  @!UPT UIADD3 URZ, URZ, URZ, URZ ;  /* 0x0000003f3f3ff290 */ /* 0x000ff4000fffe03f */
[----:B------:R-:W-:Y:S04]  /*2bea0*/  STL.64 [R1+0x680], R240 ;  /* 0x000680f001007387 */ /* 0x000fe80000100a00 */
[----:B------:R-:W-:Y:S04]  /*2beb0*/  STL.64 [R1+0x688], R242 ;  /* 0x000688f201007387 */ /* 0x000fe80000100a00 */
[----:B------:R-:W2:Y:S04]  /*2bec0*/  LDL.LU R249, [R1+0x184] ;  /* 0x0001840001f97983 */ /* 0x000ea80000300800 */
[----:B------:R-:W2:Y:S04]  /*2bed0*/  LDL.LU R250, [R1+0x188] ;  /* 0x0001880001fa7983 */ /* 0x000ea80000300800 */
[----:B------:R-:W2:Y:S01]  /*2bee0*/  LDL.LU R251, [R1+0x18c] ;  /* 0x00018c0001fb7983 */ /* 0x000ea20000300800 */
[C---:B------:R-:W-:Y:S03]  /*2bef0*/  HMMA.1688.F32.TF32 R76, R244.reuse, R66, R76 ;  /* 0x00000042f44c723c */ /* 0x040fe6000008104c */
[----:B------:R-:W-:Y:S04]  /*2bf00*/  LDS R240, [R0+0x43100] ;  /* 0x0431000000f07984 */ /* 0x000fe80000000800 */
[----:B------:R-:W-:Y:S01]  /*2bf10*/  LDS R242, [R0+0x43900] ;  /* 0x0439000000f27984 */ /* 0x000fe20000000800 */
[C---:B------:R-:W-:Y:S03]  /*2bf20*/  HMMA.1688.F32.TF32 R72, R244.reuse, R62, R72 ;  /* 0x0000003ef448723c */ /* 0x040fe60000081048 */
[----:B------:R-:W-:Y:S04]  /*2bf30*/  LDS R241, [R252+0x43100] ;  /* 0x04310000fcf17984 */ /* 0x000fe80000000800 */
[----:B------:R-:W1:Y:S01]  /*2bf40*/  LDS R243, [R252+0x43900] ;  /* 0x04390000fcf37984 */ /* 0x000e620000000800 */
[C---:B------:R-:W-:Y:S08]  /*2bf50*/  HMMA.1688.F32.TF32 R68, R244.reuse, R58, R68 ;  /* 0x0000003af444723c */ /* 0x040ff00000081044 */
[C---:B------:R-:W-:Y:S01]  /*2bf60*/  HMMA.1688.F32.TF32 R88, R244.reuse, R50, R88 ;  /* 0x00000032f458723c */ /* 0x040fe20000081058 */
[----:B------:R-:W-:Y:S04]  /*2bf70*/  STL.64 [R1+0x6b0], R76 ;  /* 0x0006b04c01007387 */ /* 0x000fe80000100a00 */
[----:B------:R3:W-:Y:S04]  /*2bf80*/  STL.64 [R1+0x6b8], R78 ;  /* 0x0006b84e01007387 */ /* 0x0007e80000100a00 */
[----:B---3--:R-:W3:Y:S04]  /*2bf90*/  LDL.LU.64 R78, [R1+0x1d50] ;  /* 0x001d5000014e7983 */ /* 0x008ee80000300a00 */
        /* <DEDUP_REMOVED lines=8> */
[----:B------:R-:W3:Y:S01]  /*2c020*/  LDL.LU.64 R68, [R1+0x1d28] ;  /* 0x001d280001447983 */ /* 0x000ee20000300a00 */
[C---:B------:R-:W-:Y:S08]  /*2c030*/  HMMA.1688.F32.TF32 R96, R244.reuse, R38, R96 ;  /* 0x00000026f460723c */ /* 0x040ff00000081060 */
[C---:B--2---:R-:W-:Y:S11]  /*2c040*/  HMMA.1688.F32.TF32 R248, R244.reuse, R54, R248 ;  /* 0x00000036f4f8723c */ /* 0x044ff600000810f8 */
[----:B------:R-:W-:Y:S11]  /*2c050*/  @!UPT UIADD3 URZ, URZ, URZ, URZ ;  /* 0x0000003f3f3ff290 */ /* 0x000ff6000fffe03f */
[----:B------:R-:W-:Y:S01]  /*2c060*/  @!UPT UIADD3 URZ, URZ, URZ, URZ ;  /* 0x0000003f3f3ff290 */ /* 0x000fe2000fffe03f */
[----:B------:R-:W-:Y:S04]  /*2c070*/  STL.64 [R1+0x670], R248 ;  /* 0x000670f801007387 */ /* 0x000fe80000100a00 */
[----:B------:R1:W-:Y:S04]  /*2c080*/  STL.64 [R1+0x678], R250 ;  /* 0x000678fa01007387 */ /* 0x0003e80000100a00 */
[----:B------:R-:W-:Y:S04]  /*2c090*/  STL.64 [R1+0x660], R88 ;  /* 0x0006605801007387 */ /* 0x000fe80000100a00 */
[----:B------:R2:W-:Y:S01]  /*2c0a0*/  STL.64 [R1+0x668], R90 ;  /* 0x0006685a01007387 */ /* 0x0005e20000100a00 */
[C---:B-1----:R-:W-:Y:S03]  /*2c0b0*/  HMMA.1688.F32.TF32 R248, R244.reuse, R46, R164 ;  /* 0x0000002ef4f8723c */ /* 0x042fe600000810a4 */
[----:B------:R-:W3:Y:S05]  /*2c0c0*/  LDL R167, [R1+0x990] ;  /* 0x0009900001a77983 */ /* 0x000eea0000100800 */
[C---:B--2---:R-:W-:Y:S08]  /*2c0d0*/  HMMA.1688.F32.TF32 R88, R244.reuse, R42, R92 ;  /* 0x0000002af458723c */ /* 0x044ff0000008105c */
[C---:B------:R-:W-:Y:S07]  /*2c0e0*/  HMMA.1688.F32.TF32 R92, R244.reuse, R34, R100 ;  /* 0x00000022f45c723c */ /* 0x040fee0000081064 */
[----:B------:R-:W-:Y:S04]  /*2c0f0*/  STL.64 [R1+0x650], R248 ;  /* 0x000650f801007387 */ /* 0x000fe80000100a00 */
[----:B------:R-:W-:Y:S04]  /*2c100*/  STL.64 [R1+0x658], R250 ;  /* 0x000658fa01007387 */ /* 0x000fe80000100a00 */
[----:B------:R-:W-:Y:S04]  /*2c110*/  STL.64 [R1+0x640], R88 ;  /* 0x0006405801007387 */ /* 0x000fe80000100a00 */
[----:B------:R1:W-:Y:S02]  /*2c120*/  STL.64 [R1+0x648], R90 ;  /* 0x0006485a01007387 */ /* 0x0003e40000100a00 */
[C---:B-1----:R-:W-:Y:S02]  /*2c130*/  HMMA.1688.F32.TF32 R88, R244.reuse, R30, R104 ;  /* 0x0000001ef458723c */ /* 0x042fe40000081068 */
[----:B------:R-:W-:Y:S04]  /*2c140*/  STL.64 [R1+0x630], R96 ;  /* 0x0006306001007387 */ /* 0x000fe80000100a00 */
[----:B------:R-:W-:Y:S04]  /*2c150*/  STL.64 [R1+0x638], R98 ;  /* 0x0006386201007387 */ /* 0x000fe80000100a00 */
[----:B------:R-:W2:Y:S04]  /*2c160*/  LDL.LU R104, [R1+0x170] ;  /* 0x0001700001687983 */ /* 0x000ea80000300800 */
[----:B------:R-:W-:Y:S04]  /*2c170*/  STL.64 [R1+0x620], R92 ;  /* 0x0006205c01007387 */ /* 0x000fe80000100a00 */
[----:B------:R-:W-:Y:S05]  /*2c180*/  STL.64 [R1+0x628], R94 ;  /* 0x0006285e01007387 */ /* 0x000fea0000100a00 */
[----:B------:R-:W-:Y:S04]  /*2c190*/  STL.64 [R1+0x610], R88 ;  /* 0x0006105801007387 */ /* 0x000fe80000100a00 */
[----:B------:R1:W-:Y:S04]  /*2c1a0*/  STL.64 [R1+0x618], R90 ;  /* 0x0006185a01007387 */ /* 0x0003e80000100a00 */
[----:B------:R-:W2:Y:S04]  /*2c1b0*/  LDL.LU R105, [R1+0x174] ;  /* 0x0001740001697983 */ /* 0x000ea80000300800 */
[----:B------:R-:W2:Y:S01]  /*2c1c0*/  LDL.LU R106, [R1+0x178] ;  /* 0x00017800016a7983 */ /* 0x000ea20000300800 */
[C---:B-1----:R-:W-:Y:S03]  /*2c1d0*/  HMMA.1688.F32.TF32 R88, R244.reuse, R26, R108 ;  /* 0x0000001af458723c */ /* 0x042fe6000008106c */
[----:B------:R-:W2:Y:S04]  /*2c1e0*/  LDL.LU R107, [R1+0x17c] ;  /* 0x00017c00016b7983 */ /* 0x000ea80000300800 */
[----:B------:R-:W2:Y:S11]  /*2c1f0*/  LDL.LU R108, [R1+0x1d0] ;  /* 0x0001d000016c7983 */ /* 0x000eb60000300800 */
[----:B------:R-:W-:Y:S05]  /*2c200*/  @!UPT UIADD3 URZ, URZ, URZ, URZ ;  /* 0x0000003f3f3ff290 */ /* 0x000fea000fffe03f */
        /* <DEDUP_REMOVED lines=12> */
[C---:B-----5:R-:W-:Y:S03]  /*2c2d0*/  HMMA.1688.F32.TF32 R88, R244.reuse, R18, R116 ;  /* 0x00000012f458723c */ /* 0x060fe60000081074 */
[----:B------:R-:W5:Y:S04]  /*2c2e0*/  LDL.LU R115, [R1+0x26c] ;  /* 0x00026c0001737983 */ /* 0x000f680000300800 */
[----:B------:R-:W5:Y:S11]  /*2c2f0*/  LDL.LU R116, [R1+0x2b0] ;  /* 0x0002b00001747983 */ /* 0x000f760000300800 */
[----:B------:R-:W-:Y:S05]  /*2c300*/  @!UPT UIADD3 URZ, URZ, URZ, URZ ;  /* 0x0000003f3f3ff290 */ /* 0x000fea000fffe03f */
[----:B------:R-:W-:Y:S04]  /*2c310*/  STL.64 [R1+0x5e0], R88 ;  /* 0x0005e05801007387 */ /* 0x000fe80000100a00 */
[----:B------:R4:W-:Y:S04]  /*2c320*/  STL.64 [R1+0x5e8], R90 ;  /* 0x0005e85a01007387 */ /* 0x0009e80000100a00 */
[----:B------:R-:W5:Y:S04]  /*2c330*/  LDL.LU R117, [R1+0x2b4] ;  /* 0x0002b40001757983 */ /* 0x000f680000300800 */
[----:B------:R-:W5:Y:S04]  /*2c340*/  LDL.LU R118, [R1+0x2b8] ;  /* 0x0002b80001767983 */ /* 0x000f680000300800 */
[----:B------:R-:W5:Y:S01]  /*2c350*/  LDL.LU R119, [R1+0x2bc] ;  /* 0x0002bc0001777983 */ /* 0x000f620000300800 */
[C---:B----4-:R-:W-:Y:S03]  /*2c360*/  HMMA.1688.F32.TF32 R88, R244.reuse, R14, R120 ;  /* 0x0000000ef458723c */ /* 0x050fe60000081078 */
[----:B------:R-:W4:Y:S11]  /*2c370*/  LDL.LU R92, [R1+0x1c0] ;  /* 0x0001c000015c7983 */ /* 0x000f360000300800 */
[----:B------:R-:W-:Y:S09]  /*2c380*/  @!UPT UIADD3 URZ, URZ, URZ, URZ ;  /* 0x0000003f3f3ff290 */ /* 0x000ff2000fffe03f */
[----:B------:R-:W-:Y:S04]  /*2c390*/  STL.64 [R1+0x5d0], R88 ;  /* 0x0005d05801007387 */ /* 0x000fe80000100a00 */
[----:B------:R1:W-:Y:S04]  /*2c3a0*/  STL.64 [R1+0x5d8], R90 ;  /* 0x0005d85a01007387 */ /* 0x0003e80000100a00 */
        /* <DEDUP_REMOVED lines=15> */
[C---:B-1----:R-:W-:Y:S03]  /*2c4a0*/  HMMA.1688.F32.TF32 R88, R244.reuse, R10, R124 ;  /* 0x0000000af458723c */ /* 0x042fe6000008107c */
[----:B------:R-:W4:Y:S05]  /*2c4b0*/  LDL R127, [R1+0x994] ;  /* 0x00099400017f7983 */ /* 0x000f2a0000100800 */
[----:B------:R-:W-:Y:S01]  /*2c4c0*/  HMMA.1688.F32.TF32 R120, R244, R6, R128 ;  /* 0x00000006f478723c */ /* 0x000fe20000081080 */
[----:B---3--:R-:W-:Y:S04]  /*2c4d0*/  LDS R244, [R167+0x43000] ;  /* 0x04300000a7f47984 */ /* 0x008fe80000000800 */
[----:B------:R-:W-:Y:S10]  /*2c4e0*/  LDS R246, [R167+0x43800] ;  /* 0x04380000a7f67984 */ /* 0x000ff40000000800 */
[----:B------:R-:W-:Y:S04]  /*2c4f0*/  STL.64 [R1+0x5c0], R88 ;  /* 0x0005c05801007387 */ /* 0x000fe80000100a00 */
[----:B------:R-:W-:Y:S04]  /*2c500*/  STL.64 [R1+0x5c8], R90 ;  /* 0x0005c85a01007387 */ /* 0x000fe80000100a00 */
[----:B------:R-:W-:Y:S04]  /*2c510*/  STL.64 [R1+0x5a0], R120 ;  /* 0x0005a07801007387 */ /* 0x000fe80000100a00 */
[----:B------:R-:W-:Y:S04]  /*2c520*/  LDS R88, [R0+0x43180] ;  /* 0x0431800000587984 */ /* 0x000fe80000000800 */
[----:B------:R1:W-:Y:S04]  /*2c530*/  LDS R90, [R0+0x43980] ;  /* 0x04398000005a7984 */ /* 0x0003e80000000800 */
[----:B------:R-:W-:Y:S04]  /*2c540*/  STL.64 [R1+0x5a8], R122 ;  /* 0x0005a87a01007387 */ /* 0x000fe80000100a00 */
[----:B-1----:R-:W3:Y:S04]  /*2c550*/  LDL.LU R0, [R1+0x1d20] ;  /* 0x001d200001007983 */ /* 0x002ee80000300800 */
[----:B------:R-:W-:Y:S04]  /*2c560*/  LDS R89, [R252+0x43180] ;  /* 0x04318000fc597984 */ /* 0x000fe80000000800 */
[----:B------:R-:W1:Y:S01]  /*2c570*/  LDS R91, [R252+0x43980] ;  /* 0x04398000fc5b7984 */ /* 0x000e620000000800 */
[C---:B--2---:R-:W-:Y:S08]  /*2c580*/  HMMA.1688.F32.TF32 R104, R240.reuse, R54, R104 ;  /* 0x00000036f068723c */ /* 0x044ff00000081068 */
[C---:B------:R-:W-:Y:S08]  /*2c590*/  HMMA.1688.F32.TF32 R108, R240.reuse, R58, R108 ;  /* 0x0000003af06c723c */ /* 0x040ff0000008106c */
[C---:B-----5:R-:W-:Y:S08]  /*2c5a0*/  HMMA.1688.F32.TF32 R112, R240.reuse, R62, R112 ;  /* 0x0000003ef070723c */ /* 0x060ff00000081070 */
[C---:B------:R-:W-:Y:S11]  /*2c5b0*/  HMMA.1688.F32.TF32 R116, R240.reuse, R66, R116 ;  /* 0x00000042f074723c */ /* 0x040ff60000081074 */
[----:B------:R-:W-:Y:S11]  /*2c5c0*/  @!UPT UIADD3 URZ, URZ, URZ, URZ ;  /* 0x0000003f3f3ff290 */ /* 0x000ff6000fffe03f */
[----:B------:R-:W-:Y:S01]  /*2c5d0*/  @!UPT UIADD3 URZ, URZ, URZ, URZ ;  /* 0x0000003f3f3ff290 */ /* 0x000fe2000fffe03f */
[----:B------:R-:W-:Y:S04]  /*2c5e0*/  STL.64 [R1+0x590], R116 ;  /* 0x0005907401007387 */ /* 0x000fe80000100a00 */
[----:B------:R-:W-:Y:S04]  /*2c5f0*/  STL.64 [R1+0x598], R118 ;  /* 0x0005987601007387 */ /* 0x000fe80000100a00 */
[----:B------:R-:W-:Y:S04]  /*2c600*/  STL.64 [R1+0x4d0], R112 ;  /* 0x0004d07001007387 */ /* 0x000fe80000100a00 */
[----:B------:R2:W-:Y:S04]  /*2c610*/  STL.64 [R1+0x4d8], R114 ;  /* 0x0004d87201007387 */ /* 0x0005e80000100a00 */
[----:B------:R-:W-:Y:S04]  /*2c620*/  STL.64 [R1+0x4b0], R108 ;  /* 0x0004b06c01007387 */ /* 0x000fe80000100a00 */
[----:B------:R5:W-:Y:S01]  /*2c630*/  STL.64 [R1+0x4b8], R110 ;  /* 0x0004b86e01007387 */ /* 0x000be20000100a00 */
[C---:B--2---:R-:W-:Y:S03]  /*2c640*/  HMMA.1688.F32.TF32 R112, R240.reuse, R50, R140 ;  /* 0x00000032f070723c */ /* 0x044fe6000008108c */
[----:B------:R-:W-:Y:S04]  /*2c650*/  STL.64 [R1+0x4a0], R104 ;  /* 0x0004a06801007387 */ /* 0x000fe80000100a00 */
[----:B------:R2:W-:Y:S01]  /*2c660*/  STL.64 [R1+0x4a8], R106 ;  /* 0x0004a86a01007387 */ /* 0x0005e20000100a00 */
[C---:B-----5:R-:W-:Y:S08]  /*2c670*/  HMMA.1688.F32.TF32 R108, R240.reuse, R46, R144 ;  /* 0x0000002ef06c723c */ /* 0x060ff00000081090 */
[C---:B--2---:R-:W-:Y:S07]  /*2c680*/  HMMA.1688.F32.TF32 R104, R240.reuse, R42, R148 ;  /* 0x0000002af068723c */ /* 0x044fee0000081094 */
[----:B------:R-:W-:Y:S04]  /*2c690*/  STL.64 [R1+0x490], R112 ;  /* 0x0004907001007387 */ /* 0x000fe80000100a00 */
[----:B------:R2:W-:Y:S04]  /*2c6a0*/  STL.64 [R1+0x498], R114 ;  /* 0x0004987201007387 */ /* 0x0005e80000100a00 */
[----:B------:R-:W-:Y:S04]  /*2c6b0*/  STL.64 [R1+0x480], R108 ;  /* 0x0004806c01007387 */ /* 0x000fe80000100a00 */
[----:B------:R5:W-:Y:S01]  /*2c6c0*/  STL.64 [R1+0x488], R110 ;  /* 0x0004886e01007387 */ /* 0x000be20000100a00 */
[C---:B--2---:R-:W-:Y:S03]  /*2c6d0*/  HMMA.1688.F32.TF32 R112, R240.reuse, R38, R152 ;  /* 0x00000026f070723c */ /* 0x044fe60000081098 */
[----:B------:R-:W-:Y:S04]  /*2c6e0*/  STL.64 [R1+0x470], R104 ;  /* 0x0004706801007387 */ /* 0x000fe80000100a00 */
[----:B------:R2:W-:Y:S01]  /*2c6f0*/  STL.64 [R1+0x478], R106 ;  /* 0x0004786a01007387 */ /* 0x0005e20000100a00 */
[C---:B-----5:R-:W-:Y:S03]  /*2c700*/  HMMA.1688.F32.TF32 R108, R240.reuse, R34, R156 ;  /* 0x00000022f06c723c */ /* 0x060fe6000008109c */
[----:B----4-:R-:W-:Y:S04]  /*2c710*/  LDS R245, [R127+0x43000] ;  /* 0x043000007ff57984 */ /* 0x010fe80000000800 */
[----:B------:R-:W4:Y:S01]  /*2c720*/  LDS R247, [R127+0x43800] ;  /* 0x043800007ff77984 */ /* 0x000f220000000800 */
[----:B--2---:R-:W-:Y:S01]  /*2c730*/  HMMA.1688.F32.TF32 R104, R240, R30, R160 ;  /* 0x0000001ef068723c */ /* 0x004fe200000810a0 */
[----:B------:R-:W-:-:S02]  /*2c740*/  IMAD.MOV.U32 R164, RZ, RZ, R134 ;  /* 0x000000ffffa47224 */ /* 0x000fc400078e0086 */
[----:B------:R-:W-:Y:S04]  /*2c750*/  LDS R160, [R167+0x43100] ;  /* 0x04310000a7a07984 */ /* 0x000fe80000000800 */
[----:B------:R-:W-:Y:S04]  /*2c760*/  STL.64 [R1+0x460], R112 ;  /* 0x0004607001007387 */ /* 0x000fe80000100a00 */
[----:B------:R2:W-:Y:S04]  /*2c770*/  STL.64 [R1+0x468], R114 ;  /* 0x0004687201007387 */ /* 0x0005e80000100a00 */
[----:B------:R-:W-:Y:S04]  /*2c780*/  STL.64 [R1+0x3d0], R108 ;  /* 0x0003d06c01007387 */ /* 0x000fe80000100a00 */
[----:B------:R5:W-:Y:S01]  /*2c790*/  STL.64 [R1+0x3d8], R110 ;  /* 0x0003d86e01007387 */ /* 0x000be20000100a00 */
[C---:B--2---:R-:W-:Y:S03]  /*2c7a0*/  HMMA.1688.F32.TF32 R112, R240.reuse, R26, R168 ;  /* 0x0000001af070723c */ /* 0x044fe600000810a8 */
[----:B------:R-:W-:Y:S04]  /*2c7b0*/  STL.64 [R1+0x3b0], R104 ;  /* 0x0003b06801007387 */ /* 0x000fe80000100a00 */
[----:B------:R2:W-:Y:S01]  /*2c7c0*/  STL.64 [R1+0x3b8], R106 ;  /* 0x0003b86a01007387 */ /* 0x0005e20000100a00 */
[----:B-----5:R-:W-:Y:S01]  /*2c7d0*/  HMMA.1688.F32.TF32 R108, R240, R22, R172 ;  /* 0x00000016f06c723c */ /* 0x020fe200000810ac */
[----:B------:R-:W-:-:S02]  /*2c7e0*/  IMAD.MOV.U32 R165, RZ, RZ, R135 ;  /* 0x000000ffffa57224 */ /* 0x000fc400078e0087 */
[----:B------:R-:W-:Y:S01]  /*2c7f0*/  LDS R162, [R167+0x43900] ;  /* 0x04390000a7a27984 */ /* 0x000fe20000000800 */
[----:B------:R-:W-:-:S03]  /*2c800*/  IMAD.MOV.U32 R166, RZ, RZ, R138 ;  /* 0x000000ffffa67224 */ /* 0x000fc600078e008a */
[----:B------:R-:W-:Y:S01]  /*2c810*/  LDS R172, [R167+0x43180] ;  /* 0x04318000a7ac7984 */ /* 0x000fe20000000800 */
[C---:B--2---:R-:W-:Y:S03]  /*2c820*/  HMMA.1688.F32.TF32 R104, R240.reuse, R18, R176 ;  /* 0x00000012f068723c */ /* 0x044fe600000810b0 */
[----:B------:R-:W-:Y:S04]  /*2c830*/  LDS R174, [R167+0x43980] ;  /* 0x04398000a7ae7984 */ /* 0x000fe80000000800 */
        /* <DEDUP_REMOVED lines=9> */
[----:B------:R-:W-:Y:S04]  /*2c8d0*/  LDS R163, [R127+0x43900] ;  /* 0x043900007fa37984 */ /* 0x000fe80000000800 */
[----:B------:R-:W-:Y:S01]  /*2c8e0*/  LDS R173, [R127+0x43180] ;  /* 0x043180007fad7984 */ /* 0x000fe20000000800 */
[----:B--2---:R-:W-:Y:S03]  /*2c8f0*/  HMMA.1688.F32.TF32 R104, R240, R6, R188 ;  /* 0x00000006f068723c */ /* 0x004fe600000810bc */
[----:B------:R-:W-:Y:S04]  /*2c900*/  LDS R175, [R127+0x43980] ;  /* 0x043980007faf7984 */ /* 0x000fe80000000800 */
[----:B------:R-:W-:Y:S04]  /*2c910*/  STL.64 [R1+0x350], R112 ;  /* 0x0003507001007387 */ /* 0x000fe80000100a00 */
[----:B------:R-:W-:Y:S04]  /*2c920*/  STL.64 [R1+0x358], R114 ;  /* 0x0003587201007387 */ /* 0x000fe80000100a00 */
[----:B------:R-:W-:Y:S04]  /*2c930*/  STL.64 [R1+0x340], R108 ;  /* 0x0003406c01007387 */ /* 0x000fe80000100a00 */
[----:B------:R-:W-:Y:S01]  /*2c940*/  STL.64 [R1+0x348], R110 ;  /* 0x0003486e01007387 */ /* 0x000fe20000100a00 */
[C---:B-1----:R-:W-:Y:S03]  /*2c950*/  HMMA.1688.F32.TF32 R96, R88.reuse, R62, R96 ;  /* 0x0000003e5860723c */ /* 0x042fe60000081060 */
[----:B------:R-:W-:Y:S04]  /*2c960*/  STL.64 [R1+0x320], R104 ;  /* 0x0003206801007387 */ /* 0x000fe80000100a00 */
[----:B------:R1:W-:Y:S02]  /*2c970*/  STL.64 [R1+0x328], R106 ;  /* 0x0003286a01007387 */ /* 0x0003e40000100a00 */
[C---:B-1----:R-:W-:Y:S08]  /*2c980*/  HMMA.1688.F32.TF32 R104, R88.reuse, R66, R100 ;  /* 0x000000425868723c */ /* 0x042ff00000081064 */
[C---:B------:R-:W-:Y:S08]  /*2c990*/  HMMA.1688.F32.TF32 R100, R88.reuse, R58, R92 ;  /* 0x0000003a5864723c */ /* 0x040ff0000008105c */
[C---:B------:R-:W-:Y:S07]  /*2c9a0*/  HMMA.1688.F32.TF32 R92, R88.reuse, R54, R248 ;  /* 0x00000036585c723c */ /* 0x040fee00000810f8 */
        /* <DEDUP_REMOVED lines=11> */
[----:B------:R1:W-:Y:S04]  /*2ca60*/  STL.64 [R1+0x2d0], R96 ;  /* 0x0002d06001007387 */ /* 0x0003e80000100a00 */
[----:B------:R2:W-:Y:S04]  /*2ca70*/  STL.64 [R1+0x2d8], R98 ;  /* 0x0002d86201007387 */ /* 0x0005e80000100a00 */
[----:B-1----:R-:W5:Y:S04]  /*2ca80*/  LDL.LU R96, [R1+0x60] ;  /* 0x0000600001607983 */ /* 0x002f680000300800 */
[----:B------:R1:W-:Y:S04]  /*2ca90*/  STL.64 [R1+0x2c0], R100 ;  /* 0x0002c06401007387 */ /* 0x0003e80000100a00 */
[----:B------:R1:W-:Y:S04]  /*2caa0*/  STL.64 [R1+0x2c8], R102 ;  /* 0x0002c86601007387 */ /* 0x0003e80000100a00 */
[----:B------:R3:W-:Y:S04]  /*2cab0*/  STL.64 [R1+0x2b0], R92 ;  /* 0x0002b05c01007387 */ /* 0x0007e80000100a00 */
[----:B------:R1:W-:Y:S04]  /*2cac0*/  STL.64 [R1+0x2b8], R94 ;  /* 0x0002b85e01007387 */ /* 0x0003e80000100a00 */
[----:B------:R-:W5:Y:S04]  /*2cad0*/  LDL.LU R97, [R1+0x64] ;  /* 0x0000640001617983 */ /* 0x000f680000300800 */
[----:B--2---:R-:W5:Y:S04]  /*2cae0*/  LDL.LU R98, [R1+0x68] ;  /* 0x0000680001627983 */ /* 0x004f680000300800 */
[----:B------:R-:W5:Y:S04]  /*2caf0*/  LDL.LU R99, [R1+0x6c] ;  /* 0x00006c0001637983 */ /* 0x000f680000300800 */
[----:B-1----:R-:W2:Y:S04]  /*2cb00*/  LDL.LU R100, [R1+0x70] ;  /* 0x0000700001647983 */ /* 0x002ea80000300800 */
        /* <DEDUP_REMOVED lines=32> */
[----:B---3--:R-:W-:-:S03]  /*2cd10*/  IMAD.MOV.U32 R93, RZ, RZ, R0 ;  /* 0x000000ffff5d7224 */ /* 0x008fc600078e0000 */
[----:B------:R-:W3:Y:S01]  /*2cd20*/  LDL.LU R113, [R1+0x94] ;  /* 0x0000940001717983 */ /* 0x000ee20000300800 */
[----:B------:R-:W-:-:S03]  /*2cd30*/  IMAD.MOV.U32 R94, RZ, RZ, R2 ;  /* 0x000000ffff5e7224 */ /* 0x000fc600078e0002 */
[----:B------:R-:W3:Y:S04]  /*2cd40*/  LDL.LU R114, [R1+0x98] ;  /* 0x0000980001727983 */ /* 0x000ee80000300800 */
[----:B------:R-:W3:Y:S04]  /*2cd50*/  LDL.LU R115, [R1+0x9c] ;  /* 0x00009c0001737983 */ /* 0x000ee80000300800 */
[----:B------:R-:W3:Y:S04]  /*2cd60*/  LDL.LU R92, [R1+0x50] ;  /* 0x00005000015c7983 */ /* 0x000ee80000300800 */
[----:B------:R-:W3:Y:S04]  /*2cd70*/  LDL.LU R0, [R1+0x1d1c] ;  /* 0x001d1c0001007983 */ /* 0x000ee80000300800 */
[----:B------:R-:W3:Y:S01]  /*2cd80*/  LDL.LU R2, [R1+0x1d18] ;  /* 0x001d180001027983 */ /* 0x000ee20000300800 */
[C---:B------:R-:W-:Y:S08]  /*2cd90*/  HMMA.1688.F32.TF32 R152, R88.reuse, R38, R204 ;  /* 0x000000265898723c */ /* 0x040ff000000810cc */
[C---:B------:R-:W-:Y:S08]  /*2cda0*/  HMMA.1688.F32.TF32 R104, R88.reuse, R34, R208 ;  /* 0x000000225868723c */ /* 0x040ff000000810d0 */
[C---:B------:R-:W-:Y:S07]  /*2cdb0*/  HMMA.1688.F32.TF32 R156, R88.reuse, R30, R212 ;  /* 0x0000001e589c723c */ /* 0x040fee00000810d4 */
[----:B------:R-:W-:Y:S04]  /*2cdc0*/  STL.64 [R1+0x2a0], R152 ;  /* 0x0002a09801007387 */ /* 0x000fe80000100a00 */
[----:B------:R1:W-:Y:S04]  /*2cdd0*/  STL.64 [R1+0x2a8], R154 ;  /* 0x0002a89a01007387 */ /* 0x0003e80000100a00 */
[----:B------:R-:W-:Y:S04]  /*2cde0*/  STL.64 [R1+0x290], R104 ;  /* 0x0002906801007387 */ /* 0x000fe80000100a00 */
[----:B------:R4:W-:Y:S01]  /*2cdf0*/  STL.64 [R1+0x298], R106 ;  /* 0x0002986a01007387 */ /* 0x0009e20000100a00 */
[C---:B-1----:R-:W-:Y:S08]  /*2ce00*/  HMMA.1688.F32.TF32 R152, R88.reuse, R26, R216 ;  /* 0x0000001a5898723c */ /* 0x042ff000000810d8 */
[C---:B----4-:R-:W-:Y:S01]  /*2ce10*/  HMMA.1688.F32.TF32 R104, R88.reuse, R22, R220 ;  /* 0x000000165868723c */ /* 0x050fe200000810dc */
[----:B------:R-:W-:Y:S04]  /*2ce20*/  STL.64 [R1+0x280], R156 ;  /* 0x0002809c01007387 */ /* 0x000fe80000100a00 */
[----:B------:R1:W-:Y:S10]  /*2ce30*/  STL.64 [R1+0x288], R158 ;  /* 0x0002889e01007387 */ /* 0x0003f40000100a00 */
[----:B------:R-:W-:Y:S01]  /*2ce40*/  STL.64 [R1+0x270], R152 ;  /* 0x0002709801007387 */ /* 0x000fe20000100a00 */
[C---:B-1----:R-:W-:Y:S03]  /*2ce50*/  HMMA.1688.F32.TF32 R156, R88.reuse, R18, R224 ;  /* 0x00000012589c723c */ /* 0x042fe600000810e0 */
[----:B------:R1:W-:Y:S04]  /*2ce60*/  STL.64 [R1+0x278], R154 ;  /* 0x0002789a01007387 */ /* 0x0003e80000100a00 */
[----:B------:R-:W-:Y:S04]  /*2ce70*/  STL.64 [R1+0x260], R104 ;  /* 0x0002606801007387 */ /* 0x000fe80000100a00 */
[----:B------:R4:W-:Y:S01]  /*2ce80*/  STL.64 [R1+0x268], R106 ;  /* 0x0002686a01007387 */ /* 0x0009e20000100a00 */
[C---:B-1----:R-:W-:Y:S08]  /*2ce90*/  HMMA.1688.F32.TF32 R152, R88.reuse, R14, R228 ;  /* 0x0000000e5898723c */ /* 0x042ff000000810e4 */
[C---:B----4-:R-:W-:Y:S03]  /*2cea0*/  HMMA.1688.F32.TF32 R104, R88.reuse, R10, R232 ;  /* 0x0000000a5868723c */ /* 0x050fe600000810e8 */
[----:B------:R-:W-:Y:S04]  /*2ceb0*/  STL.64 [R1+0x230], R156 ;  /* 0x0002309c01007387 */ /* 0x000fe80000100a00 */
[----:B------:R-:W-:Y:S04]  /*2cec0*/  STL.64 [R1+0x238], R158 ;  /* 0x0002389e01007387 */ /* 0x000fe80000100a00 */
[----:B------:R-:W4:Y:S04]  /*2ced0*/  LDL.LU R248, [R1+0x910] ;  /* 0x0009100001f87983 */ /* 0x000f280000300800 */
[----:B------:R-:W-:Y:S04]  /*2cee0*/  STL.64 [R1+0x1f0], R152 ;  /* 0x0001f09801007387 */ /* 0x000fe80000100a00 */
[----:B------:R-:W-:Y:S04]  /*2cef0*/  STL.64 [R1+0x1f8], R154 ;  /* 0x0001f89a01007387 */ /* 0x000fe80000100a00 */
[----:B------:R-:W-:Y:S04]  /*2cf00*/  STL.64 [R1+0x1e0], R104 ;  /* 0x0001e06801007387 */ /* 0x000fe80000100a00 */
[----:B------:R-:W-:Y:S04]  /*2cf10*/  STL.64 [R1+0x1e8], R106 ;  /* 0x0001e86a01007387 */ /* 0x000fe80000100a00 */
[----:B------:R-:W4:Y:S01]  /*2cf20*/  LDL.LU R249, [R1+0x914] ;  /* 0x0009140001f97983 */ /* 0x000f220000300800 */
[----:B------:R-:W-:Y:S01]  /*2cf30*/  HMMA.1688.F32.TF32 R88, R88, R6, R236 ;  /* 0x000000065858723c */ /* 0x000fe200000810ec */
[----:B------:R-:W-:-:S02]  /*2cf40*/  IMAD.MOV.U32 R95, RZ, RZ, R3 ;  /* 0x000000ffff5f7224 */ /* 0x000fc400078e0003 */
[----:B------:R-:W-:Y:S04]  /*2cf50*/  LDS R104, [R167+0x43080] ;  /* 0x04308000a7687984 */ /* 0x000fe80000000800 */
[----:B------:R-:W-:Y:S01]  /*2cf60*/  LDS R106, [R167+0x43880] ;  /* 0x04388000a76a7984 */ /* 0x000fe20000000800 */
[C---:B------:R-:W-:Y:S03]  /*2cf70*/  HMMA.1688.F32.TF32 R68, R244.reuse, R22, R68 ;  /* 0x00000016f444723c */ /* 0x040fe60000081044 */
[----:B------:R-:W-:Y:S04]  /*2cf80*/  LDS R105, [R127+0x43080] ;  /* 0x043080007f697984 */ /* 0x000fe80000000800 */
[----:B------:R-:W4:Y:S01]  /*2cf90*/  LDS R107, [R127+0x43880] ;  /* 0x043880007f6b7984 */ /* 0x000f220000000800 */
[C---:B--2---:R-:W-:Y:S08]  /*2cfa0*/  HMMA.1688.F32.TF32 R100, R244.reuse, R34, R100 ;  /* 0x00000022f464723c */ /* 0x044ff00000081064 */
[----:B------:R-:W-:Y:S01]  /*2cfb0*/  IMAD.MOV.U32 R3, RZ, RZ, R89 ;  /* 0x000000ffff037224 */ /* 0x000fe200078e0059 */
[----:B------:R1:W-:Y:S01]  /*2cfc0*/  STL [R1+0x170], R88 ;  /* 0x0001705801007387 */ /* 0x0003e20000100800 */
[C---:B-----5:R-:W-:Y:S08]  /*2cfd0*/  HMMA.1688.F32.TF32 R116, R244.reuse, R46, R116 ;  /* 0x0000002ef474723c */ /* 0x060ff00000081074 */
[C---:B------:R-:W-:Y:S08]  /*2cfe0*/  HMMA.1688.F32.TF32 R120, R244.reuse, R50, R120 ;  /* 0x00000032f478723c */ /* 0x040ff00000081078 */
[----:B------:R-:W-:Y:S01]  /*2cff0*/  HMMA.1688.F32.TF32 R144, R244, R62, R144 ;  /* 0x0000003ef490723c */ /* 0x000fe20000081090 */
[----:B---3--:R-:W-:-:S07]  /*2d000*/  IMAD.MOV.U32 R251, RZ, RZ, R0 ;  /* 0x000000fffffb7224 */ /* 0x008fce00078e0000 */
[C---:B------:R-:W-:Y:S01]  /*2d010*/  HMMA.1688.F32.TF32 R140, R244.reuse, R58, R140 ;  /* 0x0000003af48c723c */ /* 0x040fe2000008108c */
[----:B------:R-:W-:Y:S01]  /*2d020*/  IMAD.MOV.U32 R0, RZ, RZ, R91 ;  /* 0x000000ffff007224 */ /* 0x000fe200078e005b */
[----:B------:R-:W-:Y:S01]  /*2d030*/  LDS R237, [R252+0x44080] ;  /* 0x04408000fced7984 */ /* 0x000fe20000000800 */
[----:B------:R-:W-:Y:S02]  /*2d040*/  IMAD.MOV.U32 R250, RZ, RZ, R2 ;  /* 0x000000fffffa7224 */ /* 0x000fe400078e0002 */
[----:B------:R-:W-:Y:S01]  /*2d050*/  IMAD.MOV.U32 R2, RZ, RZ, R90 ;  /* 0x000000ffff027224 */ /* 0x000fe200078e005a */
[----:B------:R-:W-:Y:S02]  /*2d060*/  LDS R239, [R252+0x44880] ;  /* 0x04488000fcef7984 */ /* 0x000fe40000000800 */
[C---:B-1----:R-:W-:Y:S11]  /*2d070*/  HMMA.1688.F32.TF32 R88, R244.reuse, R66, R148 ;  /* 0x00000042f458723c */ /* 0x042ff60000081094 */
[----:B------:R-:W-:Y:S11]  /*2d080*/  @!UPT UIADD3 URZ, URZ, URZ, URZ ;  /* 0x0000003f3f3ff290 */ /* 0x000ff6000fffe03f */
[----:B------:R-:W-:Y:S01]  /*2d090*/  @!UPT UIADD3 URZ, URZ, URZ, URZ ;  /* 0x0000003f3f3ff290 */ /* 0x000fe2000fffe03f */
[----:B------:R-:W-:Y:S04]  /*2d0a0*/  STL.64 [R1+0x1d0], R88 ;  /* 0x0001d05801007387 */ /* 0x000fe80000100a00 */
[----:B------:R1:W-:Y:S02]  /*2d0b0*/  STL.64 [R1+0x1d8], R90 ;  /* 0x0001d85a01007387 */ /* 0x0003e40000100a00 */
[C---:B-1----:R-:W-:Y:S02]  /*2d0c0*/  HMMA.1688.F32.TF32 R88, R244.reuse, R54, R128 ;  /* 0x00000036f458723c */ /* 0x042fe40000081080 */
[----:B------:R-:W-:Y:S04]  /*2d0d0*/  STL.64 [R1+0x1c0], R144 ;  /* 0x0001c09001007387 */ /* 0x000fe80000100a00 */
[----:B------:R-:W-:Y:S04]  /*2d0e0*/  STL.64 [R1+0x1c8], R146 ;  /* 0x0001c89201007387 */ /* 0x000fe80000100a00 */
[----:B------:R-:W-:Y:S04]  /*2d0f0*/  STL.64 [R1+0x190], R140 ;  /* 0x0001908c01007387 */ /* 0x000fe80000100a00 */
[----:B------:R-:W-:Y:S09]  /*2d100*/  STL.64 [R1+0x198], R142 ;  /* 0x0001988e01007387 */ /* 0x000ff20000100a00 */
[----:B------:R-:W-:Y:S04]  /*2d110*/  STL.64 [R1+0x180], R88 ;  /* 0x0001805801007387 */ /* 0x000fe80000100a00 */
[----:B------:R1:W-:Y:S02]  /*2d120*/  STL.64 [R1+0x188], R90 ;  /* 0x0001885a01007387 */ /* 0x0003e40000100a00 */
[C---:B-1----:R-:W-:Y:S02]  /*2d130*/  HMMA.1688.F32.TF32 R88, R244.reuse, R42, R112 ;  /* 0x0000002af458723c */ /* 0x042fe40000081070 */
[----:B------:R-:W-:Y:S04]  /*2d140*/  STL.64 [R1+0x160], R120 ;  /* 0x0001607801007387 */ /* 0x000fe80000100a00 */
[----:B------:R-:W-:Y:S02]  /*2d150*/  STL.64 [R1+0x168], R122 ;  /* 0x0001687a01007387 */ /* 0x000fe40000100a00 */
[C---:B------:R-:W-:Y:S02]  /*2d160*/  HMMA.1688.F32.TF32 R108, R244.reuse, R38, R108 ;  /* 0x00000026f46c723c */ /* 0x040fe4000008106c */
[----:B------:R-:W-:Y:S04]  /*2d170*/  STL.64 [R1+0x150], R116 ;  /* 0x0001507401007387 */ /* 0x000fe80000100a00 */
[----:B------:R-:W-:Y:S02]  /*2d180*/  STL.64 [R1+0x158], R118 ;  /* 0x0001587601007387 */ /* 0x000fe40000100a00 */
[C---:B------:R-:W-:Y:S07]  /*2d190*/  HMMA.1688.F32.TF32 R92, R244.reuse, R26, R92 ;  /* 0x0000001af45c723c */ /* 0x040fee000008105c */
        /* <DEDUP_REMOVED lines=8> */
[----:B------:R1:W-:Y:S04]  /*2d220*/  STL.64 [R1+0xe8], R90 ;  /* 0x0000e85a01007387 */ /* 0x0003e80000100a00 */
[----:B------:R-:W-:Y:S04]  /*2d230*/  STL.64 [R1+0xb0], R92 ;  /* 0x0000b05c01007387 */ /* 0x000fe80000100a00 */
[----:B------:R-:W-:Y:S01]  /*2d240*/  STL.64 [R1+0xb8], R94 ;  /* 0x0000b85e01007387 */ /* 0x000fe20000100a00 */
[C---:B-1----:R-:W-:Y:S03]  /*2d250*/  HMMA.1688.F32.TF32 R88, R244.reuse, R18, R72 ;  /* 0x00000012f458723c */ /* 0x042fe60000081048 */
[----:B------:R-:W-:Y:S04]  /*2d260*/  STL.64 [R1+0x90], R68 ;  /* 0x0000904401007387 */ /* 0x000fe80000100a00 */
[----:B------:R1:W-:Y:S01]  /*2d270*/  STL.64 [R1+0x98], R70 ;  /* 0x0000984601007387 */ /* 0x0003e20000100a00 */
[C---:B------:R-:W-:Y:S08]  /*2d280*/  HMMA.1688.F32.TF32 R72, R244.reuse, R14, R76 ;  /* 0x0000000ef448723c */ /* 0x040ff0000008104c */
[C---:B-1----:R-:W-:Y:S08]  /*2d290*/  HMMA.1688.F32.TF32 R68, R244.reuse, R10, R80 ;  /* 0x0000000af444723c */ /* 0x042ff00000081050 */
[----:B------:R-:W-:Y:S01]  /*2d2a0*/  HMMA.1688.F32.TF32 R244, R244, R6, R84 ;  /* 0x00000006f4f4723c */ /* 0x000fe20000081054 */
[----:B------:R-:W-:Y:S04]  /*2d2b0*/  STL.64 [R1+0x80], R88 ;  /* 0x0000805801007387 */ /* 0x000fe80000100a00 */
[----:B------:R-:W-:Y:S04]  /*2d2c0*/  STL.64 [R1+0x88], R90 ;  /* 0x0000885a01007387 */ /* 0x000fe80000100a00 */
[----:B------:R-:W-:Y:S04]  /*2d2d0*/  STL.64 [R1+0x60], R72 ;  /* 0x0000604801007387 */ /* 0x000fe80000100a00 */
[----:B------:R-:W-:Y:S10]  /*2d2e0*/  STL.64 [R1+0x68], R74 ;  /* 0x0000684a01007387 */ /* 0x000ff40000100a00 */
[----:B------:R-:W-:Y:S04]  /*2d2f0*/  STL.64 [R1+0x1b88], R246 ;  /* 0x001b88f601007387 */ /* 0x000fe80000100a00 */
[----:B------:R-:W-:Y:S04]  /*2d300*/  STL.64 [R1+0x20], R68 ;  /* 0x0000204401007387 */ /* 0x000fe80000100a00 */
[----:B------:R4:W-:Y:S02]  /*2d310*/  STL.64 [R1+0x28], R70 ;  /* 0x0000284601007387 */ /* 0x0009e40000100a00 */
[----:B----4-:R-:W-:Y:S02]  /*2d320*/  HMMA.1688.F32.TF32 R68, R104, R66, R248 ;  /* 0x000000426844723c */ /* 0x010fe400000810f8 */
[----:B------:R-:W-:Y:S04]  /*2d330*/  STL.64 [R1+0x1b80], R244 ;  /* 0x001b80f401007387 */ /* 0x000fe80000100a00 */
[----:B------:R-:W2:Y:S11]  /*2d340*/  LDL.LU R116, [R1+0x820] ;  /* 0x0008200001747983 */ /* 0x000eb60000300800 */
[----:B------:R-:W-:Y:S06]  /*2d350*/  @!UPT UIADD3 URZ, URZ, URZ, URZ ;  /* 0x0000003f3f3ff290 */ /* 0x000fec000fffe03f */
[----:B------:R-:W-:Y:S04]  /*2d360*/  STL.64 [R1+0x10], R68 ;  /* 0x0000104401007387 */ /* 0x000fe80000100a00 */
[----:B------:R1:W-:Y:S04]  /*2d370*/  STL.64 [R1+0x18], R70 ;  /* 0x0000184601007387 */ /* 0x0003e80000100a00 */
[----:B------:R-:W2:Y:S04]  /*2d380*/  LDL.LU R117, [R1+0x824] ;  /* 0x0008240001757983 */ /* 0x000ea80000300800 */
[----:B------:R-:W2:Y:S04]  /*2d390*/  LDL.LU R118, [R1+0x828] ;  /* 0x0008280001767983 */ /* 0x000ea80000300800 */
[----:B------:R-:W2:Y:S04]  /*2d3a0*/  LDL.LU R119, [R1+0x82c] ;  /* 0x00082c0001777983 */ /* 0x000ea80000300800 */
[----:B------:R-:W1:Y:S04]  /*2d3b0*/  LDL.LU R120, [R1+0x8f0] ;  /* 0x0008f00001787983 */ /* 0x000e680000300800 */
[----:B------:R-:W1:Y:S04]  /*2d3c0*/  LDL.LU R121, [R1+0x8f4] ;  /* 0x0008f40001797983 */ /* 0x000e680000300800 */
[----:B------:R-:W1:Y:S04]  /*2d3d0*/  LDL.LU R122, [R1+0x8f8] ;  /* 0x0008f800017a7983 */ /* 0x000e680000300800 */
[----:B------:R-:W1:Y:S04]  /*2d3e0*/  LDL.LU R123, [R1+0x8fc] ;  /* 0x0008fc00017b7983 */ /* 0x000e680000300800 */
        /* <DEDUP_REMOVED lines=31> */
[----:B------:R-:W5:Y:S04]  /*2d5e0*/  LDL.LU R138, [R1+0x1cfc] ;  /* 0x001cfc00018a7983 */ /* 0x000f680000300800 */
[----:B------:R-:W5:Y:S01]  /*2d5f0*/  LDL.LU R139, [R1+0x1cf8] ;  /* 0x001cf800018b7983 */ /* 0x000f620000300800 */
[C---:B------:R-:W-:Y:S08]  /*2d600*/  HMMA.1688.F32.TF32 R84, R104.reuse, R26, R92 ;  /* 0x0000001a6854723c */ /* 0x040ff0000008105c */
[C---:B------:R-:W-:Y:S08]  /*2d610*/  HMMA.1688.F32.TF32 R88, R104.reuse, R22, R164 ;  /* 0x000000166858723c */ /* 0x040ff000000810a4 */
[C---:B-1----:R-:W-:Y:S08]  /*2d620*/  HMMA.1688.F32.TF32 R68, R104.reuse, R62, R120 ;  /* 0x0000003e6844723c */ /* 0x042ff00000081078 */
[C---:B--2---:R-:W-:Y:S08]  /*2d630*/  HMMA.1688.F32.TF32 R76, R104.reuse, R58, R116 ;  /* 0x0000003a684c723c */ /* 0x044ff00000081074 */
[C---:B---3--:R-:W-:Y:S07]  /*2d640*/  HMMA.1688.F32.TF32 R72, R104.reuse, R54, R248 ;  /* 0x000000366848723c */ /* 0x048fee00000810f8 */
[----:B------:R-:W-:Y:S04]  /*2d650*/  STL.64 [R1+0x50], R68 ;  /* 0x0000504401007387 */ /* 0x000fe80000100a00 */
[----:B------:R-:W-:Y:S04]  /*2d660*/  STL.64 [R1+0x58], R70 ;  /* 0x0000584601007387 */ /* 0x000fe80000100a00 */
[----:B------:R-:W-:Y:S04]  /*2d670*/  STL.64 [R1+0x40], R76 ;  /* 0x0000404c01007387 */ /* 0x000fe80000100a00 */
[----:B------:R4:W-:Y:S04]  /*2d680*/  STL.64 [R1+0x48], R78 ;  /* 0x0000484e01007387 */ /* 0x0009e80000100a00 */
[----:B------:R-:W-:Y:S04]  /*2d690*/  STL.64 [R1+0x30], R72 ;  /* 0x0000304801007387 */ /* 0x000fe80000100a00 */
[----:B------:R5:W-:Y:S01]  /*2d6a0*/  STL.64 [R1+0x38], R74 ;  /* 0x0000384a01007387 */ /* 0x000be20000100a00 */
[C---:B----4-:R-:W-:Y:S08]  /*2d6b0*/  HMMA.1688.F32.TF32 R76, R104.reuse, R34, R100 ;  /* 0x00000022684c723c */ /* 0x050ff00000081064 */
[C---:B-----5:R-:W-:Y:S08]  /*2d6c0*/  HMMA.1688.F32.TF32 R72, R104.reuse, R38, R108 ;  /* 0x000000266848723c */ /* 0x060ff0000008106c */
[C---:B------:R-:W-:Y:S08]  /*2d6d0*/  HMMA.1688.F32.TF32 R68, R104.reuse, R50, R132 ;  /* 0x000000326844723c */ /* 0x040ff00000081084 */
[C---:B------:R-:W-:Y:S08]  /*2d6e0*/  HMMA.1688.F32.TF32 R248, R104.reuse, R46, R136 ;  /* 0x0000002e68f8723c */ /* 0x040ff00000081088 */
[----:B------:R-:W-:Y:S08]  /*2d6f0*/  HMMA.1688.F32.TF32 R80, R104, R30, R96 ;  /* 0x0000001e6850723c */ /* 0x000ff00000081060 */
[----:B------:R-:W-:-:S02]  /*2d700*/  IMAD.MOV.U32 R247, RZ, RZ, R68 ;  /* 0x000000fffff77224 */ /* 0x000fc400078e0044 */
[----:B------:R-:W-:Y:S02]  /*2d710*/  IMAD.MOV.U32 R246, RZ, RZ, R69 ;  /* 0x000000fffff67224 */ /* 0x000fe400078e0045 */
[----:B------:R-:W-:Y:S02]  /*2d720*/  IMAD.MOV.U32 R245, RZ, RZ, R70 ;  /* 0x000000fffff57224 */ /* 0x000fe400078e0046 */
[----:B------:R-:W-:Y:S02]  /*2d730*/  IMAD.MOV.U32 R244, RZ, RZ, R71 ;  /* 0x000000fffff47224 */ /* 0x000fe400078e0047 */
[----:B------:R-:W-:Y:S01]  /*2d740*/  HMMA.1688.F32.TF32 R68, R104, R42, R112 ;  /* 0x0000002a6844723c */ /* 0x000fe20000081070 */
[----:B------:R-:W-:Y:S04]  /*2d750*/  STL.64 [R1+0x1c78], R246 ;  /* 0x001c78f601007387 */ /* 0x000fe80000100a00 */
[----:B------:R-:W-:Y:S04]  /*2d760*/  STL.64 [R1+0x1c70], R244 ;  /* 0x001c70f401007387 */ /* 0x000fe80000100a00 */
[----:B------:R-:W-:Y:S04]  /*2d770*/  STL.64 [R1+0x1b40], R250 ;  /* 0x001b40fa01007387 */ /* 0x000fe80000100a00 */
[----:B------:R-:W-:Y:S10]  /*2d780*/  STL.64 [R1+0x1b38], R248 ;  /* 0x001b38f801007387 */ /* 0x000ff40000100a00 */
[----:B------:R-:W-:Y:S04]  /*2d790*/  STL.64 [R1+0x1b50], R70 ;  /* 0x001b504601007387 */ /* 0x000fe80000100a00 */
[----:B------:R-:W-:Y:S04]  /*2d7a0*/  STL.64 [R1+0x1b48], R68 ;  /* 0x001b484401007387 */ /* 0x000fe80000100a00 */
[----:B------:R-:W-:Y:S04]  /*2d7b0*/  STL.64 [R1+0x1b60], R74 ;  /* 0x001b604a01007387 */ /* 0x000fe80000100a00 */
[----:B------:R-:W-:Y:S04]  /*2d7c0*/  STL.64 [R1+0x1b58], R72 ;  /* 0x001b584801007387 */ /* 0x000fe80000100a00 */
[----:B------:R-:W-:Y:S04]  /*2d7d0*/  STL.64 [R1+0x1b70], R78 ;  /* 0x001b704e01007387 */ /* 0x000fe80000100a00 */
[----:B------:R-:W-:Y:S04]  /*2d7e0*/  STL.64 [R1+0x1b68], R76 ;  /* 0x001b684c01007387 */ /* 0x000fe80000100a00 */
[----:B------:R-:W-:Y:S04]  /*2d7f0*/  STL [R1+0x1b7c], R82 ;  /* 0x001b7c5201007387 */ /* 0x000fe80000100800 */
[----:B------:R-:W-:Y:S04]  /*2d800*/  STL [R1+0x1b78], R83 ;  /* 0x001b785301007387 */ /* 0x000fe80000100800 */
        /* <DEDUP_REMOVED lines=47> */
[----:B------:R-:W-:Y:S04]  /*2db00*/  STL.64 [R1+0x1ba8], R90 ;  /* 0x001ba85a01007387 */ /* 0x000fe80000100a00 */
[----:B------:R-:W-:Y:S01]  /*2db10*/  STL.64 [R1+0x1ba0], R88 ;  /* 0x001ba05801007387 */ /* 0x000fe20000100a00 */
[C---:B--2---:R-:W-:Y:S08]  /*2db20*/  HMMA.1688.F32.TF32 R120, R160.reuse, R46, R120 ;  /* 0x0000002ea078723c */ /* 0x044ff00000081078 */
[----:B---3--:R-:W-:Y:S08]  /*2db30*/  HMMA.1688.F32.TF32 R112, R160, R62, R112 ;  /* 0x0000003ea070723c */ /* 0x008ff00000081070 */
[C---:B----4-:R-:W-:Y:S08]  /*2db40*/  HMMA.1688.F32.TF32 R96, R104.reuse, R14, R96 ;  /* 0x0000000e6860723c */ /* 0x050ff00000081060 */
[C---:B-----5:R-:W-:Y:S08]  /*2db50*/  HMMA.1688.F32.TF32 R92, R104.reuse, R18, R92 ;  /* 0x00000012685c723c */ /* 0x060ff0000008105c */
[C---:B------:R-:W-:Y:S08]  /*2db60*/  HMMA.1688.F32.TF32 R100, R104.reuse, R10, R100 ;  /* 0x0000000a6864723c */ /* 0x040ff00000081064 */
[----:B------:R-:W-:Y:S07]  /*2db70*/  HMMA.1688.F32.TF32 R104, R104, R6, R140 ;  /* 0x000000066868723c */ /* 0x000fee000008108c */
[----:B------:R-:W-:Y:S01]  /*2db80*/  STL.64 [R1+0x1bb8], R94 ;  /* 0x001bb85e01007387 */ /* 0x000fe20000100a00 */
[C---:B------:R-:W-:Y:S03]  /*2db90*/  HMMA.1688.F32.TF32 R108, R160.reuse, R66, R108 ;  /* 0x00000042a06c723c */ /* 0x040fe6000008106c */
[----:B------:R-:W-:Y:S05]  /*2dba0*/  STL.64 [R1+0x1bb0], R92 ;  /* 0x001bb05c01007387 */ /* 0x000fea0000100a00 */
        /* <DEDUP_REMOVED lines=30> */
[----:B------:R-:W4:Y:S01]  /*2dd90*/  LDL.LU R177, [R1+0x444] ;  /* 0x0004440001b17983 */ /* 0x000f220000300800 */
[----:B------:R-:W-:Y:S03]  /*2dda0*/  HMMA.1688.F32.TF32 R124, R160, R42, R124 ;  /* 0x0000002aa07c723c */ /* 0x000fe6000008107c */
[----:B------:R-:W4:Y:S04]  /*2ddb0*/  LDL.LU R178, [R1+0x448] ;  /* 0x0004480001b27983 */ /* 0x000f280000300800 */
[----:B------:R-:W4:Y:S04]  /*2ddc0*/  LDL.LU R179, [R1+0x44c] ;  /* 0x00044c0001b37983 */ /* 0x000f280000300800 */
[----:B------:R-:W5:Y:S04]  /*2ddd0*/  LDL.LU R180, [R1+0x3f0] ;  /* 0x0003f00001b47983 */ /* 0x000f680000300800 */
[----:B------:R-:W5:Y:S04]  /*2dde0*/  LDL.LU R181, [R1+0x3f4] ;  /* 0x0003f40001b57983 */ /* 0x000f680000300800 */
[----:B------:R-:W5:Y:S04]  /*2ddf0*/  LDL.LU R182, [R1+0x3f8] ;  /* 0x0003f80001b67983 */ /* 0x000f680000300800 */
[----:B------:R-:W5:Y:S04]  /*2de00*/  LDL.LU R183, [R1+0x3fc] ;  /* 0x0003fc0001b77983 */ /* 0x000f680000300800 */
        /* <DEDUP_REMOVED lines=12> */
[----:B------:R-:W-:-:S03]  /*2ded0*/  IMAD.MOV.U32 R156, RZ, RZ, R60 ;  /* 0x000000ffff9c7224 */ /* 0x000fc600078e003c */
[----:B------:R-:W4:Y:S01]  /*2dee0*/  LDL.LU R152, [R1+0x430] ;  /* 0x0004300001987983 */ /* 0x000f220000300800 */
[----:B------:R-:W-:-:S03]  /*2def0*/  IMAD.MOV.U32 R157, RZ, RZ, R61 ;  /* 0x000000ffff9d7224 */ /* 0x000fc600078e003d */
[----:B------:R-:W4:Y:S01]  /*2df00*/  LDL.LU R153, [R1+0x434] ;  /* 0x0004340001997983 */ /* 0x000f220000300800 */
[----:B------:R-:W-:-:S03]  /*2df10*/  IMAD.MOV.U32 R158, RZ, RZ, R64 ;  /* 0x000000ffff9e7224 */ /* 0x000fc600078e0040 */
[----:B------:R-:W4:Y:S01]  /*2df20*/  LDL.LU R154, [R1+0x438] ;  /* 0x00043800019a7983 */ /* 0x000f220000300800 */
[----:B------:R-:W-:-:S03]  /*2df30*/  IMAD.MOV.U32 R159, RZ, RZ, R65 ;  /* 0x000000ffff9f7224 */ /* 0x000fc600078e0041 */
[----:B------:R-:W4:Y:S04]  /*2df40*/  LDL.LU R155, [R1+0x43c] ;  /* 0x00043c00019b7983 */ /* 0x000f280000300800 */
[----:B------:R-:W4:Y:S04]  /*2df50*/  LDL.LU R60, [R1+0x1cf4] ;  /* 0x001cf400013c7983 */ /* 0x000f280000300800 */
[----:B------:R-:W4:Y:S04]  /*2df60*/  LDL.LU R61, [R1+0x1cf0] ;  /* 0x001cf000013d7983 */ /* 0x000f280000300800 */
[----:B------:R-:W4:Y:S04]  /*2df70*/  LDL.LU R64, [R1+0x1cec] ;  /* 0x001cec0001407983 */ /* 0x000f280000300800 */
[----:B------:R-:W4:Y:S04]  /*2df80*/  LDL.LU R65, [R1+0x1ce8] ;  /* 0x001ce80001417983 */ /* 0x000f280000300800 */
[----:B------:R-:W-:Y:S04]  /*2df90*/  STL.64 [R1+0x1c58], R126 ;  /* 0x001c587e01007387 */ /* 0x000fe80000100a00 */
[----:B------:R-:W-:Y:S01]  /*2dfa0*/  STL.64 [R1+0x1c50], R124 ;  /* 0x001c507c01007387 */ /* 0x000fe20000100a00 */
[C---:B---3--:R-:W-:Y:S08]  /*2dfb0*/  HMMA.1688.F32.TF32 R128, R160.reuse, R38, R128 ;  /* 0x00000026a080723c */ /* 0x048ff00000081080 */
[C---:B--2---:R-:W-:Y:S11]  /*2dfc0*/  HMMA.1688.F32.TF32 R132, R160.reuse, R34, R184 ;  /* 0x00000022a084723c */ /* 0x044ff600000810b8 */
[----:B------:R-:W-:Y:S04]  /*2dfd0*/  @!UPT UIADD3 URZ, URZ, URZ, URZ ;  /* 0x0000003f3f3ff290 */ /* 0x000fe8000fffe03f */
[----:B------:R-:W-:Y:S04]  /*2dfe0*/  STL.64 [R1+0x1c68], R130 ;  /* 0x001c688201007387 */ /* 0x000fe80000100a00 */
[----:B------:R-:W-:Y:S04]  /*2dff0*/  STL.64 [R1+0x1c60], R128 ;  /* 0x001c608001007387 */ /* 0x000fe80000100a00 */
[----:B------:R-:W2:Y:S04]  /*2e000*/  LDL.LU R184, [R1+0x980] ;  /* 0x0009800001b87983 */ /* 0x000ea80000300800 */
[----:B------:R-:W2:Y:S04]  /*2e010*/  LDL.LU R185, [R1+0x984] ;  /* 0x0009840001b97983 */ /* 0x000ea80000300800 */
[----:B------:R-:W2:Y:S04]  /*2e020*/  LDL.LU R186, [R1+0x988] ;  /* 0x0009880001ba7983 */ /* 0x000ea80000300800 */
[----:B------:R-:W2:Y:S01]  /*2e030*/  LDL.LU R187, [R1+0x98c] ;  /* 0x00098c0001bb7983 */ /* 0x000ea20000300800 */
[C---:B-----5:R-:W-:Y:S08]  /*2e040*/  HMMA.1688.F32.TF32 R136, R160.reuse, R30, R180 ;  /* 0x0000001ea088723c */ /* 0x060ff000000810b4 */
[C---:B----4-:R-:W-:Y:S01]  /*2e050*/  HMMA.1688.F32.TF32 R140, R160.reuse, R26, R140 ;  /* 0x0000001aa08c723c */ /* 0x050fe2000008108c */
[----:B------:R-:W-:Y:S07]  /*2e060*/  STL.64 [R1+0x1c88], R134 ;  /* 0x001c888601007387 */ /* 0x000fee0000100a00 */
[C---:B------:R-:W-:Y:S01]  /*2e070*/  HMMA.1688.F32.TF32 R148, R160.reuse, R18, R148 ;  /* 0x00000012a094723c */ /* 0x040fe20000081094 */
[----:B------:R-:W-:Y:S07]  /*2e080*/  STL.64 [R1+0x1c80], R132 ;  /* 0x001c808401007387 */ /* 0x000fee0000100a00 */
[C---:B------:R-:W-:Y:S08]  /*2e090*/  HMMA.1688.F32.TF32 R156, R160.reuse, R10, R156 ;  /* 0x0000000aa09c723c */ /* 0x040ff0000008109c */
[C---:B------:R-:W-:Y:S01]  /*2e0a0*/  HMMA.1688.F32.TF32 R144, R160.reuse, R22, R144 ;  /* 0x00000016a090723c */ /* 0x040fe20000081090 */
[----:B------:R-:W-:Y:S07]  /*2e0b0*/  STL.64 [R1+0x1c98], R138 ;  /* 0x001c988a01007387 */ /* 0x000fee0000100a00 */
[C---:B------:R-:W-:Y:S08]  /*2e0c0*/  HMMA.1688.F32.TF32 R152, R160.reuse, R14, R152 ;  /* 0x0000000ea098723c */ /* 0x040ff00000081098 */
[----:B------:R-:W-:Y:S01]  /*2e0d0*/  HMMA.1688.F32.TF32 R160, R160, R6, R176 ;  /* 0x00000006a0a0723c */ /* 0x000fe200000810b0 */
[----:B------:R-:W-:Y:S04]  /*2e0e0*/  STL.64 [R1+0x1c90], R136 ;  /* 0x001c908801007387 */ /* 0x000fe80000100a00 */
[----:B------:R-:W3:Y:S02]  /*2e0f0*/  LDL.LU R180, [R1+0x970] ;  /* 0x0009700001b47983 */ /* 0x000ee40000300800 */
[----:B------:R-:W-:-:S02]  /*2e100*/  IMAD.MOV.U32 R179, RZ, RZ, R64 ;  /* 0x000000ffffb37224 */ /* 0x000fc400078e0040 */
[----:B------:R-:W-:Y:S01]  /*2e110*/  IMAD.MOV.U32 R178, RZ, RZ, R65 ;  /* 0x000000ffffb27224 */ /* 0x000fe200078e0041 */
[----:B------:R-:W3:Y:S04]  /*2e120*/  LDL.LU R181, [R1+0x974] ;  /* 0x0009740001b57983 */ /* 0x000ee80000300800 */
[----:B------:R-:W3:Y:S04]  /*2e130*/  LDL.LU R182, [R1+0x978] ;  /* 0x0009780001b67983 */ /* 0x000ee80000300800 */
[----:B------:R-:W3:Y:S04]  /*2e140*/  LDL.LU R183, [R1+0x97c] ;  /* 0x00097c0001b77983 */ /* 0x000ee80000300800 */
        /* <DEDUP_REMOVED lines=8> */
[----:B------:R-:W4:Y:S04]  /*2e1d0*/  LDL.LU R176, [R1+0x960] ;  /* 0x0009600001b07983 */ /* 0x000f280000300800 */
[----:B------:R-:W4:Y:S04]  /*2e1e0*/  LDL.LU R177, [R1+0x964] ;  /* 0x0009640001b17983 */ /* 0x000f280000300800 */
[----:B------:R-:W-:Y:S04]  /*2e1f0*/  STL [R1+0x1a58], R160 ;  /* 0x001a58a001007387 */ /* 0x000fe80000100800 */
[----:B------:R-:W-:Y:S04]  /*2e200*/  STL [R1+0x1a54], R161 ;  /* 0x001a54a101007387 */ /* 0x000fe80000100800 */
[----:B------:R-:W-:Y:S04]  /*2e210*/  STL [R1+0x1a50], R162 ;  /* 0x001a50a201007387 */ /* 0x000fe80000100800 */
[----:B------:R-:W-:Y:S04]  /*2e220*/  STL [R1+0x1a4c], R163 ;  /* 0x001a4ca301007387 */ /* 0x000fe80000100800 */
[----:B------:R-:W5:Y:S04]  /*2e230*/  LDL.LU R192, [R1+0x940] ;  /* 0x0009400001c07983 */ /* 0x000f680000300800 */
[----:B------:R-:W5:Y:S01]  /*2e240*/  LDL.LU R193, [R1+0x944] ;  /* 0x0009440001c17983 */ /* 0x000f620000300800 */
[----:B--2---:R-:W-:Y:S11]  /*2e250*/  HMMA.1688.F32.TF32 R64, R172, R66, R184 ;  /* 0x00000042ac40723c */ /* 0x004ff600000810b8 */
[----:B------:R-:W-:Y:S11]  /*2e260*/  @!UPT UIADD3 URZ, URZ, URZ, URZ ;  /* 0x0000003f3f3ff290 */ /* 0x000ff6000fffe03f */
[----:B------:R-:W-:Y:S01]  /*2e270*/  @!UPT UIADD3 URZ, URZ, URZ, URZ ;  /* 0x0000003f3f3ff290 */ /* 0x000fe2000fffe03f */
[----:B------:R-:W-:Y:S04]  /*2e280*/  STL [R1+0x1a64], R64 ;  /* 0x001a644001007387 */ /* 0x000fe80000100800 */
[----:B------:R-:W-:Y:S04]  /*2e290*/  STL [R1+0x1a60], R65 ;  /* 0x001a604101007387 */ /* 0x000fe80000100800 */
[----:B------:R-:W-:Y:S04]  /*2e2a0*/  STL [R1+0x1a5c], R66 ;  /* 0x001a5c4201007387 */ /* 0x000fe80000100800 */
[----:B------:R-:W-:Y:S04]  /*2e2b0*/  STL [R1+0x1a48], R67 ;  /* 0x001a484301007387 */ /* 0x000fe80000100800 */
        /* <DEDUP_REMOVED lines=12> */
[----:B---3--:R-:W-:Y:S01]  /*2e380*/  HMMA.1688.F32.TF32 R60, R172, R62, R180 ;  /* 0x0000003eac3c723c */ /* 0x008fe200000810b4 */
[----:B------:R-:W-:Y:S02]  /*2e390*/  IMAD.MOV.U32 R186, RZ, RZ, R53 ;  /* 0x000000ffffba7224 */ /* 0x000fe400078e0035 */
[----:B------:R-:W-:-:S04]  /*2e3a0*/  IMAD.MOV.U32 R187, RZ, RZ, R52 ;  /* 0x000000ffffbb7224 */ /* 0x000fc800078e0034 */
[----:B------:R-:W-:Y:S02]  /*2e3b0*/  IMAD.MOV.U32 R180, RZ, RZ, R49 ;  /* 0x000000ffffb47224 */ /* 0x000fe400078e0031 */
[----:B------:R-:W-:Y:S02]  /*2e3c0*/  IMAD.MOV.U32 R181, RZ, RZ, R48 ;  /* 0x000000ffffb57224 */ /* 0x000fe400078e0030 */
[----:B------:R-:W-:Y:S02]  /*2e3d0*/  IMAD.MOV.U32 R182, RZ, RZ, R45 ;  /* 0x000000ffffb67224 */ /* 0x000fe400078e002d */
[----:B------:R-:W-:Y:S01]  /*2e3e0*/  IMAD.MOV.U32 R183, RZ, RZ, R44 ;  /* 0x000000ffffb77224 */ /* 0x000fe200078e002c */
[----:B----4-:R-:W-:Y:S09]  /*2e3f0*/  HMMA.1688.F32.TF32 R56, R172, R58, R176 ;  /* 0x0000003aac38723c */ /* 0x010ff200000810b0 */
[----:B------:R-:W-:Y:S01]  /*2e400*/  STL [R1+0x1a74], R60 ;  /* 0x001a743c01007387 */ /* 0x000fe20000100800 */
[----:B------:R-:W-:-:S02]  /*2e410*/  IMAD.MOV.U32 R176, RZ, RZ, R41 ;  /* 0x000000ffffb07224 */ /* 0x000fc400078e0029 */
[----:B------:R-:W-:Y:S02]  /*2e420*/  IMAD.MOV.U32 R177, RZ, RZ, R40 ;  /* 0x000000ffffb17224 */ /* 0x000fe400078e0028 */
[C---:B------:R-:W-:Y:S08]  /*2e430*/  HMMA.1688.F32.TF32 R40, R172.reuse, R42, R184 ;  /* 0x0000002aac28723c */ /* 0x040ff000000810b8 */
[----:B-----5:R-:W-:Y:S01]  /*2e440*/  HMMA.1688.F32.TF32 R52, R172, R54, R192 ;  /* 0x00000036ac34723c */ /* 0x020fe200000810c0 */
        /* <DEDUP_REMOVED lines=11> */
[----:B------:R-:W-:-:S02]  /*2e500*/  IMAD.MOV.U32 R178, RZ, RZ, R37 ;  /* 0x000000ffffb27224 */ /* 0x000fc400078e0025 */
[----:B------:R-:W-:Y:S02]  /*2e510*/  IMAD.MOV.U32 R179, RZ, RZ, R36 ;  /* 0x000000ffffb37224 */ /* 0x000fe400078e0024 */
[C---:B------:R-:W-:Y:S08]  /*2e520*/  HMMA.1688.F32.TF32 R36, R172.reuse, R38, R180 ;  /* 0x00000026ac24723c */ /* 0x040ff000000810b4 */
[C---:B--2---:R-:W-:Y:S08]  /*2e530*/  HMMA.1688.F32.TF32 R48, R172.reuse, R50, R240 ;  /* 0x00000032ac30723c */ /* 0x044ff000000810f0 */
[----:B------:R-:W-:Y:S11]  /*2e540*/  HMMA.1688.F32.TF32 R44, R172, R46, R188 ;  /* 0x0000002eac2c723c */ /* 0x000ff600000810bc */
[----:B------:R-:W-:Y:S04]  /*2e550*/  @!UPT UIADD3 URZ, URZ, URZ, URZ ;  /* 0x0000003f3f3ff290 */ /* 0x000fe8000fffe03f */
        /* <DEDUP_REMOVED lines=12> */
[----:B------:R-:W2:Y:S04]  /*2e620*/  LDL.LU R196, [R1+0x530] ;  /* 0x0005300001c47983 */ /* 0x000ea80000300800 */
[----:B------:R-:W2:Y:S04]  /*2e630*/  LDL.LU R197, [R1+0x534] ;  /* 0x0005340001c57983 */ /* 0x000ea80000300800 */
[----:B------:R-:W-:Y:S04]  /*2e640*/  STL [R1+0x1ad4], R36 ;  /* 0x001ad42401007387 */ /* 0x000fe80000100800 */
[----:B------:R-:W-:Y:S04]  /*2e650*/  STL [R1+0x1ad0], R37 ;  /* 0x001ad02501007387 */ /* 0x000fe80000100800 */
[----:B------:R-:W-:Y:S04]  /*2e660*/  STL [R1+0x1acc], R38 ;  /* 0x001acc2601007387 */ /* 0x000fe80000100800 */
[----:B------:R-:W-:Y:S04]  /*2e670*/  STL [R1+0x1ac8], R39 ;  /* 0x001ac82701007387 */ /* 0x000fe80000100800 */
        /* <DEDUP_REMOVED lines=9> */
[----:B------:R-:W5:Y:S01]  /*2e710*/  LDL.LU R189, [R1+0x504] ;  /* 0x0005040001bd7983 */ /* 0x000f620000300800 */
[----:B------:R-:W-:-:S02]  /*2e720*/  IMAD.MOV.U32 R198, RZ, RZ, R33 ;  /* 0x000000ffffc67224 */ /* 0x000fc400078e0021 */
[----:B------:R-:W-:Y:S01]  /*2e730*/  IMAD.MOV.U32 R199, RZ, RZ, R32 ;  /* 0x000000ffffc77224 */ /* 0x000fe200078e0020 */
[----:B-1----:R-:W5:Y:S01]  /*2e740*/  LDL R111, [R1+0x998] ;  /* 0x00099800016f7983 */ /* 0x002f620000100800 */
[----:B------:R-:W-:Y:S01]  /*2e750*/  HMMA.1688.F32.TF32 R32, R172, R34, R176 ;  /* 0x00000022ac20723c */ /* 0x000fe200000810b0 */
[----:B------:R-:W-:Y:S02]  /*2e760*/  IMAD.MOV.U32 R190, RZ, RZ, R29 ;  /* 0x000000ffffbe7224 */ /* 0x000fe400078e001d */
[----:B------:R-:W-:-:S04]  /*2e770*/  IMAD.MOV.U32 R191, RZ, RZ, R28 ;  /* 0x000000ffffbf7224 */ /* 0x000fc800078e001c */
[----:B------:R-:W-:Y:S02]  /*2e780*/  IMAD.MOV.U32 R176, RZ, RZ, R25 ;  /* 0x000000ffffb07224 */ /* 0x000fe400078e0019 */
[----:B------:R-:W-:Y:S02]  /*2e790*/  IMAD.MOV.U32 R177, RZ, RZ, R24 ;  /* 0x000000ffffb17224 */ /* 0x000fe400078e0018 */
[----:B------:R-:W-:Y:S02]  /*2e7a0*/  IMAD.MOV.U32 R184, RZ, RZ, R21 ;  /* 0x000000ffffb87224 */ /* 0x000fe400078e0015 */
[----:B------:R-:W-:-:S10]  /*2e7b0*/  IMAD.MOV.U32 R185, RZ, RZ, R20 ;  /* 0x000000ffffb97224 */ /* 0x000fd400078e0014 */
[----:B------:R-:W-:Y:S04]  /*2e7c0*/  STL [R1+0x1ae4], R32 ;  /* 0x001ae42001007387 */ /* 0x000fe80000100800 */
[----:B------:R-:W-:Y:S04]  /*2e7d0*/  STL [R1+0x1ae0], R33 ;  /* 0x001ae02101007387 */ /* 0x000fe80000100800 */
[----:B------:R-:W-:Y:S04]  /*2e7e0*/  STL [R1+0x1adc], R34 ;  /* 0x001adc2201007387 */ /* 0x000fe80000100800 */
[----:B------:R-:W-:Y:S01]  /*2e7f0*/  STL [R1+0x1ad8], R35 ;  /* 0x001ad82301007387 */ /* 0x000fe20000100800 */
[----:B------:R-:W-:-:S02]  /*2e800*/  IMAD.MOV.U32 R186, RZ, RZ, R17 ;  /* 0x000000ffffba7224 */ /* 0x000fc400078e0011 */
[----:B------:R-:W-:Y:S02]  /*2e810*/  IMAD.MOV.U32 R187, RZ, RZ, R16 ;  /* 0x000000ffffbb7224 */ /* 0x000fe400078e0010 */
[----:B------:R-:W-:Y:S02]  /*2e820*/  IMAD.MOV.U32 R180, RZ, RZ, R13 ;  /* 0x000000ffffb47224 */ /* 0x000fe400078e000d */
[----:B------:R-:W-:-:S03]  /*2e830*/  IMAD.MOV.U32 R181, RZ, RZ, R12 ;  /* 0x000000ffffb57224 */ /* 0x000fc600078e000c */
[C---:B------:R-:W-:Y:S08]  /*2e840*/  HMMA.1688.F32.TF32 R12, R172.reuse, R14, R184 ;  /* 0x0000000eac0c723c */ /* 0x040ff000000810b8 */
[C---:B--2---:R-:W-:Y:S11]  /*2e850*/  HMMA.1688.F32.TF32 R28, R172.reuse, R30, R196 ;  /* 0x0000001eac1c723c */ /* 0x044ff600000810c4 */
[----:B------:R-:W-:Y:S11]  /*2e860*/  @!UPT UIADD3 URZ, URZ, URZ, URZ ;  /* 0x0000003f3f3ff290 */ /* 0x000ff6000fffe03f */
[----:B------:R-:W-:Y:S01]  /*2e870*/  @!UPT UIADD3 URZ, URZ, URZ, URZ ;  /* 0x0000003f3f3ff290 */ /* 0x000fe2000fffe03f */
[----:B------:R-:W-:Y:S04]  /*2e880*/  STL [R1+0x1af4], R28 ;  /* 0x001af41c01007387 */ /* 0x000fe80000100800 */
[----:B------:R-:W-:Y:S04]  /*2e890*/  STL [R1+0x1af0], R29 ;  /* 0x001af01d01007387 */ /* 0x000fe80000100800 */
[----:B------:R-:W-:Y:S01]  /*2e8a0*/  STL [R1+0x1aec], R30 ;  /* 0x001aec1e01007387 */ /* 0x000fe20000100800 */
[C---:B---3--:R-:W-:Y:S03]  /*2e8b0*/  HMMA.1688.F32.TF32 R24, R172.reuse, R26, R192 ;  /* 0x0000001aac18723c */ /* 0x048fe600000810c0 */
[----:B------:R-:W-:Y:S04]  /*2e8c0*/  STL [R1+0x1ae8], R31 ;  /* 0x001ae81f01007387 */ /* 0x000fe80000100800 */
[----:B------:R-:W2:Y:S01]  /*2e8d0*/  LDL.LU R235, [R1+0x9b0] ;  /* 0x0009b00001eb7983 */ /* 0x000ea20000300800 */
[----:B----4-:R-:W-:Y:S01]  /*2e8e0*/  HMMA.1688.F32.TF32 R20, R172, R22, R240 ;  /* 0x00000016ac14723c */ /* 0x010fe200000810f0 */
[----:B------:R-:W-:-:S02]  /*2e8f0*/  IMAD.MOV.U32 R178, RZ, RZ, R5 ;  /* 0x000000ffffb27224 */ /* 0x000fc400078e0005 */
[----:B------:R-:W-:Y:S01]  /*2e900*/  LDS R241, [R252+0x44000] ;  /* 0x04400000fcf17984 */ /* 0x000fe20000000800 */
[----:B------:R-:W-:Y:S02]  /*2e910*/  IMAD.MOV.U32 R179, RZ, RZ, R4 ;  /* 0x000000ffffb37224 */ /* 0x000fe400078e0004 */
[----:B------:R-:W-:Y:S01]  /*2e920*/  IMAD.MOV.U32 R182, RZ, RZ, R9 ;  /* 0x000000ffffb67224 */ /* 0x000fe200078e0009 */
[----:B------:R-:W-:Y:S01]  /*2e930*/  LDS R243, [R252+0x44800] ;  /* 0x04480000fcf37984 */ /* 0x000fe20000000800 */
[C---:B-----5:R-:W-:Y:S07]  /*2e940*/  HMMA.1688.F32.TF32 R16, R172.reuse, R18, R188 ;  /* 0x00000012ac10723c */ /* 0x060fee00000810bc */
        /* <DEDUP_REMOVED lines=24> */
[----:B------:R-:W-:Y:S01]  /*2ead0*/  IMAD.MOV.U32 R183, RZ, RZ, R8 ;  /* 0x000000ffffb77224 */ /* 0x000fe200078e0008 */
[C---:B------:R-:W-:Y:S02]  /*2eae0*/  HMMA.1688.F32.TF32 R4, R172.reuse, R6, R176 ;  /* 0x00000006ac04723c */ /* 0x040fe400000810b0 */
[----:B------:R-:W-:Y:S04]  /*2eaf0*/  LDS R240, [R111+0x44000] ;  /* 0x044000006ff07984 */ /* 0x000fe80000000800 */
[----:B------:R-:W-:Y:S02]  /*2eb00*/  LDS R242, [R111+0x44800] ;  /* 0x044800006ff27984 */ /* 0x000fe40000000800 */
[----:B------:R-:W-:Y:S02]  /*2eb10*/  HMMA.1688.F32.TF32 R8, R172, R10, R180 ;  /* 0x0000000aac08723c */ /* 0x000fe400000810b4 */
[----:B------:R-:W5:Y:S04]  /*2eb20*/  LDL.LU R68, [R1+0x770] ;  /* 0x0007700001447983 */ /* 0x000f680000300800 */
[----:B------:R-:W5:Y:S04]  /*2eb30*/  LDL.LU R69, [R1+0x774] ;  /* 0x0007740001457983 */ /* 0x000f680000300800 */
[----:B------:R-:W5:Y:S04]  /*2eb40*/  LDL.LU R70, [R1+0x778] ;  /* 0x0007780001467983 */ /* 0x000f680000300800 */
[----:B------:R-:W5:Y:S04]  /*2eb50*/  LDL.LU R71, [R1+0x77c] ;  /* 0x00077c0001477983 */ /* 0x000f680000300800 */
[----:B------:R-:W-:Y:S04]  /*2eb60*/  LDS R236, [R111+0x44080] ;  /* 0x044080006fec7984 */ /* 0x000fe80000000800 */
[----:B------:R-:W-:Y:S04]  /*2eb70*/  LDS R238, [R111+0x44880] ;  /* 0x044880006fee7984 */ /* 0x000fe80000000800 */
[----:B--2---:R-:W3:Y:S04]  /*2eb80*/  LDSM.16.M88.4 R172, [R235+0x80] ;  /* 0x00008000ebac783b */ /* 0x004ee80000000200 */
[----:B------:R-:W4:Y:S04]  /*2eb90*/  LDSM.16.M88.4 R176, [R235+0x2080] ;  /* 0x00208000ebb0783b */ /* 0x000f280000000200 */
[----:B------:R-:W5:Y:S04]  /*2eba0*/  LDSM.16.M88.4 R180, [R235+0x4080] ;  /* 0x00408000ebb4783b */ /* 0x000f680000000200 */
[----:B------:R-:W1:Y:S04]  /*2ebb0*/  LDSM.16.M88.4 R184, [R235+0x6080] ;  /* 0x00608000ebb8783b */ /* 0x000e680000000200 */
[----:B------:R-:W2:Y:S04]  /*2ebc0*/  LDSM.16.M88.4 R188, [R235+0x8080] ;  /* 0x00808000ebbc783b */ /* 0x000ea80000000200 */
[----:B------:R-:W1:Y:S04]  /*2ebd0*/  LDSM.16.M88.4 R192, [R235+0xa080] ;  /* 0x00a08000ebc0783b */ /* 0x000e680000000200 */
        /* <DEDUP_REMOVED lines=8> */
[----:B------:R-:W-:Y:S04]  /*2ec60*/  LDSM.16.M88.4 R228, [R235+0x1c080] ;  /* 0x01c08000ebe4783b */ /* 0x000fe80000000200 */
[----:B------:R-:W1:Y:S01]  /*2ec70*/  LDSM.16.M88.4 R232, [R235+0x1e080] ;  /* 0x01e08000ebe8783b */ /* 0x000e620000000200 */
[C---:B---3--:R-:W-:Y:S03]  /*2ec80*/  HMMA.1688.F32.TF32 R12, R240.reuse, R172, R248 ;  /* 0x000000acf00c723c */ /* 0x048fe600000810f8 */
[----:B------:R-:W1:Y:S11]  /*2ec90*/  LDL.LU R248, [R1+0x760] ;  /* 0x0007600001f87983 */ /* 0x000e760000300800 */
[----:B------:R-:W-:Y:S09]  /*2eca0*/  @!UPT UIADD3 URZ, URZ, URZ, URZ ;  /* 0x0000003f3f3ff290 */ /* 0x000ff2000fffe03f */
[----:B------:R-:W-:Y:S04]  /*2ecb0*/  STL.64 [R1+0x70], R12 ;  /* 0x0000700c01007387 */ /* 0x000fe80000100a00 */
[----:B------:R4:W-:Y:S04]  /*2ecc0*/  STL.64 [R1+0x78], R14 ;  /* 0x0000780e01007387 */ /* 0x0009e80000100a00 */
[----:B------:R-:W1:Y:S04]  /*2ecd0*/  LDL.LU R249, [R1+0x764] ;  /* 0x0007640001f97983 */ /* 0x000e680000300800 */
[----:B------:R-:W1:Y:S04]  /*2ece0*/  LDL.LU R250, [R1+0x768] ;  /* 0x0007680001fa7983 */ /* 0x000e680000300800 */
[----:B------:R-:W1:Y:S04]  /*2ecf0*/  LDL.LU R251, [R1+0x76c] ;  /* 0x00076c0001fb7983 */ /* 0x000e680000300800 */
        /* <DEDUP_REMOVED lines=11> */
[----:B------:R-:W3:Y:S01]  /*2edb0*/  LDL.LU R75, [R1+0x74c] ;  /* 0x00074c00014b7983 */ /* 0x000ee20000300800 */
[----:B----4-:R-:W-:Y:S03]  /*2edc0*/  HMMA.1688.F32.TF32 R12, R240, R176, R244 ;  /* 0x000000b0f00c723c */ /* 0x010fe600000810f4 */
[----:B------:R-:W4:Y:S04]  /*2edd0*/  LDL.LU R244, [R1+0x730] ;  /* 0x0007300001f47983 */ /* 0x000f280000300800 */
[----:B------:R-:W4:Y:S04]  /*2ede0*/  LDL.LU R245, [R1+0x734] ;  /* 0x0007340001f57983 */ /* 0x000f280000300800 */
[----:B------:R-:W4:Y:S04]  /*2edf0*/  LDL.LU R246, [R1+0x738] ;  /* 0x0007380001f67983 */ /* 0x000f280000300800 */
[----:B------:R-:W4:Y:S09]  /*2ee00*/  LDL.LU R247, [R1+0x73c] ;  /* 0x00073c0001f77983 */ /* 0x000f320000300800 */
[----:B------:R-:W-:-:S02]  /*2ee10*/  IMAD.MOV.U32 R161, RZ, RZ, R12 ;  /* 0x000000ffffa17224 */ /* 0x000fc400078e000c */
[----:B------:R-:W-:Y:S02]  /*2ee20*/  IMAD.MOV.U32 R162, RZ, RZ, R13 ;  /* 0x000000ffffa27224 */ /* 0x000fe400078e000d */
[----:B------:R-:W-:Y:S02]  /*2ee30*/  IMAD.MOV.U32 R163, RZ, RZ, R14 ;  /* 0x000000ffffa37224 */ /* 0x000fe400078e000e */
[----:B------:R-:W-:Y:S02]  /*2ee40*/  IMAD.MOV.U32 R67, RZ, RZ, R15 ;  /* 0x000000ffff437224 */ /* 0x000fe400078e000f */
[----:B-----5:R-:W-:Y:S01]  /*2ee50*/  HMMA.1688.F32.TF32 R12, R240, R180, R68 ;  /* 0x000000b4f00c723c */ /* 0x020fe20000081044 */
[----:B------:R-:W4:Y:S04]  /*2ee60*/  LDL.LU R68, [R1+0x720] ;  /* 0x0007200001447983 */ /* 0x000f280000300800 */
[----:B------:R-:W4:Y:S04]  /*2ee70*/  LDL.LU R69, [R1+0x724] ;  /* 0x0007240001457983 */ /* 0x000f280000300800 */
[----:B------:R-:W4:Y:S04]  /*2ee80*/  LDL.LU R70, [R1+0x728] ;  /* 0x0007280001467983 */ /* 0x000f280000300800 */
[----:B------:R-:W4:Y:S11]  /*2ee90*/  LDL.LU R71, [R1+0x72c] ;  /* 0x00072c0001477983 */ /* 0x000f360000300800 */
[----:B------:R-:W-:-:S02]  /*2eea0*/  IMAD.MOV.U32 R64, RZ, RZ, R12 ;  /* 0x000000ffff407224 */ /* 0x000fc400078e000c */
[----:B------:R-:W-:Y:S02]  /*2eeb0*/  IMAD.MOV.U32 R65, RZ, RZ, R13 ;  /* 0x000000ffff417224 */ /* 0x000fe400078e000d */
[----:B------:R-:W-:Y:S02]  /*2eec0*/  IMAD.MOV.U32 R66, RZ, RZ, R14 ;  /* 0x000000ffff427224 */ /* 0x000fe400078e000e */
[----:B------:R-:W-:Y:S02]  /*2eed0*/  IMAD.MOV.U32 R160, RZ, RZ, R15 ;  /* 0x000000ffffa07224 */ /* 0x000fe400078e000f */
[----:B-1----:R-:W-:Y:S01]  /*2eee0*/  HMMA.1688.F32.TF32 R12, R240, R184, R248 ;  /* 0x000000b8f00c723c */ /* 0x002fe200000810f8 */
        /* <DEDUP_REMOVED lines=29> */
[----:B----4-:R-:W-:Y:S01]  /*2f0c0*/  HMMA.1688.F32.TF32 R12, R240, R200, R244 ;  /* 0x000000c8f00c723c */ /* 0x010fe200000810f4 */
        /* <DEDUP_REMOVED lines=12> */
[----:B------:R-:W-:-:S02]  /*2f190*/  IMAD.MOV.U32 R44, RZ, RZ, R12 ;  /* 0x000000ffff2c7224 */ /* 0x000fc400078e000c */
[----:B------:R-:W-:Y:S01]  /*2f1a0*/  IMAD.MOV.U32 R45, RZ, RZ, R13 ;  /* 0x000000ffff2d7224 */ /* 0x000fe200078e000d */
[----:B------:R-:W4:Y:S01]  /*2f1b0*/  LDL.LU R76, [R1+0x6d0] ;  /* 0x0006d000014c7983 */ /* 0x000f220000300800 */
[----:B------:R-:W-:Y:S02]  /*2f1c0*/  IMAD.MOV.U32 R46, RZ, RZ, R14 ;  /* 0x000000ffff2e7224 */ /* 0x000fe400078e000e */
[----:B------:R-:W-:Y:S01]  /*2f1d0*/  IMAD.MOV.U32 R47, RZ, RZ, R15 ;  /* 0x000000ffff2f7224 */ /* 0x000fe200078e000f */
[----:B------:R-:W4:Y:S01]  /*2f1e0*/  LDL.LU R77, [R1+0x6d4] ;  /* 0x0006d400014d7983 */ /* 0x000f220000300800 */
[----:B------:R-:W-:Y:S03]  /*2f1f0*/  HMMA.1688.F32.TF32 R12, R240, R204, R68 ;  /* 0x000000ccf00c723c */ /* 0x000fe60000081044 */
[----:B------:R-:W4:Y:S04]  /*2f200*/  LDL.LU R78, [R1+0x6d8] ;  /* 0x0006d800014e7983 */ /* 0x000f280000300800 */
[----:B------:R-:W4:Y:S04]  /*2f210*/  LDL.LU R79, [R1+0x6dc] ;  /* 0x0006dc00014f7983 */ /* 0x000f280000300800 */
        /* <DEDUP_REMOVED lines=9> */
[----:B------:R-:W4:Y:S04]  /*2f2b0*/  LDL.LU R69, [R1+0x684] ;  /* 0x0006840001457983 */ /* 0x000f280000300800 */
[----:B------:R-:W4:Y:S04]  /*2f2c0*/  LDL.LU R70, [R1+0x688] ;  /* 0x0006880001467983 */ /* 0x000f280000300800 */
[----:B------:R-:W4:Y:S01]  /*2f2d0*/  LDL.LU R71, [R1+0x68c] ;  /* 0x00068c0001477983 */ /* 0x000f220000300800 */
[----:B-----5:R-:W-:Y:S03]  /*2f2e0*/  HMMA.1688.F32.TF32 R12, R240, R208, R248 ;  /* 0x000000d0f00c723c */ /* 0x020fe600000810f8 */
[----:B------:R-:W5:Y:S04]  /*2f2f0*/  LDL.LU R248, [R1+0x6b0] ;  /* 0x0006b00001f87983 */ /* 0x000f680000300800 */
[----:B------:R-:W5:Y:S04]  /*2f300*/  LDL.LU R249, [R1+0x6b4] ;  /* 0x0006b40001f97983 */ /* 0x000f680000300800 */
[----:B------:R-:W5:Y:S04]  /*2f310*/  LDL.LU R250, [R1+0x6b8] ;  /* 0x0006b80001fa7983 */ /* 0x000f680000300800 */
[----:B------:R-:W5:Y:S09]  /*2f320*/  LDL.LU R251, [R1+0x6bc] ;  /* 0x0006bc0001fb7983 */ /* 0x000f720000300800 */
[----:B------:R-:W-:-:S02]  /*2f330*/  IMAD.MOV.U32 R36, RZ, RZ, R12 ;  /* 0x000000ffff247224 */ /* 0x000fc400078e000c */
[----:B------:R-:W-:Y:S02]  /*2f340*/  IMAD.MOV.U32 R37, RZ, RZ, R13 ;  /* 0x000000ffff257224 */ /* 0x000fe400078e000d */
[----:B------:R-:W-:Y:S02]  /*2f350*/  IMAD.MOV.U32 R38, RZ, RZ, R14 ;  /* 0x000000ffff267224 */ /* 0x000fe400078e000e */
[----:B------:R-:W-:Y:S02]  /*2f360*/  IMAD.MOV.U32 R39, RZ, RZ, R15 ;  /* 0x000000ffff277224 */ /* 0x000fe400078e000f */
[----:B--2---:R-:W-:Y:S01]  /*2f370*/  HMMA.1688.F32.TF32 R12, R240, R212, R244 ;  /* 0x000000d4f00c723c */ /* 0x004fe200000810f4 */
[----:B------:R-:W2:Y:S04]  /*2f380*/  LDL.LU R244, [R1+0x6a0] ;  /* 0x0006a00001f47983 */ /* 0x000ea80000300800 */
[----:B------:R-:W2:Y:S04]  /*2f390*/  LDL.LU R245, [R1+0x6a4] ;  /* 0x0006a40001f57983 */ /* 0x000ea80000300800 */
[----:B------:R-:W2:Y:S04]  /*2f3a0*/  LDL.LU R246, [R1+0x6a8] ;  /* 0x0006a80001f67983 */ /* 0x000ea80000300800 */
[----:B------:R-:W2:Y:S11]  /*2f3b0*/  LDL.LU R247, [R1+0x6ac] ;  /* 0x0006ac0001f77983 */ /* 0x000eb60000300800 */
[----:B------:R-:W-:-:S02]  /*2f3c0*/  IMAD.MOV.U32 R32, RZ, RZ, R12 ;  /* 0x000000ffff207224 */ /* 0x000fc400078e000c */
        /* <DEDUP_REMOVED lines=25> */
[----:B------:R-:W-:Y:S04]  /*2f560*/  LDS R240, [R111+0x44100] ;  /* 0x044100006ff07984 */ /* 0x000fe80000000800 */
[----:B------:R-:W-:Y:S04]  /*2f570*/  LDS R242, [R111+0x44900] ;  /* 0x044900006ff27984 */ /* 0x000fe80000000800 */
[----:B------:R-:W-:Y:S04]  /*2f580*/  LDS R241, [R252+0x44100] ;  /* 0x04410000fcf17984 */ /* 0x000fe80000000800 */
[----:B------:R-:W1:Y:S11]  /*2f590*/  LDS R243, [R252+0x44900] ;  /* 0x04490000fcf37984 */ /* 0x000e760000000800 */
[----:B------:R-:W-:-:S02]  /*2f5a0*/  IMAD.MOV.U32 R16, RZ, RZ, R12 ;  /* 0x000000ffff107224 */ /* 0x000fc400078e000c */
[----:B------:R-:W-:Y:S02]  /*2f5b0*/  IMAD.MOV.U32 R17, RZ, RZ, R13 ;  /* 0x000000ffff117224 */ /* 0x000fe400078e000d */
[----:B------:R-:W-:Y:S02]  /*2f5c0*/  IMAD.MOV.U32 R18, RZ, RZ, R14 ;  /* 0x000000ffff127224 */ /* 0x000fe400078e000e */
[----:B------:R-:W-:Y:S02]  /*2f5d0*/  IMAD.MOV.U32 R19, RZ, RZ, R15 ;  /* 0x000000ffff137224 */ /* 0x000fe400078e000f */
[----:B------:R-:W-:Y:S02]  /*2f5e0*/  IMAD.MOV.U32 R12, RZ, RZ, R68 ;  /* 0x000000ffff0c7224 */ /* 0x000fe400078e0044 */
[----:B------:R-:W-:Y:S02]  /*2f5f0*/  IMAD.MOV.U32 R13, RZ, RZ, R69 ;  /* 0x000000ffff0d7224 */ /* 0x000fe400078e0045 */
[----:B------:R-:W-:-:S02]  /*2f600*/  IMAD.MOV.U32 R14, RZ, RZ, R70 ;  /* 0x000000ffff0e7224 */ /* 0x000fc400078e0046 */
[----:B------:R-:W-:Y:S01]  /*2f610*/  IMAD.MOV.U32 R15, RZ, RZ, R71 ;  /* 0x000000ffff0f7224 */ /* 0x000fe200078e0047 */
[C---:B-----5:R-:W-:Y:S01]  /*2f620*/  HMMA.1688.F32.TF32 R72, R236.reuse, R172, R248 ;  /* 0x000000acec48723c */ /* 0x060fe200000810f8 */
[----:B------:R-:W3:Y:S11]  /*2f630*/  LDL.LU R248, [R1+0x3b0] ;  /* 0x0003b00001f87983 */ /* 0x000ef60000300800 */
[----:B------:R-:W-:Y:S11]  /*2f640*/  @!UPT UIADD3 URZ, URZ, URZ, URZ ;  /* 0x0000003f3f3ff290 */ /* 0x000ff6000fffe03f */
[----:B------:R-:W-:Y:S04]  /*2f650*/  STL.64 [R1+0x440], R72 ;  /* 0x0004404801007387 */ /* 0x000fe80000100a00 */
[----:B------:R-:W-:Y:S01]  /*2f660*/  STL.64 [R1+0x448], R74 ;  /* 0x0004484a01007387 */ /* 0x000fe20000100a00 */
[----:B--2---:R-:W-:Y:S11]  /*2f670*/  HMMA.1688.F32.TF32 R68, R236, R176, R244 ;  /* 0x000000b0ec44723c */ /* 0x004ff600000810f4 */
[----:B------:R-:W-:Y:S11]  /*2f680*/  @!UPT UIADD3 URZ, URZ, URZ, URZ ;  /* 0x0000003f3f3ff290 */ /* 0x000ff6000fffe03f */
[----:B------:R-:W-:Y:S01]  /*2f690*/  @!UPT UIADD3 URZ, URZ, URZ, URZ ;  /* 0x0000003f3f3ff290 */ /* 0x000fe2000fffe03f */
[----:B------:R2:W-:Y:S04]  /*2f6a0*/  STL.64 [R1+0x450], R68 ;  /* 0x0004504401007387 */ /* 0x0005e80000100a00 */
[----:B------:R4:W-:Y:S04]  /*2f6b0*/  STL.64 [R1+0x458], R70 ;  /* 0x0004584601007387 */ /* 0x0009e80000100a00 */
[----:B------:R-:W3:Y:S04]  /*2f6c0*/  LDL.LU R249, [R1+0x3b4] ;  /* 0x0003b40001f97983 */ /* 0x000ee80000300800 */
[----:B------:R-:W3:Y:S04]  /*2f6d0*/  LDL.LU R250, [R1+0x3b8] ;  /* 0x0003b80001fa7983 */ /* 0x000ee80000300800 */
[----:B------:R-:W3:Y:S04]  /*2f6e0*/  LDL.LU R251, [R1+0x3bc] ;  /* 0x0003bc0001fb7983 */ /* 0x000ee80000300800 */
[----:B--2---:R-:W2:Y:S04]  /*2f6f0*/  LDL.LU R68, [R1+0x3d0] ;  /* 0x0003d00001447983 */ /* 0x004ea80000300800 */
[----:B------:R-:W2:Y:S04]  /*2f700*/  LDL.LU R69, [R1+0x3d4] ;  /* 0x0003d40001457983 */ /* 0x000ea80000300800 */
[----:B----4-:R-:W2:Y:S04]  /*2f710*/  LDL.LU R70, [R1+0x3d8] ;  /* 0x0003d80001467983 */ /* 0x010ea80000300800 */
[----:B------:R-:W2:Y:S04]  /*2f720*/  LDL.LU R71, [R1+0x3dc] ;  /* 0x0003dc0001477983 */ /* 0x000ea80000300800 */
        /* <DEDUP_REMOVED lines=92> */
[C---:B-1----:R-:W-:Y:S08]  /*2fcf0*/  HMMA.1688.F32.TF32 R92, R240.reuse, R184, R92 ;  /* 0x000000b8f05c723c */ /* 0x042ff0000008105c */
[----:B--2---:R-:W-:Y:S08]  /*2fd00*/  HMMA.1688.F32.TF32 R100, R240, R176, R100 ;  /* 0x000000b0f064723c */ /* 0x004ff00000081064 */
[----:B---3--:R-:W-:Y:S08]  /*2fd10*/  HMMA.1688.F32.TF32 R112, R236, R232, R112 ;  /* 0x000000e8ec70723c */ /* 0x008ff00000081070 */
[C---:B------:R-:W-:Y:S08]  /*2fd20*/  HMMA.1688.F32.TF32 R88, R240.reuse, R188, R88 ;  /* 0x000000bcf058723c */ /* 0x040ff00000081058 */
[C---:B-----5:R-:W-:Y:S08]  /*2fd30*/  HMMA.1688.F32.TF32 R84, R240.reuse, R192, R84 ;  /* 0x000000c0f054723c */ /* 0x060ff00000081054 */
[----:B----4-:R-:W-:Y:S08]  /*2fd40*/  HMMA.1688.F32.TF32 R72, R240, R200, R72 ;  /* 0x000000c8f048723c */ /* 0x010ff00000081048 */
[C---:B------:R-:W-:Y:S08]  /*2fd50*/  HMMA.1688.F32.TF32 R132, R236.reuse, R204, R132 ;  /* 0x000000ccec84723c */ /* 0x040ff00000081084 */
[C---:B------:R-:W-:Y:S08]  /*2fd60*/  HMMA.1688.F32.TF32 R80, R236.reuse, R196, R80 ;  /* 0x000000c4ec50723c */ /* 0x040ff00000081050 */
[C---:B------:R-:W-:Y:S08]  /*2fd70*/  HMMA.1688.F32.TF32 R140, R236.reuse, R192, R140 ;  /* 0x000000c0ec8c723c */ /* 0x040ff0000008108c */
        /* <DEDUP_REMOVED lines=8> */
[----:B------:R-:W2:Y:S04]  /*2fe00*/  LDL.LU.64 R152, [R1+0x1cd8] ;  /* 0x001cd80001987983 */ /* 0x000ea80000300a00 */
[----:B------:R-:W-:Y:S04]  /*2fe10*/  STL.64 [R1+0x5b0], R148 ;  /* 0x0005b09401007387 */ /* 0x000fe80000100a00 */
[----:B------:R1:W-:Y:S04]  /*2fe20*/  STL.64 [R1+0x5b8], R150 ;  /* 0x0005b89601007387 */ /* 0x0003e80000100a00 */
[----:B-1----:R-:W3:Y:S04]  /*2fe30*/  LDL.LU.64 R150, [R1+0x1cd0] ;  /* 0x001cd00001967983 */ /* 0x002ee80000300a00 */
[----:B------:R-:W3:Y:S04]  /*2fe40*/  LDL.LU.64 R148, [R1+0x1cc8] ;  /* 0x001cc80001947983 */ /* 0x000ee80000300a00 */
[----:B------:R-:W-:Y:S04]  /*2fe50*/  STL.64 [R1+0x580], R144 ;  /* 0x0005809001007387 */ /* 0x000fe80000100a00 */
[----:B------:R1:W-:Y:S04]  /*2fe60*/  STL.64 [R1+0x588], R146 ;  /* 0x0005889201007387 */ /* 0x0003e80000100a00 */
[----:B-1----:R-:W4:Y:S04]  /*2fe70*/  LDL.LU.64 R146, [R1+0x1cc0] ;  /* 0x001cc00001927983 */ /* 0x002f280000300a00 */
[----:B------:R-:W4:Y:S04]  /*2fe80*/  LDL.LU.64 R144, [R1+0x1cb8] ;  /* 0x001cb80001907983 */ /* 0x000f280000300a00 */
[----:B------:R-:W-:Y:S04]  /*2fe90*/  STL.64 [R1+0x570], R140 ;  /* 0x0005708c01007387 */ /* 0x000fe80000100a00 */
[----:B------:R1:W-:Y:S04]  /*2fea0*/  STL.64 [R1+0x578], R142 ;  /* 0x0005788e01007387 */ /* 0x0003e80000100a00 */
[----:B-1----:R-:W5:Y:S04]  /*2feb0*/  LDL.LU.64 R142, [R1+0x1cb0] ;  /* 0x001cb000018e7983 */ /* 0x002f680000300a00 */
[----:B------:R-:W5:Y:S04]  /*2fec0*/  LDL.LU.64 R140, [R1+0x1ca8] ;  /* 0x001ca800018c7983 */ /* 0x000f680000300a00 */
[----:B------:R1:W-:Y:S04]  /*2fed0*/  STL.64 [R1+0x560], R80 ;  /* 0x0005605001007387 */ /* 0x0003e80000100a00 */
[----:B------:R1:W-:Y:S04]  /*2fee0*/  STL.64 [R1+0x568], R82 ;  /* 0x0005685201007387 */ /* 0x0003e80000100a00 */
[----:B-1----:R-:W2:Y:S04]  /*2fef0*/  LDL.LU.64 R80, [R1+0x1ca0] ;  /* 0x001ca00001507983 */ /* 0x002ea80000300a00 */
[----:B------:R-:W2:Y:S04]  /*2ff00*/  LDL R82, [R1+0x990] ;  /* 0x0009900001527983 */ /* 0x000ea80000100800 */
[----:B------:R-:W2:Y:S04]  /*2ff10*/  LDL R83, [R1+0x994] ;  /* 0x0009940001537983 */ /* 0x000ea80000100800 */
[----:B------:R-:W-:Y:S04]  /*2ff20*/  STL.64 [R1+0x550], R136 ;  /* 0x0005508801007387 */ /* 0x000fe80000100a00 */
[----:B------:R1:W-:Y:S04]  /*2ff30*/  STL.64 [R1+0x558], R138 ;  /* 0x0005588a01007387 */ /* 0x0003e80000100a00 */
[----:B------:R-:W-:Y:S04]  /*2ff40*/  STL.64 [R1+0x540], R132 ;  /* 0x0005408401007387 */ /* 0x000fe80000100a00 */
[----:B------:R1:W-:Y:S02]  /*2ff50*/  STL.64 [R1+0x548], R134 ;  /* 0x0005488601007387 */ /* 0x0003e40000100a00 */
[C---:B-1----:R-:W-:Y:S08]  /*2ff60*/  HMMA.1688.F32.TF32 R136, R236.reuse, R208, R128 ;  /* 0x000000d0ec88723c */ /* 0x042ff00000081080 */
[C---:B------:R-:W-:Y:S08]  /*2ff70*/  HMMA.1688.F32.TF32 R132, R236.reuse, R212, R124 ;  /* 0x000000d4ec84723c */ /* 0x040ff0000008107c */
[C---:B------:R-:W-:Y:S08]  /*2ff80*/  HMMA.1688.F32.TF32 R128, R236.reuse, R216, R120 ;  /* 0x000000d8ec80723c */ /* 0x040ff00000081078 */
[C---:B------:R-:W-:Y:S08]  /*2ff90*/  HMMA.1688.F32.TF32 R124, R236.reuse, R220, R116 ;  /* 0x000000dcec7c723c */ /* 0x040ff00000081074 */
[C---:B------:R-:W-:Y:S08]  /*2ffa0*/  HMMA.1688.F32.TF32 R120, R236.reuse, R224, R164 ;  /* 0x000000e0ec78723c */ /* 0x040ff000000810a4 */
[----:B------:R-:W-:Y:S08]  /*2ffb0*/  HMMA.1688.F32.TF32 R116, R236, R228, R168 ;  /* 0x000000e4ec74723c */ /* 0x000ff000000810a8 */
        /* <DEDUP_REMOVED lines=27> */
[----:B------:R-:W-:Y:S04]  /*30170*/  STL.64 [R1+0x5e8], R90 ;  /* 0x0005e85a01007387 */ /* 0x000fe80000100a00 */
[----:B------:R-:W-:Y:S04]  /*30180*/  STL.64 [R1+0x5d0], R84 ;  /* 0x0005d05401007387 */ /* 0x000fe80000100a00 */
[----:B------:R-:W-:Y:S04]  /*30190*/  STL.64 [R1+0x5d8], R86 ;  /* 0x0005d85601007387 */ /* 0x000fe80000100a00 */
        /* <DEDUP_REMOVED lines=8> */
[----:B------:R1:W-:Y:S04]  /*30220*/  STL.64 [R1+0x590], R68 ;  /* 0x0005904401007387 */ /* 0x0003e80000100a00 */
[----:B------:R3:W-:Y:S04]  /*30230*/  STL.64 [R1+0x598], R70 ;  /* 0x0005984601007387 */ /* 0x0007e80000100a00 */
[----:B------:R-:W-:Y:S04]  /*30240*/  LDS R237, [R252+0x44180] ;  /* 0x04418000fced7984 */ /* 0x000fe80000000800 */
[----:B-1----:R-:W2:Y:S04]  /*30250*/  LDL.LU R68, [R1+0x1e0] ;  /* 0x0001e00001447983 */ /* 0x002ea80000300800 */
[----:B------:R-:W-:Y:S04]  /*30260*/  STL.64 [R1+0x4d0], R76 ;  /* 0x0004d04c01007387 */ /* 0x000fe80000100a00 */
[----:B------:R-:W-:Y:S04]  /*30270*/  STL.64 [R1+0x4d8], R78 ;  /* 0x0004d84e01007387 */ /* 0x000fe80000100a00 */
[----:B------:R1:W-:Y:S04]  /*30280*/  STL.64 [R1+0x490], R72 ;  /* 0x0004904801007387 */ /* 0x0003e80000100a00 */
[----:B------:R1:W-:Y:S04]  /*30290*/  STL.64 [R1+0x498], R74 ;  /* 0x0004984a01007387 */ /* 0x0003e80000100a00 */
[----:B------:R-:W2:Y:S04]  /*302a0*/  LDL.LU R69, [R1+0x1e4] ;  /* 0x0001e40001457983 */ /* 0x000ea80000300800 */
[----:B---3--:R-:W3:Y:S04]  /*302b0*/  LDL.LU R70, [R1+0x1e8] ;  /* 0x0001e80001467983 */ /* 0x008ee80000300800 */
[----:B------:R-:W3:Y:S04]  /*302c0*/  LDL.LU R71, [R1+0x1ec] ;  /* 0x0001ec0001477983 */ /* 0x000ee80000300800 */
[----:B-1----:R-:W2:Y:S04]  /*302d0*/  LDL.LU R72, [R1+0x1f0] ;  /* 0x0001f00001487983 */ /* 0x002ea80000300800 */
        /* <DEDUP_REMOVED lines=76> */
[----:B------:R-:W1:Y:S01]  /*307a0*/  LDS R239, [R252+0x44980] ;  /* 0x04498000fcef7984 */ /* 0x000e620000000800 */
[C---:B--2---:R-:W-:Y:S08]  /*307b0*/  HMMA.1688.F32.TF32 R132, R240.reuse, R220, R132 ;  /* 0x000000dcf084723c */ /* 0x044ff00000081084 */
[C---:B---3--:R-:W-:Y:S08]  /*307c0*/  HMMA.1688.F32.TF32 R136, R240.reuse, R216, R136 ;  /* 0x000000d8f088723c */ /* 0x048ff00000081088 */
[C---:B----4-:R-:W-:Y:S11]  /*307d0*/  HMMA.1688.F32.TF32 R244, R240.reuse, R224, R244 ;  /* 0x000000e0f0f4723c */ /* 0x050ff600000810f4 */
[----:B------:R-:W-:Y:S04]  /*307e0*/  @!UPT UIADD3 URZ, URZ, URZ, URZ ;  /* 0x0000003f3f3ff290 */ /* 0x000fe8000fffe03f */
        /* <DEDUP_REMOVED lines=11> */
[----:B------:R-:W2:Y:S01]  /*308a0*/  LDL.LU.64 R244, [R1+0x1c70] ;  /* 0x001c700001f47983 */ /* 0x000ea20000300a00 */
[C---:B------:R-:W-:Y:S08]  /*308b0*/  HMMA.1688.F32.TF32 R128, R240.reuse, R228, R128 ;  /* 0x000000e4f080723c */ /* 0x040ff00000081080 */
[----:B------:R-:W-:Y:S01]  /*308c0*/  HMMA.1688.F32.TF32 R124, R240, R232, R124 ;  /* 0x000000e8f07c723c */ /* 0x000fe2000008107c */
[----:B------:R-:W-:Y:S01]  /*308d0*/  IMAD.MOV.U32 R249, RZ, RZ, R3 ;  /* 0x000000fffff97224 */ /* 0x000fe200078e0003 */
[----:B------:R-:W-:Y:S01]  /*308e0*/  LDS R240, [R82+0x44000] ;  /* 0x0440000052f07984 */ /* 0x000fe20000000800 */
[----:B------:R-:W-:-:S02]  /*308f0*/  IMAD.MOV.U32 R250, RZ, RZ, R2 ;  /* 0x000000fffffa7224 */ /* 0x000fc400078e0002 */
[----:B------:R-:W-:Y:S01]  /*30900*/  IMAD.MOV.U32 R251, RZ, RZ, R0 ;  /* 0x000000fffffb7224 */ /* 0x000fe200078e0000 */
[----:B------:R-:W-:Y:S02]  /*30910*/  LDS R242, [R82+0x44800] ;  /* 0x0448000052f27984 */ /* 0x000fe40000000800 */
[C---:B-1----:R-:W-:Y:S02]  /*30920*/  HMMA.1688.F32.TF32 R112, R236.reuse, R188, R112 ;  /* 0x000000bcec70723c */ /* 0x042fe40000081070 */
[----:B------:R-:W-:Y:S04]  /*30930*/  LDS R241, [R83+0x44000] ;  /* 0x0440000053f17984 */ /* 0x000fe80000000800 */
[----:B------:R-:W1:Y:S04]  /*30940*/  LDS R243, [R83+0x44800] ;  /* 0x0448000053f37984 */ /* 0x000e680000000800 */
[----:B------:R-:W-:Y:S04]  /*30950*/  STL.64 [R1+0x470], R128 ;  /* 0x0004708001007387 */ /* 0x000fe80000100a00 */
[----:B------:R5:W-:Y:S04]  /*30960*/  STL.64 [R1+0x478], R130 ;  /* 0x0004788201007387 */ /* 0x000be80000100a00 */
[----:B------:R-:W-:Y:S04]  /*30970*/  STL.64 [R1+0x460], R124 ;  /* 0x0004607c01007387 */ /* 0x000fe80000100a00 */
[----:B------:R5:W-:Y:S02]  /*30980*/  STL.64 [R1+0x468], R126 ;  /* 0x0004687e01007387 */ /* 0x000be40000100a00 */
[C---:B-----5:R-:W-:Y:S08]  /*30990*/  HMMA.1688.F32.TF32 R128, R236.reuse, R172, R120 ;  /* 0x000000acec80723c */ /* 0x060ff00000081078 */
[C---:B------:R-:W-:Y:S08]  /*309a0*/  HMMA.1688.F32.TF32 R124, R236.reuse, R176, R116 ;  /* 0x000000b0ec7c723c */ /* 0x040ff00000081074 */
[C---:B------:R-:W-:Y:S08]  /*309b0*/  HMMA.1688.F32.TF32 R120, R236.reuse, R180, R164 ;  /* 0x000000b4ec78723c */ /* 0x040ff000000810a4 */
[C---:B------:R-:W-:Y:S08]  /*309c0*/  HMMA.1688.F32.TF32 R116, R236.reuse, R184, R168 ;  /* 0x000000b8ec74723c */ /* 0x040ff000000810a8 */
[C---:B------:R-:W-:Y:S08]  /*309d0*/  HMMA.1688.F32.TF32 R108, R236.reuse, R192, R108 ;  /* 0x000000c0ec6c723c */ /* 0x040ff0000008106c */
        /* <DEDUP_REMOVED lines=10> */
[----:B------:R-:W-:-:S03]  /*30a80*/  IMAD.MOV.U32 R3, RZ, RZ, R105 ;  /* 0x000000ffff037224 */ /* 0x000fc600078e0069 */
[----:B------:R-:W-:Y:S01]  /*30a90*/  STL.64 [R1+0x6f8], R114 ;  /* 0x0006f87201007387 */ /* 0x000fe20000100a00 */
[----:B------:R-:W-:-:S03]  /*30aa0*/  IMAD.MOV.U32 R2, RZ, RZ, R106 ;  /* 0x000000ffff027224 */ /* 0x000fc600078e006a */
[----:B------:R-:W-:Y:S01]  /*30ab0*/  STL.64 [R1+0x710], R108 ;  /* 0x0007106c01007387 */ /* 0x000fe20000100a00 */
[----:B------:R-:W-:-:S03]  /*30ac0*/  IMAD.MOV.U32 R0, RZ, RZ, R107 ;  /* 0x000000ffff007224 */ /* 0x000fc600078e006b */
[----:B------:R-:W-:Y:S04]  /*30ad0*/  STL.64 [R1+0x718], R110 ;  /* 0x0007186e01007387 */ /* 0x000fe80000100a00 */
[----:B------:R5:W-:Y:S02]  /*30ae0*/  STL [R1+0x730], R104 ;  /* 0x0007306801007387 */ /* 0x000be40000100800 */
[C---:B-----5:R-:W-:Y:S08]  /*30af0*/  HMMA.1688.F32.TF32 R104, R236.reuse, R200, R100 ;  /* 0x000000c8ec68723c */ /* 0x060ff00000081064 */
[C---:B------:R-:W-:Y:S08]  /*30b00*/  HMMA.1688.F32.TF32 R100, R236.reuse, R204, R96 ;  /* 0x000000ccec64723c */ /* 0x040ff00000081060 */
[C---:B------:R-:W-:Y:S08]  /*30b10*/  HMMA.1688.F32.TF32 R96, R236.reuse, R208, R92 ;  /* 0x000000d0ec60723c */ /* 0x040ff0000008105c */
[C---:B------:R-:W-:Y:S08]  /*30b20*/  HMMA.1688.F32.TF32 R92, R236.reuse, R212, R88 ;  /* 0x000000d4ec5c723c */ /* 0x040ff00000081058 */
[C---:B------:R-:W-:Y:S08]  /*30b30*/  HMMA.1688.F32.TF32 R88, R236.reuse, R216, R84 ;  /* 0x000000d8ec58723c */ /* 0x040ff00000081054 */
[C---:B------:R-:W-:Y:S08]  /*30b40*/  HMMA.1688.F32.TF32 R84, R236.reuse, R220, R76 ;  /* 0x000000dcec54723c */ /* 0x040ff0000008104c */
[C---:B------:R-:W-:Y:S01]  /*30b50*/  HMMA.1688.F32.TF32 R76, R236.reuse, R224, R72 ;  /* 0x000000e0ec4c723c */ /* 0x040fe20000081048 */
[----:B------:R-:W-:Y:S07]  /*30b60*/  STL [R1+0x1960], R0 ;  /* 0x0019600001007387 */ /* 0x000fee0000100800 */
[C---:B------:R-:W-:Y:S01]  /*30b70*/  HMMA.1688.F32.TF32 R72, R236.reuse, R228, R68 ;  /* 0x000000e4ec48723c */ /* 0x040fe20000081044 */
[----:B------:R-:W-:Y:S07]  /*30b80*/  STL [R1+0x195c], R2 ;  /* 0x00195c0201007387 */ /* 0x000fee0000100800 */
[----:B------:R-:W-:Y:S01]  /*30b90*/  HMMA.1688.F32.TF32 R68, R236, R232, R248 ;  /* 0x000000e8ec44723c */ /* 0x000fe200000810f8 */
[----:B------:R-:W-:Y:S04]  /*30ba0*/  STL [R1+0x1958], R3 ;  /* 0x0019580301007387 */ /* 0x000fe80000100800 */
        /* <DEDUP_REMOVED lines=16> */
[----:B------:R1:W-:Y:S04]  /*30cb0*/  STL [R1+0x6a0], R68 ;  /* 0x0006a04401007387 */ /* 0x0003e80000100800 */
[----:B------:R-:W-:Y:S04]  /*30cc0*/  LDS R236, [R82+0x44080] ;  /* 0x0440800052ec7984 */ /* 0x000fe80000000800 */
[----:B------:R-:W-:Y:S04]  /*30cd0*/  LDS R238, [R82+0x44880] ;  /* 0x0448800052ee7984 */ /* 0x000fe80000000800 */
[----:B------:R-:W-:Y:S04]  /*30ce0*/  LDS R237, [R83+0x44080] ;  /* 0x0440800053ed7984 */ /* 0x000fe80000000800 */
[----:B------:R-:W3:Y:S01]  /*30cf0*/  LDS R239, [R83+0x44880] ;  /* 0x0448800053ef7984 */ /* 0x000ee20000000800 */
[----:B----4-:R-:W-:-:S02]  /*30d00*/  IMAD.MOV.U32 R249, RZ, RZ, R246 ;  /* 0x000000fffff97224 */ /* 0x010fc400078e00f6 */
[----:B--2---:R-:W-:Y:S02]  /*30d10*/  IMAD.MOV.U32 R251, RZ, RZ, R244 ;  /* 0x000000fffffb7224 */ /* 0x004fe400078e00f4 */
[----:B------:R-:W-:Y:S01]  /*30d20*/  IMAD.MOV.U32 R250, RZ, RZ, R245 ;  /* 0x000000fffffa7224 */ /* 0x000fe200078e00f5 */
[----:B------:R-:W2:Y:S01]  /*30d30*/  LDL.LU R244, [R1+0x20] ;  /* 0x0000200001f47983 */ /* 0x000ea20000300800 */
[----:B------:R-:W-:-:S03]  /*30d40*/  IMAD.MOV.U32 R248, RZ, RZ, R247 ;  /* 0x000000fffff87224 */ /* 0x000fc600078e00f7 */
[----:B------:R-:W2:Y:S04]  /*30d50*/  LDL.LU R245, [R1+0x24] ;  /* 0x0000240001f57983 */ /* 0x000ea80000300800 */
[----:B------:R-:W2:Y:S04]  /*30d60*/  LDL.LU R246, [R1+0x28] ;  /* 0x0000280001f67983 */ /* 0x000ea80000300800 */
[----:B------:R-:W2:Y:S04]  /*30d70*/  LDL.LU R247, [R1+0x2c] ;  /* 0x00002c0001f77983 */ /* 0x000ea80000300800 */
[----:B-----5:R-:W4:Y:S04]  /*30d80*/  LDL.LU R84, [R1+0x60] ;  /* 0x0000600001547983 */ /* 0x020f280000300800 */
[----:B------:R-:W4:Y:S04]  /*30d90*/  LDL.LU R85, [R1+0x64] ;  /* 0x0000640001557983 */ /* 0x000f280000300800 */
[----:B-1----:R-:W4:Y:S04]  /*30da0*/  LDL.LU R86, [R1+0x68] ;  /* 0x0000680001567983 */ /* 0x002f280000300800 */
        /* <DEDUP_REMOVED lines=53> */
[----:B------:R-:W-:-:S02]  /*31100*/  IMAD.MOV.U32 R0, RZ, RZ, R69 ;  /* 0x000000ffff007224 */ /* 0x000fc400078e0045 */
[----:B------:R-:W-:Y:S01]  /*31110*/  IMAD.MOV.U32 R2, RZ, RZ, R70 ;  /* 0x000000ffff027224 */ /* 0x000fe200078e0046 */
[----:B------:R-:W3:Y:S01]  /*31120*/  LDL.LU R68, [R1+0x30] ;  /* 0x0000300001447983 */ /* 0x000ee20000300800 */
[----:B------:R-:W-:-:S03]  /*31130*/  IMAD.MOV.U32 R3, RZ, RZ, R71 ;  /* 0x000000ffff037224 */ /* 0x000fc600078e0047 */
        /* <DEDUP_REMOVED lines=11> */
[----:B------:R-:W-:Y:S04]  /*311f0*/  STL [R1+0x19a0], R3 ;  /* 0x0019a00301007387 */ /* 0x000fe80000100800 */
[----:B------:R-:W-:Y:S04]  /*31200*/  STL [R1+0x199c], R2 ;  /* 0x00199c0201007387 */ /* 0x000fe80000100800 */
[----:B------:R-:W-:Y:S01]  /*31210*/  STL [R1+0x1998], R0 ;  /* 0x0019980001007387 */ /* 0x000fe20000100800 */
[C---:B--2---:R-:W-:Y:S08]  /*31220*/  HMMA.1688.F32.TF32 R244, R240.reuse, R228, R244 ;  /* 0x000000e4f0f4723c */ /* 0x044ff000000810f4 */
[C---:B----4-:R-:W-:Y:S08]  /*31230*/  HMMA.1688.F32.TF32 R84, R240.reuse, R224, R84 ;  /* 0x000000e0f054723c */ /* 0x050ff00000081054 */
[C---:B-----5:R-:W-:Y:S08]  /*31240*/  HMMA.1688.F32.TF32 R88, R240.reuse, R220, R88 ;  /* 0x000000dcf058723c */ /* 0x060ff00000081058 */
[C---:B---3--:R-:W-:Y:S08]  /*31250*/  HMMA.1688.F32.TF32 R96, R240.reuse, R212, R96 ;  /* 0x000000d4f060723c */ /* 0x048ff00000081060 */
        /* <DEDUP_REMOVED lines=87> */
[C---:B------:R-:W-:Y:S08]  /*317d0*/  HMMA.1688.F32.TF32 R248, R236.reuse, R188, R248 ;  /* 0x000000bcecf8723c */ /* 0x040ff000000810f8 */
[C---:B--2---:R-:W-:Y:S11]  /*317e0*/  HMMA.1688.F32.TF32 R244, R236.reuse, R172, R244 ;  /* 0x000000acecf4723c */ /* 0x044ff600000810f4 */
[----:B------:R-:W-:Y:S11]  /*317f0*/  @!UPT UIADD3 URZ, URZ, URZ, URZ ;  /* 0x0000003f3f3ff290 */ /* 0x000ff6000fffe03f */
[----:B------:R-:W-:Y:S01]  /*31800*/  @!UPT UIADD3 URZ, URZ, URZ, URZ ;  /* 0x0000003f3f3ff290 */ /* 0x000fe2000fffe03f */
[----:B------:R-:W-:Y:S04]  /*31810*/  STL.64 [R1+0x330], R244 ;  /* 0x000330f401007387 */ /* 0x000fe80000100a00 */
[----:B------:R-:W-:Y:S04]  /*31820*/  STL.64 [R1+0x338], R246 ;  /* 0x000338f601007387 */ /* 0x000fe80000100a00 */
[----:B------:R-:W-:Y:S04]  /*31830*/  LDS R244, [R82+0x44180] ;  /* 0x0441800052f47984 */ /* 0x000fe80000000800 */
[----:B------:R2:W-:Y:S04]  /*31840*/  LDS R246, [R82+0x44980] ;  /* 0x0449800052f67984 */ /* 0x0005e80000000800 */
[----:B------:R-:W-:Y:S04]  /*31850*/  LDS R245, [R83+0x44180] ;  /* 0x0441800053f57984 */ /* 0x000fe80000000800 */
[----:B--2---:R-:W2:Y:S04]  /*31860*/  LDL.LU R82, [R1+0x1b7c] ;  /* 0x001b7c0001527983 */ /* 0x004ea80000300800 */
[----:B------:R1:W2:Y:S04]  /*31870*/  LDS R247, [R83+0x44980] ;  /* 0x0449800053f77984 */ /* 0x0002a80000000800 */
[----:B-1----:R-:W2:Y:S04]  /*31880*/  LDL.LU R83, [R1+0x1b78] ;  /* 0x001b780001537983 */ /* 0x002ea80000300800 */
        /* <DEDUP_REMOVED lines=14> */
[----:B-1----:R-:W3:Y:S04]  /*31970*/  LDL.LU.64 R250, [R1+0x1b40] ;  /* 0x001b400001fa7983 */ /* 0x002ee80000300a00 */
[----:B------:R-:W3:Y:S01]  /*31980*/  LDL.LU.64 R248, [R1+0x1b38] ;  /* 0x001b380001f87983 */ /* 0x000ee20000300a00 */
[C---:B--2---:R-:W-:Y:S08]  /*31990*/  HMMA.1688.F32.TF32 R68, R236.reuse, R196, R68 ;  /* 0x000000c4ec44723c */ /* 0x044ff00000081044 */
[C---:B---3--:R-:W-:Y:S11]  /*319a0*/  HMMA.1688.F32.TF32 R248, R236.reuse, R192, R248 ;  /* 0x000000c0ecf8723c */ /* 0x048ff600000810f8 */
[----:B------:R-:W-:Y:S11]  /*319b0*/  @!UPT UIADD3 URZ, URZ, URZ, URZ ;  /* 0x0000003f3f3ff290 */ /* 0x000ff6000fffe03f */
[----:B------:R-:W-:Y:S01]  /*319c0*/  @!UPT UIADD3 URZ, URZ, URZ, URZ ;  /* 0x0000003f3f3ff290 */ /* 0x000fe2000fffe03f */
[----:B------:R-:W-:Y:S04]  /*319d0*/  STL.64 [R1+0x300], R248 ;  /* 0x000300f801007387 */ /* 0x000fe80000100a00 */
[----:B------:R1:W-:Y:S04]  /*319e0*/  STL.64 [R1+0x308], R250 ;  /* 0x000308fa01007387 */ /* 0x0003e80000100a00 */
[----:B------:R-:W-:Y:S04]  /*319f0*/  STL.64 [R1+0x2f0], R68 ;  /* 0x0002f04401007387 */ /* 0x000fe80000100a00 */
[----:B------:R2:W-:Y:S01]  /*31a00*/  STL.64 [R1+0x2f8], R70 ;  /* 0x0002f84601007387 */ /* 0x0005e20000100a00 */
[C---:B-1----:R-:W-:Y:S08]  /*31a10*/  HMMA.1688.F32.TF32 R248, R236.reuse, R200, R72 ;  /* 0x000000c8ecf8723c */ /* 0x042ff00000081048 */
[C---:B------:R-:W-:Y:S08]  /*31a20*/  HMMA.1688.F32.TF32 R72, R236.reuse, R204, R76 ;  /* 0x000000ccec48723c */ /* 0x040ff0000008104c */
[C---:B--2---:R-:W-:Y:S07]  /*31a30*/  HMMA.1688.F32.TF32 R68, R236.reuse, R208, R80 ;  /* 0x000000d0ec44723c */ /* 0x044fee0000081050 */
[----:B------:R-:W-:Y:S01]  /*31a40*/  STL.64 [R1+0x2e0], R248 ;  /* 0x0002e0f801007387 */ /* 0x000fe20000100a00 */
[C---:B------:R-:W-:Y:S03]  /*31a50*/  HMMA.1688.F32.TF32 R76, R236.reuse, R212, R84 ;  /* 0x000000d4ec4c723c */ /* 0x040fe60000081054 */
[----:B------:R-:W-:Y:S04]  /*31a60*/  STL.64 [R1+0x2e8], R250 ;  /* 0x0002e8fa01007387 */ /* 0x000fe80000100a00 */
[----:B------:R-:W-:Y:S04]  /*31a70*/  STL.64 [R1+0x2d0], R72 ;  /* 0x0002d04801007387 */ /* 0x000fe80000100a00 */
[----:B------:R1:W-:Y:S04]  /*31a80*/  STL.64 [R1+0x2d8], R74 ;  /* 0x0002d84a01007387 */ /* 0x0003e80000100a00 */
[----:B------:R-:W-:Y:S04]  /*31a90*/  STL.64 [R1+0x2c0], R68 ;  /* 0x0002c04401007387 */ /* 0x000fe80000100a00 */
[----:B------:R2:W-:Y:S01]  /*31aa0*/  STL.64 [R1+0x2c8], R70 ;  /* 0x0002c84601007387 */ /* 0x0005e20000100a00 */
[C---:B-1----:R-:W-:Y:S08]  /*31ab0*/  HMMA.1688.F32.TF32 R72, R236.reuse, R216, R88 ;  /* 0x000000d8ec48723c */ /* 0x042ff00000081058 */
[C---:B--2---:R-:W-:Y:S01]  /*31ac0*/  HMMA.1688.F32.TF32 R68, R236.reuse, R220, R92 ;  /* 0x000000dcec44723c */ /* 0x044fe2000008105c */
        /* <DEDUP_REMOVED lines=8> */
[----:B--2---:R-:W-:Y:S03]  /*31b50*/  HMMA.1688.F32.TF32 R68, R236, R232, R104 ;  /* 0x000000e8ec44723c */ /* 0x004fe60000081068 */
[----:B------:R-:W-:Y:S04]  /*31b60*/  STL.64 [R1+0x280], R76 ;  /* 0x0002804c01007387 */ /* 0x000fe80000100a00 */
[----:B------:R1:W-:Y:S08]  /*31b70*/  STL.64 [R1+0x288], R78 ;  /* 0x0002884e01007387 */ /* 0x0003f00000100a00 */
[----:B------:R-:W-:Y:S01]  /*31b80*/  STL.64 [R1+0x270], R72 ;  /* 0x0002704801007387 */ /* 0x000fe20000100a00 */
[C---:B-1----:R-:W-:Y:S03]  /*31b90*/  HMMA.1688.F32.TF32 R76, R240.reuse, R172, R108 ;  /* 0x000000acf04c723c */ /* 0x042fe6000008106c */
[----:B------:R1:W-:Y:S04]  /*31ba0*/  STL.64 [R1+0x278], R74 ;  /* 0x0002784a01007387 */ /* 0x0003e80000100a00 */
[----:B------:R-:W-:Y:S04]  /*31bb0*/  STL.64 [R1+0x260], R68 ;  /* 0x0002604401007387 */ /* 0x000fe80000100a00 */
[----:B------:R2:W-:Y:S01]  /*31bc0*/  STL.64 [R1+0x268], R70 ;  /* 0x0002684601007387 */ /* 0x0005e20000100a00 */
[C---:B-1----:R-:W-:Y:S08]  /*31bd0*/  HMMA.1688.F32.TF32 R72, R240.reuse, R176, R112 ;  /* 0x000000b0f048723c */ /* 0x042ff00000081070 */
[C---:B--2---:R-:W-:Y:S03]  /*31be0*/  HMMA.1688.F32.TF32 R68, R240.reuse, R180, R168 ;  /* 0x000000b4f044723c */ /* 0x044fe600000810a8 */
[----:B------:R-:W-:Y:S04]  /*31bf0*/  STL.64 [R1+0x390], R76 ;  /* 0x0003904c01007387 */ /* 0x000fe80000100a00 */
[----:B------:R1:W-:Y:S08]  /*31c00*/  STL.64 [R1+0x398], R78 ;  /* 0x0003984e01007387 */ /* 0x0003f00000100a00 */
[----:B------:R-:W-:Y:S01]  /*31c10*/  STL.64 [R1+0x380], R72 ;  /* 0x0003804801007387 */ /* 0x000fe20000100a00 */
[C---:B-1----:R-:W-:Y:S03]  /*31c20*/  HMMA.1688.F32.TF32 R76, R240.reuse, R184, R164 ;  /* 0x000000b8f04c723c */ /* 0x042fe600000810a4 */
[----:B------:R5:W-:Y:S04]  /*31c30*/  STL.64 [R1+0x388], R74 ;  /* 0x0003884a01007387 */ /* 0x000be80000100a00 */
[----:B------:R-:W-:Y:S04]  /*31c40*/  STL.64 [R1+0x370], R68 ;  /* 0x0003704401007387 */ /* 0x000fe80000100a00 */
[----:B------:R4:W-:Y:S01]  /*31c50*/  STL.64 [R1+0x378], R70 ;  /* 0x0003784601007387 */ /* 0x0009e20000100a00 */
[C---:B-----5:R-:W-:Y:S08]  /*31c60*/  HMMA.1688.F32.TF32 R72, R240.reuse, R188, R116 ;  /* 0x000000bcf048723c */ /* 0x060ff00000081074 */
[C---:B----4-:R-:W-:Y:S03]  /*31c70*/  HMMA.1688.F32.TF32 R68, R240.reuse, R192, R120 ;  /* 0x000000c0f044723c */ /* 0x050fe60000081078 */
        /* <DEDUP_REMOVED lines=16> */
[----:B-1----:R-:W-:Y:S01]  /*31d80*/  HMMA.1688.F32.TF32 R72, R240, R212, R140 ;  /* 0x000000d4f048723c */ /* 0x002fe2000008108c */
[----:B------:R-:W-:-:S02]  /*31d90*/  IMAD.MOV.U32 R168, RZ, RZ, R20 ;  /* 0x000000ffffa87224 */ /* 0x000fc400078e0014 */
[----:B------:R-:W-:Y:S01]  /*31da0*/  LDS R137, [R252+0x45000] ;  /* 0x04500000fc897984 */ /* 0x000fe20000000800 */
[----:B------:R-:W-:Y:S02]  /*31db0*/  IMAD.MOV.U32 R169, RZ, RZ, R21 ;  /* 0x000000ffffa97224 */ /* 0x000fe400078e0015 */
[----:B------:R-:W-:Y:S01]  /*31dc0*/  IMAD.MOV.U32 R170, RZ, RZ, R22 ;  /* 0x000000ffffaa7224 */ /* 0x000fe200078e0016 */
[----:B------:R-:W-:Y:S01]  /*31dd0*/  LDS R139, [R252+0x45800] ;  /* 0x04580000fc8b7984 */ /* 0x000fe20000000800 */
        /* <DEDUP_REMOVED lines=11> */
[----:B------:R-:W-:Y:S08]  /*31e90*/  STL.64 [R1+0x48], R78 ;  /* 0x0000484e01007387 */ /* 0x000ff00000100a00 */
[----:B------:R-:W-:Y:S04]  /*31ea0*/  STL.64 [R1+0x30], R72 ;  /* 0x0000304801007387 */ /* 0x000fe80000100a00 */
[----:B------:R-:W-:Y:S04]  /*31eb0*/  STL.64 [R1+0x38], R74 ;  /* 0x0000384a01007387 */ /* 0x000fe80000100a00 */
[----:B------:R1:W-:Y:S01]  /*31ec0*/  STL [R1+0x20], R68 ;  /* 0x0000204401007387 */ /* 0x0003e20000100800 */
[----:B------:R-:W-:-:S02]  /*31ed0*/  IMAD.MOV.U32 R3, RZ, RZ, R69 ;  /* 0x000000ffff037224 */ /* 0x000fc400078e0045 */
[----:B------:R-:W-:Y:S02]  /*31ee0*/  IMAD.MOV.U32 R2, RZ, RZ, R70 ;  /* 0x000000ffff027224 */ /* 0x000fe400078e0046 */
[----:B------:R-:W-:Y:S02]  /*31ef0*/  IMAD.MOV.U32 R69, RZ, RZ, R13 ;  /* 0x000000ffff457224 */ /* 0x000fe400078e000d */
[----:B------:R-:W-:Y:S02]  /*31f00*/  IMAD.MOV.U32 R0, RZ, RZ, R71 ;  /* 0x000000ffff007224 */ /* 0x000fe400078e0047 */
[----:B-1----:R-:W-:Y:S02]  /*31f10*/  IMAD.MOV.U32 R68, RZ, RZ, R12 ;  /* 0x000000ffff447224 */ /* 0x002fe400078e000c */
[----:B------:R-:W2:Y:S01]  /*31f20*/  LDL.LU R12, [R1+0x1b34] ;  /* 0x001b3400010c7983 */ /* 0x000ea20000300800 */
[----:B------:R-:W-:Y:S02]  /*31f30*/  IMAD.MOV.U32 R70, RZ, RZ, R14 ;  /* 0x000000ffff467224 */ /* 0x000fe400078e000e */
[----:B------:R-:W-:Y:S01]  /*31f40*/  IMAD.MOV.U32 R71, RZ, RZ, R15 ;  /* 0x000000ffff477224 */ /* 0x000fe200078e000f */
[----:B------:R-:W2:Y:S01]  /*31f50*/  LDL.LU R13, [R1+0x1b30] ;  /* 0x001b3000010d7983 */ /* 0x000ea20000300800 */
[----:B------:R-:W-:-:S03]  /*31f60*/  IMAD.MOV.U32 R72, RZ, RZ, R16 ;  /* 0x000000ffff487224 */ /* 0x000fc600078e0010 */
[----:B------:R-:W2:Y:S01]  /*31f70*/  LDL.LU R14, [R1+0x1b2c] ;  /* 0x001b2c00010e7983 */ /* 0x000ea20000300800 */
[----:B------:R-:W-:-:S03]  /*31f80*/  IMAD.MOV.U32 R73, RZ, RZ, R17 ;  /* 0x000000ffff497224 */ /* 0x000fc600078e0011 */
[----:B------:R-:W2:Y:S01]  /*31f90*/  LDL.LU R15, [R1+0x1b28] ;  /* 0x001b2800010f7983 */ /* 0x000ea20000300800 */
[----:B------:R-:W-:-:S03]  /*31fa0*/  IMAD.MOV.U32 R74, RZ, RZ, R18 ;  /* 0x000000ffff4a7224 */ /* 0x000fc600078e0012 */
[----:B------:R-:W3:Y:S01]  /*31fb0*/  LDL.LU R16, [R1+0x1b24] ;  /* 0x001b240001107983 */ /* 0x000ee20000300800 */
[----:B------:R-:W-:-:S03]  /*31fc0*/  IMAD.MOV.U32 R75, RZ, RZ, R19 ;  /* 0x000000ffff4b7224 */ /* 0x000fc600078e0013 */
[----:B------:R-:W3:Y:S04]  /*31fd0*/  LDL.LU R17, [R1+0x1b20] ;  /* 0x001b200001117983 */ /* 0x000ee80000300800 */
[----:B------:R-:W3:Y:S01]  /*31fe0*/  LDL.LU R18, [R1+0x1b1c] ;  /* 0x001b1c0001127983 */ /* 0x000ee20000300800 */
[----:B------:R-:W-:-:S03]  /*31ff0*/  IMAD.MOV.U32 R171, RZ, RZ, R23 ;  /* 0x000000ffffab7224 */ /* 0x000fc600078e0017 */
[----:B------:R-:W3:Y:S01]  /*32000*/  LDL.LU R19, [R1+0x1b18] ;  /* 0x001b180001137983 */ /* 0x000ee20000300800 */
[----:B------:R-:W-:-:S03]  /*32010*/  IMAD.MOV.U32 R164, RZ, RZ, R24 ;  /* 0x000000ffffa47224 */ /* 0x000fc600078e0018 */
        /* <DEDUP_REMOVED lines=90> */
[----:B------:R-:W3:Y:S01]  /*325c0*/  LDL.LU R65, [R1+0x1a60] ;  /* 0x001a600001417983 */ /* 0x000ee20000300800 */
[----:B------:R-:W-:-:S03]  /*325d0*/  IMAD.MOV.U32 R82, RZ, RZ, R163 ;  /* 0x000000ffff527224 */ /* 0x000fc600078e00a3 */
[----:B------:R-:W3:Y:S04]  /*325e0*/  LDL.LU R66, [R1+0x1a5c] ;  /* 0x001a5c0001427983 */ /* 0x000ee80000300800 */
[----:B------:R-:W3:Y:S04]  /*325f0*/  LDL.LU R160, [R1+0x1a58] ;  /* 0x001a580001a07983 */ /* 0x000ee80000300800 */
[----:B------:R-:W3:Y:S01]  /*32600*/  LDL.LU R161, [R1+0x1a54] ;  /* 0x001a540001a17983 */ /* 0x000ee20000300800 */
[----:B------:R-:W-:-:S03]  /*32610*/  IMAD.MOV.U32 R83, RZ, RZ, R67 ;  /* 0x000000ffff537224 */ /* 0x000fc600078e0043 */
[----:B------:R-:W3:Y:S04]  /*32620*/  LDL.LU R162, [R1+0x1a50] ;  /* 0x001a500001a27983 */ /* 0x000ee80000300800 */
[----:B------:R-:W3:Y:S04]  /*32630*/  LDL.LU R163, [R1+0x1a4c] ;  /* 0x001a4c0001a37983 */ /* 0x000ee80000300800 */
[----:B------:R-:W4:Y:S04]  /*32640*/  LDL.LU R67, [R1+0x1a48] ;  /* 0x001a480001437983 */ /* 0x000f280000300800 */
[----:B------:R-:W4:Y:S04]  /*32650*/  LDL.LU R76, [R1+0x70] ;  /* 0x00007000014c7983 */ /* 0x000f280000300800 */
[----:B------:R-:W5:Y:S04]  /*32660*/  LDL.LU R77, [R1+0x74] ;  /* 0x00007400014d7983 */ /* 0x000f680000300800 */
[----:B------:R-:W5:Y:S04]  /*32670*/  LDL.LU R78, [R1+0x78] ;  /* 0x00007800014e7983 */ /* 0x000f680000300800 */
[----:B------:R-:W5:Y:S01]  /*32680*/  LDL.LU R79, [R1+0x7c] ;  /* 0x00007c00014f7983 */ /* 0x000f620000300800 */
[----:B--2---:R-:W-:Y:S08]  /*32690*/  HMMA.1688.F32.TF32 R60, R244, R176, R60 ;  /* 0x000000b0f43c723c */ /* 0x004ff0000008103c */
[----:B---3--:R-:W-:Y:S01]  /*326a0*/  HMMA.1688.F32.TF32 R248, R240, R232, R160 ;  /* 0x000000e8f0f8723c */ /* 0x008fe200000810a0 */
[----:B------:R-:W-:Y:S04]  /*326b0*/  LDS R241, [R252+0x45080] ;  /* 0x04508000fcf17984 */ /* 0x000fe80000000800 */
[----:B------:R-:W-:Y:S03]  /*326c0*/  LDS R243, [R252+0x45880] ;  /* 0x04588000fcf37984 */ /* 0x000fe60000000800 */
[C---:B----4-:R-:W-:Y:S11]  /*326d0*/  HMMA.1688.F32.TF32 R64, R244.reuse, R172, R64 ;  /* 0x000000acf440723c */ /* 0x050ff60000081040 */
[----:B------:R-:W-:Y:S04]  /*326e0*/  @!UPT UIADD3 URZ, URZ, URZ, URZ ;  /* 0x0000003f3f3ff290 */ /* 0x000fe8000fffe03f */
[----:B------:R-:W-:Y:S04]  /*326f0*/  STL.64 [R1+0x1970], R250 ;  /* 0x001970fa01007387 */ /* 0x000fe80000100a00 */
[----:B------:R-:W-:Y:S04]  /*32700*/  STL.64 [R1+0x1968], R248 ;  /* 0x001968f801007387 */ /* 0x000fe80000100a00 */
[----:B------:R-:W2:Y:S04]  /*32710*/  LDL R172, [R1+0x990] ;  /* 0x0009900001ac7983 */ /* 0x000ea80000100800 */
[----:B------:R-:W3:Y:S04]  /*32720*/  LDL R173, [R1+0x994] ;  /* 0x0009940001ad7983 */ /* 0x000ee80000100800 */
[----:B------:R-:W-:Y:S04]  /*32730*/  STL.64 [R1+0x18c8], R66 ;  /* 0x0018c84201007387 */ /* 0x000fe80000100a00 */
[----:B------:R-:W-:Y:S04]  /*32740*/  STL.64 [R1+0x18c0], R64 ;  /* 0x0018c04001007387 */ /* 0x000fe80000100a00 */
[----:B------:R-:W4:Y:S01]  /*32750*/  LDL R177, [R1+0x998] ;  /* 0x0009980001b17983 */ /* 0x000f220000100800 */
        /* <DEDUP_REMOVED lines=9> */
[----:B------:R-:W-:Y:S07]  /*327f0*/  STL.64 [R1+0x18d0], R60 ;  /* 0x0018d03c01007387 */ /* 0x000fee0000100a00 */
[C---:B-----5:R-:W-:Y:S01]  /*32800*/  HMMA.1688.F32.TF32 R24, R244.reuse, R212, R24 ;  /* 0x000000d4f418723c */ /* 0x060fe20000081018 */
[----:B------:R-:W-:Y:S07]  /*32810*/  STL.64 [R1+0x18e8], R58 ;  /* 0x0018e83a01007387 */ /* 0x000fee0000100a00 */
[C---:B------:R-:W-:Y:S01]  /*32820*/  HMMA.1688.F32.TF32 R20, R244.reuse, R216, R20 ;  /* 0x000000d8f414723c */ /* 0x040fe20000081014 */
[----:B------:R-:W-:Y:S07]  /*32830*/  STL.64 [R1+0x18e0], R56 ;  /* 0x0018e03801007387 */ /* 0x000fee0000100a00 */
[C---:B------:R-:W-:Y:S01]  /*32840*/  HMMA.1688.F32.TF32 R16, R244.reuse, R220, R16 ;  /* 0x000000dcf410723c */ /* 0x040fe20000081010 */
[----:B------:R-:W-:Y:S07]  /*32850*/  STL.64 [R1+0x18f8], R54 ;  /* 0x0018f83601007387 */ /* 0x000fee0000100a00 */
[C---:B------:R-:W-:Y:S01]  /*32860*/  HMMA.1688.F32.TF32 R12, R244.reuse, R224, R12 ;  /* 0x000000e0f40c723c */ /* 0x040fe2000008100c */
[----:B------:R-:W-:Y:S04]  /*32870*/  STL.64 [R1+0x18f0], R52 ;  /* 0x0018f03401007387 */ /* 0x000fe80000100a00 */
[----:B------:R-:W-:Y:S03]  /*32880*/  STL.64 [R1+0x1908], R50 ;  /* 0x0019083201007387 */ /* 0x000fe60000100a00 */
[C---:B------:R-:W-:Y:S01]  /*32890*/  HMMA.1688.F32.TF32 R8, R244.reuse, R228, R8 ;  /* 0x000000e4f408723c */ /* 0x040fe20000081008 */
[----:B------:R-:W-:Y:S04]  /*328a0*/  STL.64 [R1+0x1900], R48 ;  /* 0x0019003001007387 */ /* 0x000fe80000100a00 */
[----:B------:R-:W-:Y:S03]  /*328b0*/  STL.64 [R1+0x1918], R46 ;  /* 0x0019182e01007387 */ /* 0x000fe60000100a00 */
        /* <DEDUP_REMOVED lines=22> */
[----:B--2---:R-:W-:Y:S04]  /*32a20*/  LDS R236, [R172+0x45000] ;  /* 0x04500000acec7984 */ /* 0x004fe80000000800 */
[----:B------:R-:W-:Y:S04]  /*32a30*/  LDS R238, [R172+0x45800] ;  /* 0x04580000acee7984 */ /* 0x000fe80000000800 */
[----:B---3--:R-:W-:Y:S04]  /*32a40*/  LDS R237, [R173+0x45000] ;  /* 0x04500000aded7984 */ /* 0x008fe80000000800 */
[----:B------:R-:W-:Y:S04]  /*32a50*/  LDS R239, [R173+0x45800] ;  /* 0x04580000adef7984 */ /* 0x000fe80000000800 */
[----:B----4-:R-:W-:Y:S04]  /*32a60*/  LDS R136, [R177+0x45000] ;  /* 0x04500000b1887984 */ /* 0x010fe80000000800 */
[----:B------:R-:W1:Y:S04]  /*32a70*/  LDS R138, [R177+0x45800] ;  /* 0x04580000b18a7984 */ /* 0x000e680000000800 */
[----:B------:R-:W-:Y:S04]  /*32a80*/  LDS R240, [R177+0x45080] ;  /* 0x04508000b1f07984 */ /* 0x000fe80000000800 */
[----:B------:R-:W2:Y:S01]  /*32a90*/  LDS R242, [R177+0x45880] ;  /* 0x04588000b1f27984 */ /* 0x000ea20000000800 */
[C---:B-1----:R-:W-:Y:S08]  /*32aa0*/  HMMA.1688.F32.TF32 R76, R136.reuse, R174, R76 ;  /* 0x000000ae884c723c */ /* 0x042ff0000008104c */
        /* <DEDUP_REMOVED lines=14> */
[----:B------:R-:W3:Y:S04]  /*32b90*/  LDL.LU R56, [R1+0x90] ;  /* 0x0000900001387983 */ /* 0x000ee80000300800 */
[----:B------:R-:W3:Y:S04]  /*32ba0*/  LDL.LU R57, [R1+0x94] ;  /* 0x0000940001397983 */ /* 0x000ee80000300800 */
[----:B------:R-:W3:Y:S01]  /*32bb0*/  LDL.LU R58, [R1+0x98] ;  /* 0x00009800013a7983 */ /* 0x000ee20000300800 */
[C---:B------:R-:W-:Y:S03]  /*32bc0*/  HMMA.1688.F32.TF32 R96, R136.reuse, R194, R96 ;  /* 0x000000c28860723c */ /* 0x040fe60000081060 */
[----:B------:R-:W3:Y:S04]  /*32bd0*/  LDL.LU R59, [R1+0x9c] ;  /* 0x00009c00013b7983 */ /* 0x000ee80000300800 */
[----:B------:R-:W4:Y:S01]  /*32be0*/  LDL.LU R52, [R1+0x80] ;  /* 0x0000800001347983 */ /* 0x000f220000300800 */
[C---:B------:R-:W-:Y:S03]  /*32bf0*/  HMMA.1688.F32.TF32 R100, R136.reuse, R198, R100 ;  /* 0x000000c68864723c */ /* 0x040fe60000081064 */
[----:B------:R-:W4:Y:S04]  /*32c00*/  LDL.LU R53, [R1+0x84] ;  /* 0x0000840001357983 */ /* 0x000f280000300800 */
[----:B------:R-:W4:Y:S01]  /*32c10*/  LDL.LU R54, [R1+0x88] ;  /* 0x0000880001367983 */ /* 0x000f220000300800 */
[C---:B------:R-:W-:Y:S03]  /*32c20*/  HMMA.1688.F32.TF32 R104, R136.reuse, R202, R104 ;  /* 0x000000ca8868723c */ /* 0x040fe60000081068 */
[----:B------:R-:W4:Y:S05]  /*32c30*/  LDL.LU R55, [R1+0x8c] ;  /* 0x00008c0001377983 */ /* 0x000f2a0000300800 */
[C---:B------:R-:W-:Y:S08]  /*32c40*/  HMMA.1688.F32.TF32 R108, R136.reuse, R206, R108 ;  /* 0x000000ce886c723c */ /* 0x040ff0000008106c */
[C---:B------:R-:W-:Y:S08]  /*32c50*/  HMMA.1688.F32.TF32 R112, R136.reuse, R210, R112 ;  /* 0x000000d28870723c */ /* 0x040ff00000081070 */
[C---:B------:R-:W-:Y:S08]  /*32c60*/  HMMA.1688.F32.TF32 R116, R136.reuse, R214, R116 ;  /* 0x000000d68874723c */ /* 0x040ff00000081074 */
[C---:B------:R-:W-:Y:S08]  /*32c70*/  HMMA.1688.F32.TF32 R120, R136.reuse, R218, R120 ;  /* 0x000000da8878723c */ /* 0x040ff00000081078 */
[C---:B------:R-:W-:Y:S08]  /*32c80*/  HMMA.1688.F32.TF32 R124, R136.reuse, R222, R164 ;  /* 0x000000de887c723c */ /* 0x040ff000000810a4 */
[C---:B------:R-:W-:Y:S08]  /*32c90*/  HMMA.1688.F32.TF32 R128, R136.reuse, R226, R168 ;  /* 0x000000e28880723c */ /* 0x040ff000000810a8 */
[C---:B------:R-:W-:Y:S08]  /*32ca0*/  HMMA.1688.F32.TF32 R132, R136.reuse, R230, R72 ;  /* 0x000000e68884723c */ /* 0x040ff00000081048 */
[----:B------:R-:W-:Y:S01]  /*32cb0*/  HMMA.1688.F32.TF32 R136, R136, R234, R68 ;  /* 0x000000ea8888723c */ /* 0x000fe20000081044 */
        /* <DEDUP_REMOVED lines=60> */
[C---:B----4-:R-:W-:Y:S08]  /*33080*/  HMMA.1688.F32.TF32 R8, R236.reuse, R222, R52 ;  /* 0x000000deec08723c */ /* 0x050ff00000081034 */
[C---:B-----5:R-:W-:Y:S11]  /*33090*/  HMMA.1688.F32.TF32 R68, R236.reuse, R210, R68 ;  /* 0x000000d2ec44723c */ /* 0x060ff60000081044 */
[----:B------:R-:W-:Y:S11]  /*330a0*/  @!UPT UIADD3 URZ, URZ, URZ, URZ ;  /* 0x0000003f3f3ff290 */ /* 0x000ff6000fffe03f */
[----:B------:R-:W-:Y:S01]  /*330b0*/  @!UPT UIADD3 URZ, URZ, URZ, URZ ;  /* 0x0000003f3f3ff290 */ /* 0x000fe2000fffe03f */
[----:B------:R-:W-:Y:S04]  /*330c0*/  STL [R1+0x18bc], R68 ;  /* 0x0018bc4401007387 */ /* 0x000fe80000100800 */
[----:B------:R-:W-:Y:S04]  /*330d0*/  STL [R1+0x18b8], R69 ;  /* 0x0018b84501007387 */ /* 0x000fe80000100800 */
[----:B------:R-:W-:Y:S04]  /*330e0*/  STL [R1+0x18b4], R70 ;  /* 0x0018b44601007387 */ /* 0x000fe80000100800 */
[----:B------:R-:W-:Y:S01]  /*330f0*/  STL [R1+0x18b0], R71 ;  /* 0x0018b04701007387 */ /* 0x000fe20000100800 */
[C---:B--2---:R-:W-:Y:S08]  /*33100*/  HMMA.1688.F32.TF32 R4, R236.reuse, R214, R44 ;  /* 0x000000d6ec04723c */ /* 0x044ff0000008102c */
[C---:B------:R-:W-:Y:S11]  /*33110*/  HMMA.1688.F32.TF32 R12, R236.reuse, R218, R48 ;  /* 0x000000daec0c723c */ /* 0x040ff60000081030 */
[----:B------:R-:W-:Y:S04]  /*33120*/  @!UPT UIADD3 URZ, URZ, URZ, URZ ;  /* 0x0000003f3f3ff290 */ /* 0x000fe8000fffe03f */
[----:B------:R-:W-:Y:S04]  /*33130*/  STL.64 [R1], R4 ;  /* 0x0000000401007387 */ /* 0x000fe80000100a00 */
[----:B------:R3:W-:Y:S02]  /*33140*/  STL.64 [R1+0x8], R6 ;  /* 0x0000080601007387 */ /* 0x0007e40000100a00 */
[----:B---3--:R-:W-:Y:S02]  /*33150*/  HMMA.1688.F32.TF32 R4, R236, R226, R56 ;  /* 0x000000e2ec04723c */ /* 0x008fe40000081038 */
[----:B------:R-:W-:Y:S04]  /*33160*/  STL.64 [R1+0x10], R12 ;  /* 0x0000100c01007387 */ /* 0x000fe80000100a00 */
[----:B------:R-:W-:Y:S04]  /*33170*/  STL.64 [R1+0x18], R14 ;  /* 0x0000180e01007387 */ /* 0x000fe80000100a00 */
[----:B------:R-:W-:Y:S04]  /*33180*/  STL.64 [R1+0x80], R8 ;  /* 0x0000800801007387 */ /* 0x000fe80000100a00 */
[----:B------:R-:W-:Y:S09]  /*33190*/  STL.64 [R1+0x88], R10 ;  /* 0x0000880a01007387 */ /* 0x000ff20000100a00 */
[----:B------:R1:W-:Y:S01]  /*331a0*/  STL [R1+0x90], R4 ;  /* 0x0000900401007387 */ /* 0x0003e20000100800 */
[----:B------:R-:W-:-:S02]  /*331b0*/  IMAD.MOV.U32 R68, RZ, RZ, R5 ;  /* 0x000000ffff447224 */ /* 0x000fc400078e0005 */
[----:B------:R-:W-:Y:S02]  /*331c0*/  IMAD.MOV.U32 R69, RZ, RZ, R6 ;  /* 0x000000ffff457224 */ /* 0x000fe400078e0006 */
[----:B------:R-:W-:Y:S02]  /*331d0*/  IMAD.MOV.U32 R70, RZ, RZ, R7 ;  /* 0x000000ffff467224 */ /* 0x000fe400078e0007 */
[----:B-1----:R-:W-:Y:S11]  /*331e0*/  HMMA.1688.F32.TF32 R4, R236, R230, R60 ;  /* 0x000000e6ec04723c */ /* 0x002ff6000008103c */
[----:B------:R-:W-:Y:S11]  /*331f0*/  @!UPT UIADD3 URZ, URZ, URZ, URZ ;  /* 0x0000003f3f3ff290 */ /* 0x000ff6000fffe03f */
[----:B------:R-:W-:Y:S01]  /*33200*/  @!UPT UIADD3 URZ, URZ, URZ, URZ ;  /* 0x0000003f3f3ff290 */ /* 0x000fe2000fffe03f */
[----:B------:R-:W-:Y:S01]  /*33210*/  STL [R1+0xb4], R5 ;  /* 0x0000b40501007387 */ /* 0x000fe20000100800 */
[----:B------:R-:W-:-:S03]  /*33220*/  IMAD.MOV.U32 R71, RZ, RZ, R4 ;  /* 0x000000ffff477224 */ /* 0x000fc600078e0004 */
[----:B------:R1:W-:Y:S02]  /*33230*/  STL.64 [R1+0xb8], R6 ;  /* 0x0000b80601007387 */ /* 0x0003e40000100a00 */
[----:B-1----:R-:W-:Y:S11]  /*33240*/  HMMA.1688.F32.TF32 R4, R236, R234, R64 ;  /* 0x000000eaec04723c */ /* 0x002ff60000081040 */
[----:B------:R-:W-:Y:S11]  /*33250*/  @!UPT UIADD3 URZ, URZ, URZ, URZ ;  /* 0x0000003f3f3ff290 */ /* 0x000ff6000fffe03f */
[----:B------:R-:W-:Y:S01]  /*33260*/  @!UPT UIADD3 URZ, URZ, URZ, URZ ;  /* 0x0000003f3f3ff290 */ /* 0x000fe2000fffe03f */
[----:B------:R-:W-:Y:S04]  /*33270*/  STL.64 [R1+0xa0], R4 ;  /* 0x0000a00401007387 */ /* 0x000fe80000100a00 */
[----:B------:R1:W-:Y:S04]  /*33280*/  STL.64 [R1+0xa8], R6 ;  /* 0x0000a80601007387 */ /* 0x0003e80000100a00 */
[----:B------:R-:W2:Y:S01]  /*33290*/  LDL.LU R64, [R1+0x2f0] ;  /* 0x0002f00001407983 */ /* 0x000ea20000300800 */
[-C--:B-1----:R-:W-:Y:S11]  /*332a0*/  HMMA.1688.F32.TF32 R4, R240, R174.reuse, R248 ;  /* 0x000000aef004723c */ /* 0x082ff600000810f8 */
[----:B------:R-:W-:Y:S11]  /*332b0*/  @!UPT UIADD3 URZ, URZ, URZ, URZ ;  /* 0x0000003f3f3ff290 */ /* 0x000ff6000fffe03f */
[----:B------:R-:W-:Y:S01]  /*332c0*/  @!UPT UIADD3 URZ, URZ, URZ, URZ ;  /* 0x0000003f3f3ff290 */ /* 0x000fe2000fffe03f */
[----:B------:R1:W-:Y:S04]  /*332d0*/  STL.64 [R1+0xc0], R4 ;  /* 0x0000c00401007387 */ /* 0x0003e80000100a00 */
[----:B------:R3:W-:Y:S04]  /*332e0*/  STL.64 [R1+0xc8], R6 ;  /* 0x0000c80601007387 */ /* 0x0007e80000100a00 */
[----:B------:R-:W2:Y:S04]  /*332f0*/  LDL.LU R65, [R1+0x2f4] ;  /* 0x0002f40001417983 */ /* 0x000ea80000300800 */
[----:B------:R-:W2:Y:S04]  /*33300*/  LDL.LU R66, [R1+0x2f8] ;  /* 0x0002f80001427983 */ /* 0x000ea80000300800 */
        /* <DEDUP_REMOVED lines=37> */
[----:B------:R-:W4:Y:S04]  /*33560*/  LDL.LU R244, [R1+0x550] ;  /* 0x0005500001f47983 */ /* 0x000f280000300800 */
[----:B------:R-:W4:Y:S04]  /*33570*/  LDL.LU R245, [R1+0x554] ;  /* 0x0005540001f57983 */ /* 0x000f280000300800 */
[----:B------:R-:W4:Y:S04]  /*33580*/  LDL.LU R246, [R1+0x558] ;  /* 0x0005580001f67983 */ /* 0x000f280000300800 */
[----:B------:R-:W4:Y:S04]  /*33590*/  LDL.LU R247, [R1+0x55c] ;  /* 0x00055c0001f77983 */ /* 0x000f280000300800 */
[----:B-1----:R-:W4:Y:S04]  /*335a0*/  LDL.LU R4, [R1+0x560] ;  /* 0x0005600001047983 */ /* 0x002f280000300800 */
[----:B------:R-:W4:Y:S04]  /*335b0*/  LDL.LU R5, [R1+0x564] ;  /* 0x0005640001057983 */ /* 0x000f280000300800 */
[----:B---3--:R-:W4:Y:S04]  /*335c0*/  LDL.LU R6, [R1+0x568] ;  /* 0x0005680001067983 */ /* 0x008f280000300800 */
[----:B------:R-:W4:Y:S04]  /*335d0*/  LDL.LU R7, [R1+0x56c] ;  /* 0x00056c0001077983 */ /* 0x000f280000300800 */
        /* <DEDUP_REMOVED lines=44> */
[C---:B------:R-:W-:Y:S08]  /*338a0*/  HMMA.1688.F32.TF32 R140, R236.reuse, R174, R140 ;  /* 0x000000aeec8c723c */ /* 0x040ff0000008108c */
[C---:B------:R-:W-:Y:S08]  /*338b0*/  HMMA.1688.F32.TF32 R144, R236.reuse, R178, R144 ;  /* 0x000000b2ec90723c */ /* 0x040ff00000081090 */
[C---:B------:R-:W-:Y:S08]  /*338c0*/  HMMA.1688.F32.TF32 R148, R236.reuse, R182, R148 ;  /* 0x000000b6ec94723c */ /* 0x040ff00000081094 */
[C---:B------:R-:W-:Y:S08]  /*338d0*/  HMMA.1688.F32.TF32 R152, R236.reuse, R186, R152 ;  /* 0x000000baec98723c */ /* 0x040ff00000081098 */
[C---:B------:R-:W-:Y:S08]  /*338e0*/  HMMA.1688.F32.TF32 R156, R236.reuse, R190, R156 ;  /* 0x000000beec9c723c */ /* 0x040ff0000008109c */
[C---:B------:R-:W-:Y:S08]  /*338f0*/  HMMA.1688.F32.TF32 R160, R236.reuse, R194, R160 ;  /* 0x000000c2eca0723c */ /* 0x040ff000000810a0 */
[----:B------:R-:W-:Y:S08]  /*33900*/  HMMA.1688.F32.TF32 R164, R236, R198, R164 ;  /* 0x000000c6eca4723c */ /* 0x000ff000000810a4 */
[C---:B--2---:R-:W-:Y:S08]  /*33910*/  HMMA.1688.F32.TF32 R8, R240.reuse, R206, R8 ;  /* 0x000000cef008723c */ /* 0x044ff00000081008 */
[C---:B----4-:R-:W-:Y:S08]  /*33920*/  HMMA.1688.F32.TF32 R4, R240.reuse, R198, R4 ;  /* 0x000000c6f004723c */ /* 0x050ff00000081004 */
[C---:B---3--:R-:W-:Y:S08]  /*33930*/  HMMA.1688.F32.TF32 R84, R240.reuse, R186, R84 ;  /* 0x000000baf054723c */ /* 0x048ff00000081054 */
[C---:B-----5:R-:W-:Y:S08]  /*33940*/  HMMA.1688.F32.TF32 R92, R240.reuse, R178, R92 ;  /* 0x000000b2f05c723c */ /* 0x060ff0000008105c */
[C---:B------:R-:W-:Y:S11]  /*33950*/  HMMA.1688.F32.TF32 R88, R240.reuse, R182, R88 ;  /* 0x000000b6f058723c */ /* 0x040ff60000081058 */
[----:B------:R-:W-:Y:S04]  /*33960*/  @!UPT UIADD3 URZ, URZ, URZ, URZ ;  /* 0x0000003f3f3ff290 */ /* 0x000fe8000fffe03f */
[----:B------:R1:W-:Y:S01]  /*33970*/  STL.64 [R1+0xd8], R94 ;  /* 0x0000d85e01007387 */ /* 0x0003e20000100a00 */
[----:B------:R-:W-:Y:S02]  /*33980*/  IMAD.MOV.U32 R180, RZ, RZ, R92 ;  /* 0x000000ffffb47224 */ /* 0x000fe400078e005c */
[----:B------:R-:W-:Y:S01]  /*33990*/  IMAD.MOV.U32 R181, RZ, RZ, R93 ;  /* 0x000000ffffb57224 */ /* 0x000fe200078e005d */
[----:B-1----:R-:W2:Y:S04]  /*339a0*/  LDL.LU.64 R94, [R1+0x1a40] ;  /* 0x001a4000015e7983 */ /* 0x002ea80000300a00 */
[----:B------:R-:W2:Y:S04]  /*339b0*/  LDL.LU.64 R92, [R1+0x1a38] ;  /* 0x001a3800015c7983 */ /* 0x000ea80000300a00 */
[----:B------:R-:W-:Y:S04]  /*339c0*/  STL.64 [R1+0xe0], R88 ;  /* 0x0000e05801007387 */ /* 0x000fe80000100a00 */
[----:B------:R1:W-:Y:S04]  /*339d0*/  STL.64 [R1+0xe8], R90 ;  /* 0x0000e85a01007387 */ /* 0x0003e80000100a00 */
[----:B-1----:R-:W3:Y:S04]  /*339e0*/  LDL.LU.64 R90, [R1+0x1a30] ;  /* 0x001a3000015a7983 */ /* 0x002ee80000300a00 */
[----:B------:R-:W3:Y:S04]  /*339f0*/  LDL.LU.64 R88, [R1+0x1a28] ;  /* 0x001a280001587983 */ /* 0x000ee80000300a00 */
        /* <DEDUP_REMOVED lines=8> */
[----:B------:R-:W-:Y:S04]  /*33a80*/  STL.64 [R1+0x148], R82 ;  /* 0x0001485201007387 */ /* 0x000fe80000100a00 */
[----:B------:R-:W-:Y:S04]  /*33a90*/  STL.64 [R1+0x150], R4 ;  /* 0x0001500401007387 */ /* 0x000fe80000100a00 */
[----:B------:R1:W-:Y:S02]  /*33aa0*/  STL.64 [R1+0x158], R6 ;  /* 0x0001580601007387 */ /* 0x0003e40000100a00 */
[C---:B-1----:R-:W-:Y:S02]  /*33ab0*/  HMMA.1688.F32.TF32 R4, R240.reuse, R210, R12 ;  /* 0x000000d2f004723c */ /* 0x042fe4000008100c */
[----:B------:R-:W-:Y:S04]  /*33ac0*/  STL.64 [R1+0x160], R76 ;  /* 0x0001604c01007387 */ /* 0x000fe80000100a00 */
[----:B------:R-:W-:Y:S02]  /*33ad0*/  STL.64 [R1+0x168], R78 ;  /* 0x0001684e01007387 */ /* 0x000fe40000100a00 */
[C---:B------:R-:W-:Y:S02]  /*33ae0*/  HMMA.1688.F32.TF32 R12, R240.reuse, R214, R16 ;  /* 0x000000d6f00c723c */ /* 0x040fe40000081010 */
[----:B------:R-:W-:Y:S04]  /*33af0*/  STL.64 [R1+0x170], R8 ;  /* 0x0001700801007387 */ /* 0x000fe80000100a00 */
[----:B------:R1:W-:Y:S09]  /*33b00*/  STL.64 [R1+0x178], R10 ;  /* 0x0001780a01007387 */ /* 0x0003f20000100a00 */
[----:B------:R-:W-:Y:S01]  /*33b10*/  STL.64 [R1+0x180], R4 ;  /* 0x0001800401007387 */ /* 0x000fe20000100a00 */
[C---:B-1----:R-:W-:Y:S03]  /*33b20*/  HMMA.1688.F32.TF32 R8, R240.reuse, R218, R20 ;  /* 0x000000daf008723c */ /* 0x042fe60000081014 */
[----:B------:R1:W-:Y:S05]  /*33b30*/  STL.64 [R1+0x188], R6 ;  /* 0x0001880601007387 */ /* 0x0003ea0000100a00 */
[----:B-1----:R-:W-:Y:S08]  /*33b40*/  HMMA.1688.F32.TF32 R4, R240, R222, R24 ;  /* 0x000000def004723c */ /* 0x002ff00000081018 */
[C---:B------:R-:W-:Y:S08]  /*33b50*/  HMMA.1688.F32.TF32 R168, R236.reuse, R202, R168 ;  /* 0x000000caeca8723c */ /* 0x040ff000000810a8 */
[----:B------:R-:W-:Y:S01]  /*33b60*/  HMMA.1688.F32.TF32 R72, R236, R206, R72 ;  /* 0x000000ceec48723c */ /* 0x000fe20000081048 */
[----:B------:R-:W-:Y:S04]  /*33b70*/  LDS R236, [R172+0x45080] ;  /* 0x04508000acec7984 */ /* 0x000fe80000000800 */
[----:B------:R-:W-:Y:S04]  /*33b80*/  LDS R238, [R172+0x45880] ;  /* 0x04588000acee7984 */ /* 0x000fe80000000800 */
[----:B------:R-:W-:Y:S04]  /*33b90*/  LDS R237, [R173+0x45080] ;  /* 0x04508000aded7984 */ /* 0x000fe80000000800 */
[----:B------:R-:W1:Y:S04]  /*33ba0*/  LDS R239, [R173+0x45880] ;  /* 0x04588000adef7984 */ /* 0x000e680000000800 */
[----:B------:R-:W-:Y:S04]  /*33bb0*/  STL.64 [R1+0x190], R12 ;  /* 0x0001900c01007387 */ /* 0x000fe80000100a00 */
[----:B------:R4:W-:Y:S04]  /*33bc0*/  STL.64 [R1+0x198], R14 ;  /* 0x0001980e01007387 */ /* 0x0009e80000100a00 */
[----:B------:R-:W-:Y:S04]  /*33bd0*/  STL.64 [R1+0x1a0], R8 ;  /* 0x0001a00801007387 */ /* 0x000fe80000100a00 */
[----:B------:R5:W-:Y:S01]  /*33be0*/  STL.64 [R1+0x1a8], R10 ;  /* 0x0001a80a01007387 */ /* 0x000be20000100a00 */
[C---:B----4-:R-:W-:Y:S03]  /*33bf0*/  HMMA.1688.F32.TF32 R12, R240.reuse, R226, R28 ;  /* 0x000000e2f00c723c */ /* 0x050fe6000008101c */
[----:B------:R-:W-:Y:S04]  /*33c00*/  STL.64 [R1+0x1b0], R4 ;  /* 0x0001b00401007387 */ /* 0x000fe80000100a00 */
[----:B------:R4:W-:Y:S01]  /*33c10*/  STL.64 [R1+0x1b8], R6 ;  /* 0x0001b80601007387 */ /* 0x0009e20000100a00 */
[C---:B-----5:R-:W-:Y:S08]  /*33c20*/  HMMA.1688.F32.TF32 R8, R240.reuse, R230, R32 ;  /* 0x000000e6f008723c */ /* 0x060ff00000081020 */
[----:B----4-:R-:W-:Y:S01]  /*33c30*/  HMMA.1688.F32.TF32 R4, R240, R234, R36 ;  /* 0x000000eaf004723c */ /* 0x010fe20000081024 */
[----:B------:R-:W-:Y:S04]  /*33c40*/  LDS R240, [R177+0x45100] ;  /* 0x04510000b1f07984 */ /* 0x000fe80000000800 */
[----:B------:R-:W-:Y:S04]  /*33c50*/  LDS R242, [R177+0x45900] ;  /* 0x04590000b1f27984 */ /* 0x000fe80000000800 */
[----:B------:R-:W-:Y:S04]  /*33c60*/  STL.64 [R1+0x1c0], R12 ;  /* 0x0001c00c01007387 */ /* 0x000fe80000100a00 */
[----:B------:R-:W-:Y:S04]  /*33c70*/  STL.64 [R1+0x1c8], R14 ;  /* 0x0001c80e01007387 */ /* 0x000fe80000100a00 */
[----:B------:R-:W-:Y:S04]  /*33c80*/  STL.64 [R1+0x1e0], R8 ;  /* 0x0001e00801007387 */ /* 0x000fe80000100a00 */
[----:B------:R-:W-:Y:S04]  /*33c90*/  STL.64 [R1+0x1e8], R10 ;  /* 0x0001e80a01007387 */ /* 0x000fe80000100a00 */
[----:B------:R-:W-:Y:S04]  /*33ca0*/  STL.64 [R1+0x1d0], R4 ;  /* 0x0001d00401007387 */ /* 0x000fe80000100a00 */
[----:B------:R1:W-:Y:S04]  /*33cb0*/  STL.64 [R1+0x1d8], R6 ;  /* 0x0001d80601007387 */ /* 0x0003e80000100a00 */
[----:B------:R-:W-:Y:S04]  /*33cc0*/  LDS R241, [R252+0x45100] ;  /* 0x04510000fcf17984 */ /* 0x000fe80000000800 */
[----:B------:R-:W4:Y:S01]  /*33cd0*/  LDS R243, [R252+0x45900] ;  /* 0x04590000fcf37984 */ /* 0x000f220000000800 */
[C---:B-1----:R-:W-:Y:S08]  /*33ce0*/  HMMA.1688.F32.TF32 R4, R236.reuse, R174, R40 ;  /* 0x000000aeec04723c */ /* 0x042ff00000081028 */
[C---:B------:R-:W-:Y:S08]  /*33cf0*/  HMMA.1688.F32.TF32 R12, R236.reuse, R178, R44 ;  /* 0x000000b2ec0c723c */ /* 0x040ff0000008102c */
[C---:B------:R-:W-:Y:S07]  /*33d00*/  HMMA.1688.F32.TF32 R8, R236.reuse, R182, R48 ;  /* 0x000000b6ec08723c */ /* 0x040fee0000081030 */
[----:B------:R-:W-:Y:S04]  /*33d10*/  STL.64 [R1+0x1f0], R4 ;  /* 0x0001f00401007387 */ /* 0x000fe80000100a00 */
[----:B------:R1:W-:Y:S02]  /*33d20*/  STL.64 [R1+0x1f8], R6 ;  /* 0x0001f80601007387 */ /* 0x0003e40000100a00 */
[----:B-1----:R-:W-:Y:S02]  /*33d30*/  HMMA.1688.F32.TF32 R4, R236, R186, R52 ;  /* 0x000000baec04723c */ /* 0x002fe40000081034 */
[----:B------:R-:W-:Y:S04]  /*33d40*/  STL.64 [R1+0x210], R12 ;  /* 0x0002100c01007387 */ /* 0x000fe80000100a00 */
[----:B------:R-:W-:Y:S11]  /*33d50*/  STL.64 [R1+0x218], R14 ;  /* 0x0002180e01007387 */ /* 0x000ff60000100a00 */
[----:B------:R-:W-:Y:S06]  /*33d60*/  @!UPT UIADD3 URZ, URZ, URZ, URZ ;  /* 0x0000003f3f3ff290 */ /* 0x000fec000fffe03f */
[----:B------:R-:W-:Y:S01]  /*33d70*/  STL.64 [R1+0x230], R4 ;  /* 0x0002300401007387 */ /* 0x000fe20000100a00 */
[----:B------:R-:W-:-:S03]  /*33d80*/  IMAD.MOV.U32 R196, RZ, RZ, R7 ;  /* 0x000000ffffc47224 */ /* 0x000fc600078e0007 */
[----:B------:R-:W-:Y:S04]  /*33d90*/  STL.64 [R1+0x220], R8 ;  /* 0x0002200801007387 */ /* 0x000fe80000100a00 */
[----:B------:R-:W-:Y:S04]  /*33da0*/  STL.64 [R1+0x228], R10 ;  /* 0x0002280a01007387 */ /* 0x000fe80000100a00 */
[----:B------:R1:W-:Y:S02]  /*33db0*/  STL [R1+0x238], R6 ;  /* 0x0002380601007387 */ /* 0x0003e40000100800 */
[C---:B-1----:R-:W-:Y:S08]  /*33dc0*/  HMMA.1688.F32.TF32 R4, R236.reuse, R190, R56 ;  /* 0x000000beec04723c */ /* 0x042ff00000081038 */
[C---:B------:R-:W-:Y:S08]  /*33dd0*/  HMMA.1688.F32.TF32 R12, R236.reuse, R194, R60 ;  /* 0x000000c2ec0c723c */ /* 0x040ff0000008103c */
[----:B------:R-:W-:Y:S07]  /*33de0*/  HMMA.1688.F32.TF32 R8, R236, R198, R64 ;  /* 0x000000c6ec08723c */ /* 0x000fee0000081040 */
[----:B------:R-:W-:Y:S01]  /*33df0*/  STL.64 [R1+0x340], R4 ;  /* 0x0003400401007387 */ /* 0x000fe20000100a00 */
[----:B------:R-:W-:-:S03]  /*33e00*/  IMAD.MOV.U32 R197, RZ, RZ, R7 ;  /* 0x000000ffffc57224 */ /* 0x000fc600078e0007 */
[----:B------:R1:W-:Y:S02]  /*33e10*/  STL [R1+0x348], R6 ;  /* 0x0003480601007387 */ /* 0x0003e40000100800 */
[C---:B-1----:R-:W-:Y:S02]  /*33e20*/  HMMA.1688.F32.TF32 R4, R236.reuse, R202, R248 ;  /* 0x000000caec04723c */ /* 0x042fe400000810f8 */
[----:B------:R1:W-:Y:S04]  /*33e30*/  STL.64 [R1+0x310], R12 ;  /* 0x0003100c01007387 */ /* 0x0003e80000100a00 */
[----:B------:R5:W-:Y:S04]  /*33e40*/  STL.64 [R1+0x318], R14 ;  /* 0x0003180e01007387 */ /* 0x000be80000100a00 */
[----:B------:R-:W2:Y:S04]  /*33e50*/  LDL.LU R64, [R1+0x4b0] ;  /* 0x0004b00001407983 */ /* 0x000ea80000300800 */
[----:B------:R1:W-:Y:S04]  /*33e60*/  STL.64 [R1+0x2f0], R8 ;  /* 0x0002f00801007387 */ /* 0x0003e80000100a00 */
[----:B------:R1:W-:Y:S05]  /*33e70*/  STL.64 [R1+0x2f8], R10 ;  /* 0x0002f80a01007387 */ /* 0x0003ea0000100a00 */
[----:B------:R1:W-:Y:S04]  /*33e80*/  STL.64 [R1+0x2e0], R4 ;  /* 0x0002e00401007387 */ /* 0x0003e80000100a00 */
[----:B------:R1:W-:Y:S04]  /*33e90*/  STL.64 [R1+0x2e8], R6 ;  /* 0x0002e80601007387 */ /* 0x0003e80000100a00 */
        /* <DEDUP_REMOVED lines=31> */
[----:B-1----:R-:W2:Y:S04]  /*34090*/  LDL.LU R12, [R1+0x280] ;  /* 0x00028000010c7983 */ /* 0x002ea80000300800 */
[----:B------:R-:W2:Y:S04]  /*340a0*/  LDL.LU R13, [R1+0x284] ;  /* 0x00028400010d7983 */ /* 0x000ea80000300800 */
[----:B-----5:R-:W2:Y:S04]  /*340b0*/  LDL.LU R14, [R1+0x288] ;  /* 0x00028800010e7983 */ /* 0x020ea80000300800 */
[----:B------:R-:W2:Y:S04]  /*340c0*/  LDL.LU R15, [R1+0x28c] ;  /* 0x00028c00010f7983 */ /* 0x000ea80000300800 */
        /* <DEDUP_REMOVED lines=48> */
[C---:B--2---:R-:W-:Y:S08]  /*343d0*/  HMMA.1688.F32.TF32 R12, R236.reuse, R226, R12 ;  /* 0x000000e2ec0c723c */ /* 0x044ff0000008100c */
[C---:B-----5:R-:W-:Y:S08]  /*343e0*/  HMMA.1688.F32.TF32 R8, R236.reuse, R222, R8 ;  /* 0x000000deec08723c */ /* 0x060ff00000081008 */
[C---:B---3--:R-:W-:Y:S08]  /*343f0*/  HMMA.1688.F32.TF32 R4, R236.reuse, R218, R4 ;  /* 0x000000daec04723c */ /* 0x048ff00000081004 */
[C---:B----4-:R-:W-:Y:S08]  /*34400*/  HMMA.1688.F32.TF32 R80, R236.reuse, R210, R80 ;  /* 0x000000d2ec50723c */ /* 0x050ff00000081050 */
[C---:B------:R-:W-:Y:S08]  /*34410*/  HMMA.1688.F32.TF32 R84, R236.reuse, R206, R84 ;  /* 0x000000ceec54723c */ /* 0x040ff00000081054 */
[C---:B------:R-:W-:Y:S11]  /*34420*/  HMMA.1688.F32.TF32 R76, R236.reuse, R214, R76 ;  /* 0x000000d6ec4c723c */ /* 0x040ff6000008104c */
[----:B------:R-:W-:Y:S04]  /*34430*/  @!UPT UIADD3 URZ, URZ, URZ, URZ ;  /* 0x0000003f3f3ff290 */ /* 0x000fe8000fffe03f */
[----:B------:R-:W-:Y:S04]  /*34440*/  STL.64 [R1+0x2d0], R84 ;  /* 0x0002d05401007387 */ /* 0x000fe80000100a00 */
[----:B------:R1:W-:Y:S01]  /*34450*/  STL.64 [R1+0x2d8], R86 ;  /* 0x0002d85601007387 */ /* 0x0003e20000100a00 */
[C---:B------:R-:W-:Y:S03]  /*34460*/  HMMA.1688.F32.TF32 R16, R236.reuse, R230, R16 ;  /* 0x000000e6ec10723c */ /* 0x040fe60000081010 */
[----:B-1----:R-:W2:Y:S05]  /*34470*/  LDL.LU.64 R86, [R1+0x1a20] ;  /* 0x001a200001567983 */ /* 0x002eaa0000300a00 */
[----:B------:R-:W-:Y:S01]  /*34480*/  HMMA.1688.F32.TF32 R236, R236, R234, R20 ;  /* 0x000000eaecec723c */ /* 0x000fe20000081014 */
[----:B------:R-:W2:Y:S04]  /*34490*/  LDL.LU.64 R84, [R1+0x1a18] ;  /* 0x001a180001547983 */ /* 0x000ea80000300a00 */
[----:B------:R-:W-:Y:S04]  /*344a0*/  STL.64 [R1+0x2c0], R80 ;  /* 0x0002c05001007387 */ /* 0x000fe80000100a00 */
[----:B------:R1:W-:Y:S04]  /*344b0*/  STL.64 [R1+0x2c8], R82 ;  /* 0x0002c85201007387 */ /* 0x0003e80000100a00 */
[----:B-1----:R-:W3:Y:S01]  /*344c0*/  LDL.LU.64 R82, [R1+0x1a10] ;  /* 0x001a100001527983 */ /* 0x002ee20000300a00 */
[----:B------:R-:W-:Y:S03]  /*344d0*/  HMMA.1688.F32.TF32 R244, R240, R174, R244 ;  /* 0x000000aef0f4723c */ /* 0x000fe600000810f4 */
        /* <DEDUP_REMOVED lines=9> */
[----:B------:R-:W-:Y:S04]  /*34570*/  STL.64 [R1+0x290], R8 ;  /* 0x0002900801007387 */ /* 0x000fe80000100a00 */
[----:B------:R1:W-:Y:S01]  /*34580*/  STL.64 [R1+0x298], R10 ;  /* 0x0002980a01007387 */ /* 0x0003e20000100a00 */
[----:B------:R-:W-:-:S02]  /*34590*/  IMAD.MOV.U32 R228, RZ, RZ, R236 ;  /* 0x000000ffffe47224 */ /* 0x000fc400078e00ec */
[----:B------:R-:W-:Y:S01]  /*345a0*/  IMAD.MOV.U32 R229, RZ, RZ, R237 ;  /* 0x000000ffffe57224 */ /* 0x000fe200078e00ed */
[----:B------:R-:W-:Y:S04]  /*345b0*/  LDS R236, [R172+0x45100] ;  /* 0x04510000acec7984 */ /* 0x000fe80000000800 */
[----:B------:R-:W-:Y:S04]  /*345c0*/  LDS R237, [R173+0x45100] ;  /* 0x04510000aded7984 */ /* 0x000fe80000000800 */
        /* <DEDUP_REMOVED lines=10> */
[----:B------:R-:W2:Y:S04]  /*34670*/  LDL.LU.64 R22, [R1+0x19b0] ;  /* 0x0019b00001167983 */ /* 0x000ea80000300a00 */
[----:B------:R-:W2:Y:S04]  /*34680*/  LDL.LU.64 R20, [R1+0x19a8] ;  /* 0x0019a80001147983 */ /* 0x000ea80000300a00 */
[----:B------:R-:W-:Y:S04]  /*34690*/  STL.64 [R1+0x268], R238 ;  /* 0x000268ee01007387 */ /* 0x000fe80000100a00 */
[----:B------:R1:W-:Y:S04]  /*346a0*/  STL [R1+0x18ac], R228 ;  /* 0x0018ace401007387 */ /* 0x0003e80000100800 */
[----:B------:R-:W-:Y:S04]  /*346b0*/  LDS R238, [R172+0x45900] ;  /* 0x04590000acee7984 */ /* 0x000fe80000000800 */
[----:B------:R-:W2:Y:S04]  /*346c0*/  LDS R239, [R173+0x45900] ;  /* 0x04590000adef7984 */ /* 0x000ea80000000800 */
[----:B-1----:R-:W2:Y:S04]  /*346d0*/  LDL R228, [R1+0x998] ;  /* 0x0009980001e47983 */ /* 0x002ea80000100800 */
[----:B------:R-:W-:Y:S04]  /*346e0*/  STL.64 [R1+0x360], R244 ;  /* 0x000360f401007387 */ /* 0x000fe80000100a00 */
[----:B------:R1:W-:Y:S02]  /*346f0*/  STL.64 [R1+0x368], R246 ;  /* 0x000368f601007387 */ /* 0x0003e40000100a00 */
[C---:B-1----:R-:W-:Y:S08]  /*34700*/  HMMA.1688.F32.TF32 R244, R240.reuse, R178, R24 ;  /* 0x000000b2f0f4723c */ /* 0x042ff00000081018 */
[C---:B------:R-:W-:Y:S11]  /*34710*/  HMMA.1688.F32.TF32 R24, R240.reuse, R182, R28 ;  /* 0x000000b6f018723c */ /* 0x040ff6000008101c */
[----:B------:R-:W-:Y:S04]  /*34720*/  @!UPT UIADD3 URZ, URZ, URZ, URZ ;  /* 0x0000003f3f3ff290 */ /* 0x000fe8000fffe03f */
[----:B------:R-:W-:Y:S04]  /*34730*/  STL.64 [R1+0x3a0], R244 ;  /* 0x0003a0f401007387 */ /* 0x000fe80000100a00 */
[----:B------:R-:W-:Y:S04]  /*34740*/  STL.64 [R1+0x3a8], R246 ;  /* 0x0003a8f601007387 */ /* 0x000fe80000100a00 */
[----:B------:R1:W-:Y:S01]  /*34750*/  STL.64 [R1+0x3b8], R26 ;  /* 0x0003b81a01007387 */ /* 0x0003e20000100a00 */
[----:B------:R-:W-:Y:S02]  /*34760*/  IMAD.MOV.U32 R176, RZ, RZ, R24 ;  /* 0x000000ffffb07224 */ /* 0x000fe400078e0018 */
[----:B------:R-:W-:Y:S01]  /*34770*/  IMAD.MOV.U32 R177, RZ, RZ, R25 ;  /* 0x000000ffffb17224 */ /* 0x000fe200078e0019 */
[C---:B------:R-:W-:Y:S01]  /*34780*/  HMMA.1688.F32.TF32 R28, R240.reuse, R194, R40 ;  /* 0x000000c2f01c723c */ /* 0x040fe20000081028 */
[----:B------:R-:W-:Y:S04]  /*34790*/  LDS R244, [R172+0x45180] ;  /* 0x04518000acf47984 */ /* 0x000fe80000000800 */
[----:B------:R-:W-:Y:S03]  /*347a0*/  LDS R246, [R172+0x45980] ;  /* 0x04598000acf67984 */ /* 0x000fe60000000800 */
[C---:B-1----:R-:W-:Y:S01]  /*347b0*/  HMMA.1688.F32.TF32 R24, R240.reuse, R186, R32 ;  /* 0x000000baf018723c */ /* 0x042fe20000081020 */
[----:B------:R-:W-:Y:S04]  /*347c0*/  LDS R245, [R173+0x45180] ;  /* 0x04518000adf57984 */ /* 0x000fe80000000800 */
[----:B------:R-:W-:Y:S03]  /*347d0*/  LDS R247, [R173+0x45980] ;  /* 0x04598000adf77984 */ /* 0x000fe60000000800 */
[C---:B------:R-:W-:Y:S01]  /*347e0*/  HMMA.1688.F32.TF32 R32, R240.reuse, R190, R36 ;  /* 0x000000bef020723c */ /* 0x040fe20000081024 */
[----:B------:R-:W-:Y:S11]  /*347f0*/  LDS R173, [R252+0x46000] ;  /* 0x04600000fcad7984 */ /* 0x000ff60000000800 */
[----:B------:R-:W-:Y:S03]  /*34800*/  @!UPT UIADD3 URZ, URZ, URZ, URZ ;  /* 0x0000003f3f3ff290 */ /* 0x000fe6000fffe03f */
[----:B------:R-:W-:Y:S04]  /*34810*/  STL.64 [R1+0x3c0], R24 ;  /* 0x0003c01801007387 */ /* 0x000fe80000100a00 */
[----:B------:R1:W-:Y:S02]  /*34820*/  STL.64 [R1+0x3c8], R26 ;  /* 0x0003c81a01007387 */ /* 0x0003e40000100a00 */
[C---:B-1----:R-:W-:Y:S02]  /*34830*/  HMMA.1688.F32.TF32 R24, R240.reuse, R198, R44 ;  /* 0x000000c6f018723c */ /* 0x042fe4000008102c */
[----:B------:R-:W-:Y:S04]  /*34840*/  STL.64 [R1+0x3d0], R32 ;  /* 0x0003d02001007387 */ /* 0x000fe80000100a00 */
[----:B------:R1:W-:Y:S04]  /*34850*/  STL.64 [R1+0x3d8], R34 ;  /* 0x0003d82201007387 */ /* 0x0003e80000100a00 */
[----:B------:R-:W-:Y:S04]  /*34860*/  STL.64 [R1+0x3e0], R28 ;  /* 0x0003e01c01007387 */ /* 0x000fe80000100a00 */
[----:B------:R1:W-:Y:S02]  /*34870*/  STL.64 [R1+0x3e8], R30 ;  /* 0x0003e81e01007387 */ /* 0x0003e40000100a00 */
[C---:B-1----:R-:W-:Y:S07]  /*34880*/  HMMA.1688.F32.TF32 R32, R240.reuse, R202, R48 ;  /* 0x000000caf020723c */ /* 0x042fee0000081030 */
[----:B------:R-:W-:Y:S01]  /*34890*/  STL.64 [R1+0x3f0], R24 ;  /* 0x0003f01801007387 */ /* 0x000fe20000100a00 */
[C---:B------:R-:W-:Y:S03]  /*348a0*/  HMMA.1688.F32.TF32 R28, R240.reuse, R206, R52 ;  /* 0x000000cef01c723c */ /* 0x040fe60000081034 */
[----:B------:R1:W-:Y:S05]  /*348b0*/  STL.64 [R1+0x3f8], R26 ;  /* 0x0003f81a01007387 */ /* 0x0003ea0000100a00 */
[C---:B-1----:R-:W-:Y:S07]  /*348c0*/  HMMA.1688.F32.TF32 R24, R240.reuse, R210, R56 ;  /* 0x000000d2f018723c */ /* 0x042fee0000081038 */
[----:B------:R-:W-:Y:S04]  /*348d0*/  STL.64 [R1+0x400], R32 ;  /* 0x0004002001007387 */ /* 0x000fe80000100a00 */
[----:B------:R1:W-:Y:S04]  /*348e0*/  STL.64 [R1+0x408], R34 ;  /* 0x0004082201007387 */ /* 0x0003e80000100a00 */
[----:B------:R-:W-:Y:S04]  /*348f0*/  STL.64 [R1+0x420], R28 ;  /* 0x0004201c01007387 */ /* 0x000fe80000100a00 */
[----:B------:R3:W-:Y:S01]  /*34900*/  STL.64 [R1+0x428], R30 ;  /* 0x0004281e01007387 */ /* 0x0007e20000100a00 */
[C---:B-1----:R-:W-:Y:S03]  /*34910*/  HMMA.1688.F32.TF32 R32, R240.reuse, R214, R60 ;  /* 0x000000d6f020723c */ /* 0x042fe6000008103c */
[----:B------:R-:W-:Y:S05]  /*34920*/  STL.64 [R1+0x440], R24 ;  /* 0x0004401801007387 */ /* 0x000fea0000100a00 */
[C---:B---3--:R-:W-:Y:S01]  /*34930*/  HMMA.1688.F32.TF32 R28, R240.reuse, R218, R64 ;  /* 0x000000daf01c723c */ /* 0x048fe20000081040 */
[----:B------:R1:W-:Y:S07]  /*34940*/  STL.64 [R1+0x448], R26 ;  /* 0x0004481a01007387 */ /* 0x0003ee0000100a00 */
[----:B-1----:R-:W-:Y:S07]  /*34950*/  HMMA.1688.F32.TF32 R24, R240, R222, R248 ;  /* 0x000000def018723c */ /* 0x002fee00000810f8 */
[----:B------:R-:W-:Y:S04]  /*34960*/  STL.64 [R1+0x490], R32 ;  /* 0x0004902001007387 */ /* 0x000fe80000100a00 */
[----:B------:R-:W-:Y:S04]  /*34970*/  STL.64 [R1+0x498], R34 ;  /* 0x0004982201007387 */ /* 0x000fe80000100a00 */
[----:B------:R-:W-:Y:S04]  /*34980*/  STL.64 [R1+0x540], R28 ;  /* 0x0005401c01007387 */ /* 0x000fe80000100a00 */
[----:B------:R-:W-:Y:S04]  /*34990*/  STL.64 [R1+0x548], R30 ;  /* 0x0005481e01007387 */ /* 0x000fe80000100a00 */
[----:B------:R1:W-:Y:S04]  /*349a0*/  STL.64 [R1+0x558], R26 ;  /* 0x0005581a01007387 */ /* 0x0003e80000100a00 */
        /* <DEDUP_REMOVED lines=35> */
[----:B------:R-:W5:Y:S01]  /*34be0*/  LDL.LU R67, [R1+0x25c] ;  /* 0x00025c0001437983 */ /* 0x000f620000300800 */
[----:B------:R-:W-:-:S02]  /*34bf0*/  IMAD.MOV.U32 R184, RZ, RZ, R24 ;  /* 0x000000ffffb87224 */ /* 0x000fc400078e0018 */
[----:B------:R-:W-:Y:S01]  /*34c00*/  IMAD.MOV.U32 R185, RZ, RZ, R25 ;  /* 0x000000ffffb97224 */ /* 0x000fe200078e0019 */
[----:B--2---:R-:W-:Y:S01]  /*34c10*/  LDS R172, [R228+0x46000] ;  /* 0x04600000e4ac7984 */ /* 0x004fe20000000800 */
[C---:B-1----:R-:W-:Y:S11]  /*34c20*/  HMMA.1688.F32.TF32 R24, R240.reuse, R226, R36 ;  /* 0x000000e2f018723c */ /* 0x042ff60000081024 */
[----:B------:R-:W-:Y:S11]  /*34c30*/  @!UPT UIADD3 URZ, URZ, URZ, URZ ;  /* 0x0000003f3f3ff290 */ /* 0x000ff6000fffe03f */
[----:B------:R-:W-:Y:S01]  /*34c40*/  @!UPT UIADD3 URZ, URZ, URZ, URZ ;  /* 0x0000003f3f3ff290 */ /* 0x000fe2000fffe03f */
[----:B------:R3:W-:Y:S01]  /*34c50*/  STL.64 [R1+0x568], R26 ;  /* 0x0005681a01007387 */ /* 0x0007e20000100a00 */
[----:B------:R-:W-:Y:S02]  /*34c60*/  IMAD.MOV.U32 R188, RZ, RZ, R24 ;  /* 0x000000ffffbc7224 */ /* 0x000fe400078e0018 */
[----:B------:R-:W-:Y:S02]  /*34c70*/  IMAD.MOV.U32 R189, RZ, RZ, R25 ;  /* 0x000000ffffbd7224 */ /* 0x000fe400078e0019 */
[C---:B---3--:R-:W-:Y:S11]  /*34c80*/  HMMA.1688.F32.TF32 R24, R240.reuse, R230, R40 ;  /* 0x000000e6f018723c */ /* 0x048ff60000081028 */
[----:B------:R-:W-:Y:S11]  /*34c90*/  @!UPT UIADD3 URZ, URZ, URZ, URZ ;  /* 0x0000003f3f3ff290 */ /* 0x000ff6000fffe03f */
[----:B------:R-:W-:Y:S01]  /*34ca0*/  @!UPT UIADD3 URZ, URZ, URZ, URZ ;  /* 0x0000003f3f3ff290 */ /* 0x000fe2000fffe03f */
[----:B------:R1:W-:Y:S01]  /*34cb0*/  STL.64 [R1+0x598], R26 ;  /* 0x0005981a01007387 */ /* 0x0003e20000100a00 */
[----:B------:R-:W-:Y:S02]  /*34cc0*/  IMAD.MOV.U32 R192, RZ, RZ, R24 ;  /* 0x000000ffffc07224 */ /* 0x000fe400078e0018 */
[----:B------:R-:W-:Y:S02]  /*34cd0*/  IMAD.MOV.U32 R193, RZ, RZ, R25 ;  /* 0x000000ffffc17224 */ /* 0x000fe400078e0019 */
[----:B-1----:R-:W-:Y:S01]  /*34ce0*/  HMMA.1688.F32.TF32 R24, R240, R234, R44 ;  /* 0x000000eaf018723c */ /* 0x002fe2000008102c */
[----:B------:R-:W-:Y:S04]  /*34cf0*/  LDS R240, [R228+0x45180] ;  /* 0x04518000e4f07984 */ /* 0x000fe80000000800 */
[----:B------:R-:W-:Y:S04]  /*34d00*/  LDS R242, [R228+0x45980] ;  /* 0x04598000e4f27984 */ /* 0x000fe80000000800 */
[----:B------:R-:W-:Y:S04]  /*34d10*/  LDS R241, [R252+0x45180] ;  /* 0x04518000fcf17984 */ /* 0x000fe80000000800 */
[----:B------:R-:W1:Y:S10]  /*34d20*/  LDS R243, [R252+0x45980] ;  /* 0x04598000fcf37984 */ /* 0x000e740000000800 */
[----:B------:R-:W-:Y:S04]  /*34d30*/  STL.64 [R1+0x580], R24 ;  /* 0x0005801801007387 */ /* 0x000fe80000100a00 */
[----:B------:R4:W-:Y:S02]  /*34d40*/  STL.64 [R1+0x588], R26 ;  /* 0x0005881a01007387 */ /* 0x0009e40000100a00 */
[C---:B----4-:R-:W-:Y:S11]  /*34d50*/  HMMA.1688.F32.TF32 R24, R236.reuse, R174, R48 ;  /* 0x000000aeec18723c */ /* 0x050ff60000081030 */
[----:B------:R-:W-:Y:S11]  /*34d60*/  @!UPT UIADD3 URZ, URZ, URZ, URZ ;  /* 0x0000003f3f3ff290 */ /* 0x000ff6000fffe03f */
[----:B------:R-:W-:Y:S01]  /*34d70*/  @!UPT UIADD3 URZ, URZ, URZ, URZ ;  /* 0x0000003f3f3ff290 */ /* 0x000fe2000fffe03f */
[----:B------:R2:W-:Y:S01]  /*34d80*/  STL.64 [R1+0x5a8], R26 ;  /* 0x0005a81a01007387 */ /* 0x0005e20000100a00 */
[----:B------:R-:W-:Y:S02]  /*34d90*/  IMAD.MOV.U32 R200, RZ, RZ, R24 ;  /* 0x000000ffffc87224 */ /* 0x000fe400078e0018 */
[----:B------:R-:W-:Y:S02]  /*34da0*/  IMAD.MOV.U32 R201, RZ, RZ, R25 ;  /* 0x000000ffffc97224 */ /* 0x000fe400078e0019 */
[C---:B--2---:R-:W-:Y:S11]  /*34db0*/  HMMA.1688.F32.TF32 R24, R236.reuse, R178, R52 ;  /* 0x000000b2ec18723c */ /* 0x044ff60000081034 */
[----:B------:R-:W-:Y:S11]  /*34dc0*/  @!UPT UIADD3 URZ, URZ, URZ, URZ ;  /* 0x0000003f3f3ff290 */ /* 0x000ff6000fffe03f */
[----:B------:R-:W-:Y:S01]  /*34dd0*/  @!UPT UIADD3 URZ, URZ, URZ, URZ ;  /* 0x0000003f3f3ff290 */ /* 0x000fe2000fffe03f */
[----:B------:R2:W-:Y:S01]  /*34de0*/  STL.64 [R1+0x688], R26 ;  /* 0x0006881a01007387 */ /* 0x0005e20000100a00 */
[----:B------:R-:W-:Y:S02]  /*34df0*/  IMAD.MOV.U32 R204, RZ, RZ, R24 ;  /* 0x000000ffffcc7224 */ /* 0x000fe400078e0018 */
[----:B------:R-:W-:Y:S02]  /*34e00*/  IMAD.MOV.U32 R205, RZ, RZ, R25 ;  /* 0x000000ffffcd7224 */ /* 0x000fe400078e0019 */
[C---:B--2---:R-:W-:Y:S08]  /*34e10*/  HMMA.1688.F32.TF32 R24, R236.reuse, R182, R56 ;  /* 0x000000b6ec18723c */ /* 0x044ff00000081038 */
[C---:B-----5:R-:W-:Y:S11]  /*34e20*/  HMMA.1688.F32.TF32 R28, R236.reuse, R190, R64 ;  /* 0x000000beec1c723c */ /* 0x060ff60000081040 */
[----:B------:R-:W-:Y:S04]  /*34e30*/  @!UPT UIADD3 URZ, URZ, URZ, URZ ;  /* 0x0000003f3f3ff290 */ /* 0x000fe8000fffe03f */
[----:B------:R2:W-:Y:S01]  /*34e40*/  STL.64 [R1+0x678], R26 ;  /* 0x0006781a01007387 */ /* 0x0005e20000100a00 */
[----:B------:R-:W-:Y:S02]  /*34e50*/  IMAD.MOV.U32 R208, RZ, RZ, R24 ;  /* 0x000000ffffd07224 */ /* 0x000fe400078e0018 */
[----:B------:R-:W-:Y:S02]  /*34e60*/  IMAD.MOV.U32 R209, RZ, RZ, R25 ;  /* 0x000000ffffd17224 */ /* 0x000fe400078e0019 */
[----:B--2---:R-:W-:Y:S03]  /*34e70*/  HMMA.1688.F32.TF32 R24, R236, R186, R60 ;  /* 0x000000baec18723c */ /* 0x004fe6000008103c */
[----:B------:R-:W-:Y:S04]  /*34e80*/  STL [R1+0x18a8], R209 ;  /* 0x0018a8d101007387 */ /* 0x000fe80000100800 */
[----:B------:R-:W-:Y:S11]  /*34e90*/  STL [R1+0x18a4], R208 ;  /* 0x0018a4d001007387 */ /* 0x000ff60000100800 */
[----:B------:R-:W-:Y:S05]  /*34ea0*/  @!UPT UIADD3 URZ, URZ, URZ, URZ ;  /* 0x0000003f3f3ff290 */ /* 0x000fea000fffe03f */
[----:B------:R2:W-:Y:S01]  /*34eb0*/  STL.64 [R1+0x668], R26 ;  /* 0x0006681a01007387 */ /* 0x0005e20000100a00 */
[----:B------:R-:W-:Y:S02]  /*34ec0*/  IMAD.MOV.U32 R212, RZ, RZ, R24 ;  /* 0x000000ffffd47224 */ /* 0x000fe400078e0018 */
[----:B------:R-:W-:-:S05]  /*34ed0*/  IMAD.MOV.U32 R213, RZ, RZ, R25 ;  /* 0x000000ffffd57224 */ /* 0x000fca00078e0019 */
[----:B------:R3:W-:Y:S01]  /*34ee0*/  STL [R1+0x18a0], R213 ;  /* 0x0018a0d501007387 */ /* 0x0007e20000100800 */
[----:B--2---:R-:W-:Y:S03]  /*34ef0*/  HMMA.1688.F32.TF32 R24, R236, R194, R248 ;  /* 0x000000c2ec18723c */ /* 0x004fe600000810f8 */
[----:B------:R2:W-:Y:S04]  /*34f00*/  STL [R1+0x189c], R212 ;  /* 0x00189cd401007387 */ /* 0x0005e80000100800 */
        /* <DEDUP_REMOVED lines=18> */
[----:B---3--:R-:W-:-:S03]  /*35030*/  IMAD.MOV.U32 R213, RZ, RZ, R26 ;  /* 0x000000ffffd57224 */ /* 0x008fc600078e001a */
[----:B------:R-:W3:Y:S01]  /*35040*/  LDL.LU R250, [R1+0xf8] ;  /* 0x0000f80001fa7983 */ /* 0x000ee20000300800 */
[----:B--2---:R-:W-:-:S03]  /*35050*/  IMAD.MOV.U32 R212, RZ, RZ, R27 ;  /* 0x000000ffffd47224 */ /* 0x004fc600078e001b */
[----:B------:R-:W3:Y:S04]  /*35060*/  LDL.LU R251, [R1+0xfc] ;  /* 0x0000fc0001fb7983 */ /* 0x000ee80000300800 */
[----:B------:R-:W2:Y:S04]  /*35070*/  LDL.LU R24, [R1+0x120] ;  /* 0x0001200001187983 */ /* 0x000ea80000300800 */
[----:B------:R-:W2:Y:S04]  /*35080*/  LDL.LU R25, [R1+0x124] ;  /* 0x0001240001197983 */ /* 0x000ea80000300800 */
[----:B------:R-:W2:Y:S04]  /*35090*/  LDL.LU R26, [R1+0x128] ;  /* 0x00012800011a7983 */ /* 0x000ea80000300800 */
[----:B------:R-:W2:Y:S04]  /*350a0*/  LDL.LU R27, [R1+0x12c] ;  /* 0x00012c00011b7983 */ /* 0x000ea80000300800 */
[----:B----4-:R-:W2:Y:S04]  /*350b0*/  LDL.LU R28, [R1+0x100] ;  /* 0x00010000011c7983 */ /* 0x010ea80000300800 */
        /* <DEDUP_REMOVED lines=12> */
[----:B------:R-:W-:Y:S01]  /*35180*/  IMAD.MOV.U32 R50, RZ, RZ, R2 ;  /* 0x000000ffff327224 */ /* 0x000fe200078e0002 */
[----:B------:R-:W2:Y:S01]  /*35190*/  LDL.LU R48, [R1+0x20] ;  /* 0x0000200001307983 */ /* 0x000ea20000300800 */
[----:B------:R-:W-:-:S03]  /*351a0*/  IMAD.MOV.U32 R51, RZ, RZ, R0 ;  /* 0x000000ffff337224 */ /* 0x000fc600078e0000 */
[----:B------:R-:W2:Y:S04]  /*351b0*/  LDL.LU R3, [R1+0x19a0] ;  /* 0x0019a00001037983 */ /* 0x000ea80000300800 */
[----:B------:R-:W2:Y:S04]  /*351c0*/  LDL.LU R2, [R1+0x199c] ;  /* 0x00199c0001027983 */ /* 0x000ea80000300800 */
[----:B------:R-:W2:Y:S04]  /*351d0*/  LDL.LU R0, [R1+0x1998] ;  /* 0x0019980001007983 */ /* 0x000ea80000300800 */
[----:B------:R-:W2:Y:S01]  /*351e0*/  LDL.LU R60, [R1+0x6b0] ;  /* 0x0006b000013c7983 */ /* 0x000ea20000300800 */
[C---:B-----5:R-:W-:Y:S11]  /*351f0*/  HMMA.1688.F32.TF32 R52, R236.reuse, R198, R64 ;  /* 0x000000c6ec34723c */ /* 0x060ff60000081040 */
[----:B------:R-:W-:Y:S11]  /*35200*/  @!UPT UIADD3 URZ, URZ, URZ, URZ ;  /* 0x0000003f3f3ff290 */ /* 0x000ff6000fffe03f */
[----:B------:R-:W-:Y:S01]  /*35210*/  @!UPT UIADD3 URZ, URZ, URZ, URZ ;  /* 0x0000003f3f3ff290 */ /* 0x000fe2000fffe03f */
[----:B------:R5:W-:Y:S04]  /*35220*/  STL.64 [R1+0x630], R52 ;  /* 0x0006303401007387 */ /* 0x000be80000100a00 */
[----:B------:R1:W-:Y:S04]  /*35230*/  STL.64 [R1+0x638], R54 ;  /* 0x0006383601007387 */ /* 0x0003e80000100a00 */
[----:B------:R-:W4:Y:S04]  /*35240*/  LDL.LU R61, [R1+0x6b4] ;  /* 0x0006b400013d7983 */ /* 0x000f280000300800 */
[----:B------:R-:W4:Y:S04]  /*35250*/  LDL.LU R62, [R1+0x6b8] ;  /* 0x0006b800013e7983 */ /* 0x000f280000300800 */
[----:B------:R-:W4:Y:S04]  /*35260*/  LDL.LU R63, [R1+0x6bc] ;  /* 0x0006bc00013f7983 */ /* 0x000f280000300800 */
[----:B-----5:R-:W5:Y:S04]  /*35270*/  LDL.LU R52, [R1+0x780] ;  /* 0x0007800001347983 */ /* 0x020f680000300800 */
[----:B------:R-:W5:Y:S01]  /*35280*/  LDL.LU R53, [R1+0x784] ;  /* 0x0007840001357983 */ /* 0x000f620000300800 */
[C---:B---3--:R-:W-:Y:S03]  /*35290*/  HMMA.1688.F32.TF32 R248, R236.reuse, R210, R248 ;  /* 0x000000d2ecf8723c */ /* 0x048fe600000810f8 */
[----:B-1----:R-:W5:Y:S04]  /*352a0*/  LDL.LU R54, [R1+0x788] ;  /* 0x0007880001367983 */ /* 0x002f680000300800 */
[----:B------:R-:W5:Y:S04]  /*352b0*/  LDL.LU R55, [R1+0x78c] ;  /* 0x00078c0001377983 */ /* 0x000f680000300800 */
[----:B------:R-:W3:Y:S04]  /*352c0*/  LDL.LU R56, [R1+0x690] ;  /* 0x0006900001387983 */ /* 0x000ee80000300800 */
[----:B------:R-:W3:Y:S01]  /*352d0*/  LDL.LU R57, [R1+0x694] ;  /* 0x0006940001397983 */ /* 0x000ee20000300800 */
[C---:B--2---:R-:W-:Y:S03]  /*352e0*/  HMMA.1688.F32.TF32 R24, R236.reuse, R202, R24 ;  /* 0x000000caec18723c */ /* 0x044fe60000081018 */
[----:B------:R-:W3:Y:S04]  /*352f0*/  LDL.LU R58, [R1+0x698] ;  /* 0x00069800013a7983 */ /* 0x000ee80000300800 */
[----:B------:R-:W3:Y:S04]  /*35300*/  LDL.LU R59, [R1+0x69c] ;  /* 0x00069c00013b7983 */ /* 0x000ee80000300800 */
[----:B------:R-:W2:Y:S04]  /*35310*/  LDL.LU R64, [R1+0x6d0] ;  /* 0x0006d00001407983 */ /* 0x000ea80000300800 */
[----:B------:R-:W2:Y:S01]  /*35320*/  LDL.LU R65, [R1+0x6d4] ;  /* 0x0006d40001417983 */ /* 0x000ea20000300800 */
[C---:B------:R-:W-:Y:S03]  /*35330*/  HMMA.1688.F32.TF32 R28, R236.reuse, R206, R28 ;  /* 0x000000ceec1c723c */ /* 0x040fe6000008101c */
[----:B------:R-:W2:Y:S04]  /*35340*/  LDL.LU R66, [R1+0x6d8] ;  /* 0x0006d80001427983 */ /* 0x000ea80000300800 */
[----:B------:R-:W2:Y:S04]  /*35350*/  LDL.LU R67, [R1+0x6dc] ;  /* 0x0006dc0001437983 */ /* 0x000ea80000300800 */
        /* <DEDUP_REMOVED lines=11> */
[----:B------:R-:W2:Y:S01]  /*35410*/  LDL.LU.64 R248, [R1+0x1968] ;  /* 0x0019680001f87983 */ /* 0x000ea20000300a00 */
[C---:B------:R-:W-:Y:S08]  /*35420*/  HMMA.1688.F32.TF32 R32, R236.reuse, R214, R32 ;  /* 0x000000d6ec20723c */ /* 0x040ff00000081020 */
[C---:B------:R-:W-:Y:S11]  /*35430*/  HMMA.1688.F32.TF32 R36, R236.reuse, R218, R36 ;  /* 0x000000daec24723c */ /* 0x040ff60000081024 */
[----:B------:R-:W-:Y:S04]  /*35440*/  @!UPT UIADD3 URZ, URZ, URZ, URZ ;  /* 0x0000003f3f3ff290 */ /* 0x000fe8000fffe03f */
[----:B------:R-:W-:Y:S04]  /*35450*/  STL.64 [R1+0x5f0], R32 ;  /* 0x0005f02001007387 */ /* 0x000fe80000100a00 */
[----:B------:R1:W-:Y:S02]  /*35460*/  STL.64 [R1+0x5f8], R34 ;  /* 0x0005f82201007387 */ /* 0x0003e40000100a00 */
[C---:B-1----:R-:W-:Y:S02]  /*35470*/  HMMA.1688.F32.TF32 R32, R236.reuse, R222, R40 ;  /* 0x000000deec20723c */ /* 0x042fe40000081028 */
[----:B------:R-:W-:Y:S04]  /*35480*/  STL.64 [R1+0x5e0], R36 ;  /* 0x0005e02401007387 */ /* 0x000fe80000100a00 */
[----:B------:R-:W-:Y:S11]  /*35490*/  STL.64 [R1+0x5e8], R38 ;  /* 0x0005e82601007387 */ /* 0x000ff60000100a00 */
        /* <DEDUP_REMOVED lines=11> */
[----:B-1----:R-:W-:Y:S11]  /*35550*/  HMMA.1688.F32.TF32 R32, R236, R230, R48 ;  /* 0x000000e6ec20723c */ /* 0x002ff60000081030 */
[----:B------:R-:W-:Y:S11]  /*35560*/  @!UPT UIADD3 URZ, URZ, URZ, URZ ;  /* 0x0000003f3f3ff290 */ /* 0x000ff6000fffe03f */
[----:B------:R-:W-:Y:S02]  /*35570*/  @!UPT UIADD3 URZ, URZ, URZ, URZ ;  /* 0x0000003f3f3ff290 */ /* 0x000fe4000fffe03f */
[----:B------:R-:W-:Y:S02]  /*35580*/  IMAD.MOV.U32 R224, RZ, RZ, R32 ;  /* 0x000000ffffe07224 */ /* 0x000fe400078e0020 */
[----:B------:R-:W-:Y:S02]  /*35590*/  IMAD.MOV.U32 R225, RZ, RZ, R33 ;  /* 0x000000ffffe17224 */ /* 0x000fe400078e0021 */
[----:B------:R-:W-:Y:S02]  /*355a0*/  IMAD.MOV.U32 R217, RZ, RZ, R34 ;  /* 0x000000ffffd97224 */ /* 0x000fe400078e0022 */
[----:B------:R-:W-:Y:S02]  /*355b0*/  IMAD.MOV.U32 R216, RZ, RZ, R35 ;  /* 0x000000ffffd87224 */ /* 0x000fe400078e0023 */
[C---:B-----5:R-:W-:Y:S08]  /*355c0*/  HMMA.1688.F32.TF32 R32, R240.reuse, R174, R52 ;  /* 0x000000aef020723c */ /* 0x060ff00000081034 */
[C---:B----4-:R-:W-:Y:S08]  /*355d0*/  HMMA.1688.F32.TF32 R36, R240.reuse, R182, R60 ;  /* 0x000000b6f024723c */ /* 0x050ff0000008103c */
[----:B---3--:R-:W-:Y:S08]  /*355e0*/  HMMA.1688.F32.TF32 R40, R240, R178, R56 ;  /* 0x000000b2f028723c */ /* 0x008ff00000081038 */
[----:B------:R-:W-:-:S02]  /*355f0*/  IMAD.MOV.U32 R232, RZ, RZ, R32 ;  /* 0x000000ffffe87224 */ /* 0x000fc400078e0020 */
[----:B------:R-:W-:Y:S01]  /*35600*/  IMAD.MOV.U32 R233, RZ, RZ, R33 ;  /* 0x000000ffffe97224 */ /* 0x000fe200078e0021 */
[----:B--2---:R-:W-:Y:S11]  /*35610*/  HMMA.1688.F32.TF32 R236, R236, R234, R248 ;  /* 0x000000eaecec723c */ /* 0x004ff600000810f8 */
[----:B------:R-:W-:Y:S11]  /*35620*/  @!UPT UIADD3 URZ, URZ, URZ, URZ ;  /* 0x0000003f3f3ff290 */ /* 0x000ff6000fffe03f */
[----:B------:R-:W-:Y:S01]  /*35630*/  @!UPT UIADD3 URZ, URZ, URZ, URZ ;  /* 0x0000003f3f3ff290 */ /* 0x000fe2000fffe03f */
[----:B------:R-:W-:Y:S04]  /*35640*/  STL [R1+0x186c], R236 ;  /* 0x00186cec01007387 */ /* 0x000fe80000100800 */
[----:B------:R-:W-:Y:S04]  /*35650*/  STL [R1+0x1868], R237 ;  /* 0x001868ed01007387 */ /* 0x000fe80000100800 */
[----:B------:R-:W-:Y:S04]  /*35660*/  STL [R1+0x1864], R238 ;  /* 0x001864ee01007387 */ /* 0x000fe80000100800 */
[----:B------:R-:W-:Y:S04]  /*35670*/  STL [R1+0x1860], R239 ;  /* 0x001860ef01007387 */ /* 0x000fe80000100800 */
[----:B------:R1:W-:Y:S02]  /*35680*/  STL.64 [R1+0x248], R34 ;  /* 0x0002482201007387 */ /* 0x0003e40000100a00 */
[----:B-1----:R-:W-:Y:S02]  /*35690*/  HMMA.1688.F32.TF32 R32, R240, R186, R64 ;  /* 0x000000baf020723c */ /* 0x002fe40000081040 */
[----:B------:R-:W-:Y:S04]  /*356a0*/  STL [R1+0x188c], R233 ;  /* 0x00188ce901007387 */ /* 0x000fe80000100800 */
[----:B------:R-:W-:Y:S04]  /*356b0*/  STL [R1+0x1888], R232 ;  /* 0x001888e801007387 */ /* 0x000fe80000100800 */
[----:B------:R-:W-:Y:S04]  /*356c0*/  STL.64 [R1+0x690], R40 ;  /* 0x0006902801007387 */ /* 0x000fe80000100a00 */
[----:B------:R-:W-:Y:S09]  /*356d0*/  STL.64 [R1+0x698], R42 ;  /* 0x0006982a01007387 */ /* 0x000ff20000100a00 */
[----:B------:R1:W-:Y:S04]  /*356e0*/  STL.64 [R1+0x6d0], R32 ;  /* 0x0006d02001007387 */ /* 0x0003e80000100a00 */
[----:B------:R-:W-:Y:S04]  /*356f0*/  STL.64 [R1+0x6b0], R36 ;  /* 0x0006b02401007387 */ /* 0x000fe80000100a00 */
[----:B------:R-:W-:Y:S04]  /*35700*/  STL.64 [R1+0x6b8], R38 ;  /* 0x0006b82601007387 */ /* 0x000fe80000100a00 */
[----:B------:R2:W-:Y:S04]  /*35710*/  STL [R1+0x6d8], R34 ;  /* 0x0006d82201007387 */ /* 0x0005e80000100800 */
[----:B------:R-:W3:Y:S04]  /*35720*/  LDL.LU R64, [R1+0x6c0] ;  /* 0x0006c00001407983 */ /* 0x000ee80000300800 */
[----:B------:R-:W3:Y:S04]  /*35730*/  LDL.LU R65, [R1+0x6c4] ;  /* 0x0006c40001417983 */ /* 0x000ee80000300800 */
[----:B------:R-:W3:Y:S04]  /*35740*/  LDL.LU R66, [R1+0x6c8] ;  /* 0x0006c80001427983 */ /* 0x000ee80000300800 */
[----:B------:R-:W3:Y:S04]  /*35750*/  LDL.LU R67, [R1+0x6cc] ;  /* 0x0006cc0001437983 */ /* 0x000ee80000300800 */
[----:B------:R-:W4:Y:S04]  /*35760*/  LDL.LU R60, [R1+0x6e0] ;  /* 0x0006e000013c7983 */ /* 0x000f280000300800 */
[----:B------:R-:W4:Y:S04]  /*35770*/  LDL.LU R61, [R1+0x6e4] ;  /* 0x0006e400013d7983 */ /* 0x000f280000300800 */
[----:B------:R-:W4:Y:S01]  /*35780*/  LDL.LU R62, [R1+0x6e8] ;  /* 0x0006e800013e7983 */ /* 0x000f220000300800 */
[----:B------:R-:W-:-:S03]  /*35790*/  IMAD.MOV.U32 R236, RZ, RZ, R35 ;  /* 0x000000ffffec7224 */ /* 0x000fc600078e0023 */
[----:B------:R-:W4:Y:S04]  /*357a0*/  LDL.LU R63, [R1+0x6ec] ;  /* 0x0006ec00013f7983 */ /* 0x000f280000300800 */
[----:B-1----:R-:W5:Y:S04]  /*357b0*/  LDL.LU R32, [R1+0x710] ;  /* 0x0007100001207983 */ /* 0x002f680000300800 */
[----:B------:R-:W5:Y:S04]  /*357c0*/  LDL.LU R33, [R1+0x714] ;  /* 0x0007140001217983 */ /* 0x000f680000300800 */
[----:B--2---:R-:W5:Y:S04]  /*357d0*/  LDL.LU R34, [R1+0x718] ;  /* 0x0007180001227983 */ /* 0x004f680000300800 */
        /* <DEDUP_REMOVED lines=32> */
[----:B------:R1:W-:Y:S04]  /*359e0*/  STL [R1+0x1870], R236 ;  /* 0x001870ec01007387 */ /* 0x0003e80000100800 */
[----:B-1----:R-:W2:Y:S04]  /*359f0*/  LDL.LU R236, [R1+0x6f0] ;  /* 0x0006f00001ec7983 */ /* 0x002ea80000300800 */
[----:B------:R-:W2:Y:S04]  /*35a00*/  LDL.LU R237, [R1+0x6f4] ;  /* 0x0006f40001ed7983 */ /* 0x000ea80000300800 */
[----:B------:R-:W2:Y:S04]  /*35a10*/  LDL.LU R238, [R1+0x6f8] ;  /* 0x0006f80001ee7983 */ /* 0x000ea80000300800 */
[----:B------:R-:W2:Y:S01]  /*35a20*/  LDL.LU R239, [R1+0x6fc] ;  /* 0x0006fc0001ef7983 */ /* 0x000ea20000300800 */
[C---:B-----5:R-:W-:Y:S08]  /*35a30*/  HMMA.1688.F32.TF32 R32, R240.reuse, R194, R32 ;  /* 0x000000c2f020723c */ /* 0x060ff00000081020 */
[----:B--2---:R-:W-:Y:S11]  /*35a40*/  HMMA.1688.F32.TF32 R236, R240, R190, R236 ;  /* 0x000000bef0ec723c */ /* 0x004ff600000810ec */
[----:B------:R-:W-:Y:S11]  /*35a50*/  @!UPT UIADD3 URZ, URZ, URZ, URZ ;  /* 0x0000003f3f3ff290 */ /* 0x000ff6000fffe03f */
[----:B------:R-:W-:Y:S01]  /*35a60*/  @!UPT UIADD3 URZ, URZ, URZ, URZ ;  /* 0x0000003f3f3ff290 */ /* 0x000fe2000fffe03f */
[----:B------:R1:W-:Y:S04]  /*35a70*/  STL.64 [R1+0x6f0], R236 ;  /* 0x0006f0ec01007387 */ /* 0x0003e80000100a00 */
[----:B------:R2:W-:Y:S04]  /*35a80*/  STL.64 [R1+0x6f8], R238 ;  /* 0x0006f8ee01007387 */ /* 0x0005e80000100a00 */
[----:B------:R5:W-:Y:S01]  /*35a90*/  STL [R1+0x71c], R35 ;  /* 0x00071c2301007387 */ /* 0x000be20000100800 */
[----:B-1----:R-:W-:Y:S02]  /*35aa0*/  IMAD.MOV.U32 R237, RZ, RZ, R32 ;  /* 0x000000ffffed7224 */ /* 0x002fe400078e0020 */
[----:B--2---:R-:W-:-:S02]  /*35ab0*/  IMAD.MOV.U32 R239, RZ, RZ, R34 ;  /* 0x000000ffffef7224 */ /* 0x004fc400078e0022 */
[----:B------:R-:W-:Y:S01]  /*35ac0*/  IMAD.MOV.U32 R238, RZ, RZ, R33 ;  /* 0x000000ffffee7224 */ /* 0x000fe200078e0021 */
[----:B-----5:R-:W2:Y:S04]  /*35ad0*/  LDL.LU.64 R34, [R1+0x1950] ;  /* 0x0019500001227983 */ /* 0x020ea80000300a00 */
[----:B------:R-:W2:Y:S04]  /*35ae0*/  LDL.LU.64 R32, [R1+0x1948] ;  /* 0x0019480001207983 */ /* 0x000ea80000300a00 */
[----:B------:R1:W-:Y:S04]  /*35af0*/  STL [R1+0x187c], R239 ;  /* 0x00187cef01007387 */ /* 0x0003e80000100800 */
[----:B------:R5:W-:Y:S04]  /*35b00*/  STL [R1+0x1878], R238 ;  /* 0x001878ee01007387 */ /* 0x000be80000100800 */
[----:B------:R3:W-:Y:S04]  /*35b10*/  STL [R1+0x1874], R237 ;  /* 0x001874ed01007387 */ /* 0x0007e80000100800 */
[----:B------:R-:W2:Y:S01]  /*35b20*/  LDL.LU R236, [R1+0x730] ;  /* 0x0007300001ec7983 */ /* 0x000ea20000300800 */
[----:B-1----:R-:W-:-:S02]  /*35b30*/  IMAD.MOV.U32 R239, RZ, RZ, R0 ;  /* 0x000000ffffef7224 */ /* 0x002fc400078e0000 */
[----:B-----5:R-:W-:Y:S02]  /*35b40*/  IMAD.MOV.U32 R238, RZ, RZ, R2 ;  /* 0x000000ffffee7224 */ /* 0x020fe400078e0002 */
[----:B---3--:R-:W-:Y:S01]  /*35b50*/  IMAD.MOV.U32 R237, RZ, RZ, R3 ;  /* 0x000000ffffed7224 */ /* 0x008fe200078e0003 */
[C---:B------:R-:W-:Y:S01]  /*35b60*/  HMMA.1688.F32.TF32 R36, R240.reuse, R202, R36 ;  /* 0x000000caf024723c */ /* 0x040fe20000081024 */
[----:B------:R-:W3:Y:S07]  /*35b70*/  LDL.LU R3, [R1+0x1940] ;  /* 0x0019400001037983 */ /* 0x000eee0000300800 */
[C---:B------:R-:W-:Y:S08]  /*35b80*/  HMMA.1688.F32.TF32 R40, R240.reuse, R206, R40 ;  /* 0x000000cef028723c */ /* 0x040ff00000081028 */
[C---:B------:R-:W-:Y:S08]  /*35b90*/  HMMA.1688.F32.TF32 R44, R240.reuse, R210, R44 ;  /* 0x000000d2f02c723c */ /* 0x040ff0000008102c */
[C---:B------:R-:W-:Y:S08]  /*35ba0*/  HMMA.1688.F32.TF32 R48, R240.reuse, R214, R48 ;  /* 0x000000d6f030723c */ /* 0x040ff00000081030 */
[C---:B------:R-:W-:Y:S08]  /*35bb0*/  HMMA.1688.F32.TF32 R52, R240.reuse, R218, R52 ;  /* 0x000000daf034723c */ /* 0x040ff00000081034 */
[C---:B------:R-:W-:Y:S08]  /*35bc0*/  HMMA.1688.F32.TF32 R56, R240.reuse, R222, R56 ;  /* 0x000000def038723c */ /* 0x040ff00000081038 */
[C---:B----4-:R-:W-:Y:S08]  /*35bd0*/  HMMA.1688.F32.TF32 R60, R240.reuse, R226, R60 ;  /* 0x000000e2f03c723c */ /* 0x050ff0000008103c */
[----:B------:R-:W-:Y:S01]  /*35be0*/  HMMA.1688.F32.TF32 R64, R240, R230, R64 ;  /* 0x000000e6f040723c */ /* 0x000fe20000081040 */
[----:B------:R-:W-:-:S02]  /*35bf0*/  IMAD.MOV.U32 R232, RZ, RZ, R50 ;  /* 0x000000ffffe87224 */ /* 0x000fc400078e0032 */
[----:B------:R-:W-:-:S05]  /*35c00*/  IMAD.MOV.U32 R233, RZ, RZ, R49 ;  /* 0x000000ffffe97224 */ /* 0x000fca00078e0031 */
[----:B--2---:R-:W-:Y:S11]  /*35c10*/  HMMA.1688.F32.TF32 R236, R240, R198, R236 ;  /* 0x000000c6f0ec723c */ /* 0x004ff600000810ec */
[----:B------:R-:W-:Y:S11]  /*35c20*/  @!UPT UIADD3 URZ, URZ, URZ, URZ ;  /* 0x0000003f3f3ff290 */ /* 0x000ff6000fffe03f */
[----:B------:R-:W-:Y:S01]  /*35c30*/  @!UPT UIADD3 URZ, URZ, URZ, URZ ;  /* 0x0000003f3f3ff290 */ /* 0x000fe2000fffe03f */
[----:B------:R1:W-:Y:S04]  /*35c40*/  STL.64 [R1+0x730], R236 ;  /* 0x000730ec01007387 */ /* 0x0003e80000100a00 */
[----:B------:R2:W-:Y:S01]  /*35c50*/  STL [R1+0x738], R238 ;  /* 0x000738ee01007387 */ /* 0x0005e20000100800 */
[----:B-1----:R-:W-:Y:S02]  /*35c60*/  IMAD.MOV.U32 R236, RZ, RZ, R239 ;  /* 0x000000ffffec7224 */ /* 0x002fe400078e00ef */
[----:B--2---:R-:W-:Y:S02]  /*35c70*/  IMAD.MOV.U32 R238, RZ, RZ, R38 ;  /* 0x000000ffffee7224 */ /* 0x004fe400078e0026 */
[----:B------:R-:W-:Y:S01]  /*35c80*/  IMAD.MOV.U32 R239, RZ, RZ, R37 ;  /* 0x000000ffffef7224 */ /* 0x000fe200078e0025 */
[----:B------:R1:W-:Y:S01]  /*35c90*/  STL [R1+0x1880], R236 ;  /* 0x001880ec01007387 */ /* 0x0003e20000100800 */
[----:B------:R-:W-:-:S03]  /*35ca0*/  IMAD.MOV.U32 R237, RZ, RZ, R39 ;  /* 0x000000ffffed7224 */ /* 0x000fc600078e0027 */
[----:B------:R2:W-:Y:S04]  /*35cb0*/  STL [R1+0x750], R36 ;  /* 0x0007502401007387 */ /* 0x0005e80000100800 */
[----:B------:R-:W4:Y:S01]  /*35cc0*/  LDL.LU.64 R38, [R1+0x1938] ;  /* 0x0019380001267983 */ /* 0x000f220000300a00 */
[----:B-1----:R-:W-:-:S03]  /*35cd0*/  IMAD.MOV.U32 R236, RZ, RZ, R43 ;  /* 0x000000ffffec7224 */ /* 0x002fc600078e002b */
[----:B--2---:R-:W4:Y:S04]  /*35ce0*/  LDL.LU.64 R36, [R1+0x1930] ;  /* 0x0019300001247983 */ /* 0x004f280000300a00 */
[----:B------:R1:W-:Y:S04]  /*35cf0*/  STL [R1+0x1890], R238 ;  /* 0x001890ee01007387 */ /* 0x0003e80000100800 */
[----:B------:R2:W-:Y:S04]  /*35d00*/  STL [R1+0x1884], R239 ;  /* 0x001884ef01007387 */ /* 0x0005e80000100800 */
[----:B------:R-:W-:Y:S04]  /*35d10*/  STL.64 [R1+0x770], R40 ;  /* 0x0007702801007387 */ /* 0x000fe80000100a00 */
[----:B------:R5:W-:Y:S01]  /*35d20*/  STL [R1+0x778], R42 ;  /* 0x0007782a01007387 */ /* 0x000be20000100800 */
[----:B-1----:R-:W-:-:S02]  /*35d30*/  IMAD.MOV.U32 R238, RZ, RZ, R48 ;  /* 0x000000ffffee7224 */ /* 0x002fc400078e0030 */
[----:B--2---:R-:W-:Y:S01]  /*35d40*/  IMAD.MOV.U32 R239, RZ, RZ, R51 ;  /* 0x000000ffffef7224 */ /* 0x004fe200078e0033 */
[----:B-----5:R-:W2:Y:S04]  /*35d50*/  LDL.LU.64 R42, [R1+0x1928] ;  /* 0x00192800012a7983 */ /* 0x020ea80000300a00 */
[----:B------:R-:W2:Y:S04]  /*35d60*/  LDL.LU.64 R40, [R1+0x1920] ;  /* 0x0019200001287983 */ /* 0x000ea80000300a00 */
[----:B------:R-:W-:Y:S04]  /*35d70*/  STL.64 [R1+0x7a0], R44 ;  /* 0x0007a02c01007387 */ /* 0x000fe80000100a00 */
[----:B------:R1:W-:Y:S04]  /*35d80*/  STL.64 [R1+0x7a8], R46 ;  /* 0x0007a82e01007387 */ /* 0x0003e80000100a00 */
[----:B-1----:R-:W5:Y:S04]  /*35d90*/  LDL.LU.64 R46, [R1+0x1918] ;  /* 0x00191800012e7983 */ /* 0x002f680000300a00 */
[----:B------:R-:W5:Y:S04]  /*35da0*/  LDL.LU.64 R44, [R1+0x1910] ;  /* 0x00191000012c7983 */ /* 0x000f680000300a00 */
        /* <DEDUP_REMOVED lines=18> */
[----:B------:R-:W-:Y:S08]  /*35ed0*/  HMMA.1688.F32.TF32 R240, R240, R234, R248 ;  /* 0x000000eaf0f0723c */ /* 0x000ff000000810f8 */
[C---:B------:R-:W-:Y:S08]  /*35ee0*/  HMMA.1688.F32.TF32 R32, R244.reuse, R206, R32 ;  /* 0x000000cef420723c */ /* 0x040ff00000081020 */
[C---:B------:R-:W-:Y:S07]  /*35ef0*/  HMMA.1688.F32.TF32 R28, R244.reuse, R210, R28 ;  /* 0x000000d2f41c723c */ /* 0x040fee000008101c */
[----:B------:R-:W-:Y:S01]  /*35f00*/  STL.64 [R1+0x830], R240 ;  /* 0x000830f001007387 */ /* 0x000fe20000100a00 */
[C---:B------:R-:W-:Y:S03]  /*35f10*/  HMMA.1688.F32.TF32 R24, R244.reuse, R214, R24 ;  /* 0x000000d6f418723c */ /* 0x040fe60000081018 */
[----:B------:R-:W-:Y:S05]  /*35f20*/  STL.64 [R1+0x838], R242 ;  /* 0x000838f201007387 */ /* 0x000fea0000100a00 */
[C---:B------:R-:W-:Y:S08]  /*35f30*/  HMMA.1688.F32.TF32 R20, R244.reuse, R218, R20 ;  /* 0x000000daf414723c */ /* 0x040ff00000081014 */
[C---:B------:R-:W-:Y:S08]  /*35f40*/  HMMA.1688.F32.TF32 R16, R244.reuse, R222, R16 ;  /* 0x000000def410723c */ /* 0x040ff00000081010 */
[C---:B------:R-:W-:Y:S08]  /*35f50*/  HMMA.1688.F32.TF32 R12, R244.reuse, R226, R12 ;  /* 0x000000e2f40c723c */ /* 0x040ff0000008100c */
[C---:B------:R-:W-:Y:S08]  /*35f60*/  HMMA.1688.F32.TF32 R8, R244.reuse, R230, R8 ;  /* 0x000000e6f408723c */ /* 0x040ff00000081008 */
[C---:B----4-:R-:W-:Y:S08]  /*35f70*/  HMMA.1688.F32.TF32 R36, R244.reuse, R202, R36 ;  /* 0x000000caf424723c */ /* 0x050ff00000081024 */
[C---:B--2---:R-:W-:Y:S01]  /*35f80*/  HMMA.1688.F32.TF32 R40, R244.reuse, R198, R40 ;  /* 0x000000c6f428723c */ /* 0x044fe20000081028 */
[----:B------:R-:W-:Y:S04]  /*35f90*/  LDS R198, [R228+0x46900] ;  /* 0x04690000e4c67984 */ /* 0x000fe80000000800 */
[----:B------:R-:W-:Y:S03]  /*35fa0*/  LDS R199, [R252+0x46900] ;  /* 0x04690000fcc77984 */ /* 0x000fe60000000800 */
[C---:B-----5:R-:W-:Y:S08]  /*35fb0*/  HMMA.1688.F32.TF32 R44, R244.reuse, R194, R44 ;  /* 0x000000c2f42c723c */ /* 0x060ff0000008102c */
[C---:B---3--:R-:W-:Y:S08]  /*35fc0*/  HMMA.1688.F32.TF32 R48, R244.reuse, R190, R48 ;  /* 0x000000bef430723c */ /* 0x048ff00000081030 */
[C---:B------:R-:W-:Y:S08]  /*35fd0*/  HMMA.1688.F32.TF32 R52, R244.reuse, R186, R52 ;  /* 0x000000baf434723c */ /* 0x040ff00000081034 */
[C---:B------:R-:W-:Y:S08]  /*35fe0*/  HMMA.1688.F32.TF32 R56, R244.reuse, R182, R56 ;  /* 0x000000b6f438723c */ /* 0x040ff00000081038 */
[C---:B------:R-:W-:Y:S08]  /*35ff0*/  HMMA.1688.F32.TF32 R60, R244.reuse, R178, R60 ;  /* 0x000000b2f43c723c */ /* 0x040ff0000008103c */
[C---:B------:R-:W-:Y:S01]  /*36000*/  HMMA.1688.F32.TF32 R64, R244.reuse, R174, R64 ;  /* 0x000000aef440723c */ /* 0x040fe20000081040 */
[----:B------:R-:W-:Y:S01]  /*36010*/  IMAD.MOV.U32 R2, RZ, RZ, R55 ;  /* 0x000000ffff027224 */ /* 0x000fe200078e0037 */
[----:B------:R-:W-:Y:S04]  /*36020*/  LDS R174, [R228+0x46800] ;  /* 0x04680000e4ae7984 */ /* 0x000fe80000000800 */
[----:B------:R-:W-:Y:S11]  /*36030*/  LDS R175, [R252+0x46800] ;  /* 0x04680000fcaf7984 */ /* 0x000ff60000000800 */
[----:B------:R-:W-:Y:S06]  /*36040*/  @!UPT UIADD3 URZ, URZ, URZ, URZ ;  /* 0x0000003f3f3ff290 */ /* 0x000fec000fffe03f */
[----:B------:R-:W-:Y:S04]  /*36050*/  STL.64 [R1+0x810], R64 ;  /* 0x0008104001007387 */ /* 0x000fe80000100a00 */
[----:B------:R-:W-:Y:S04]  /*36060*/  STL.64 [R1+0x818], R66 ;  /* 0x0008184201007387 */ /* 0x000fe80000100a00 */
[----:B------:R-:W-:Y:S04]  /*36070*/  STL.64 [R1+0x7f0], R60 ;  /* 0x0007f03c01007387 */ /* 0x000fe80000100a00 */
[----:B------:R-:W-:Y:S04]  /*36080*/  STL.64 [R1+0x7f8], R62 ;  /* 0x0007f83e01007387 */ /* 0x000fe80000100a00 */
[----:B------:R-:W-:Y:S04]  /*36090*/  STL.64 [R1+0x7b0], R52 ;  /* 0x0007b03401007387 */ /* 0x000fe80000100a00 */
[----:B------:R-:W-:Y:S04]  /*360a0*/  STL.64 [R1+0x7d0], R56 ;  /* 0x0007d03801007387 */ /* 0x000fe80000100a00 */
[----:B------:R-:W-:Y:S04]  /*360b0*/  STL.64 [R1+0x7d8], R58 ;  /* 0x0007d83a01007387 */ /* 0x000fe80000100a00 */
        /* <DEDUP_REMOVED lines=21> */
[----:B------:R-:W2:Y:S04]  /*36210*/  LDL R218, [R1+0x990] ;  /* 0x0009900001da7983 */ /* 0x000ea80000100800 */
[----:B------:R-:W-:Y:S04]  /*36220*/  STL.64 [R1+0x570], R8 ;  /* 0x0005700801007387 */ /* 0x000fe80000100a00 */
[----:B------:R-:W-:Y:S04]  /*36230*/  STL.64 [R1+0x578], R10 ;  /* 0x0005780a01007387 */ /* 0x000fe80000100a00 */
[----:B------:R-:W3:Y:S04]  /*36240*/  LDL R219, [R1+0x994] ;  /* 0x0009940001db7983 */ /* 0x000ee80000100800 */
[----:B------:R-:W1:Y:S01]  /*36250*/  LDSM.16.M88.4 R64, [R3+0x80] ;  /* 0x000080000340783b */ /* 0x000e620000000200 */
[----:B------:R-:W-:Y:S03]  /*36260*/  HMMA.1688.F32.TF32 R4, R244, R234, R4 ;  /* 0x000000eaf404723c */ /* 0x000fe60000081004 */
[----:B------:R-:W4:Y:S04]  /*36270*/  LDSM.16.M88.4 R60, [R3+0x2080] ;  /* 0x00208000033c783b */ /* 0x000f280000000200 */
[----:B------:R-:W5:Y:S04]  /*36280*/  LDSM.16.M88.4 R56, [R3+0x4080] ;  /* 0x004080000338783b */ /* 0x000f680000000200 */
[----:B------:R-:W1:Y:S04]  /*36290*/  LDSM.16.M88.4 R52, [R3+0x6080] ;  /* 0x006080000334783b */ /* 0x000e680000000200 */
[----:B------:R-:W1:Y:S04]  /*362a0*/  LDSM.16.M88.4 R48, [R3+0x8080] ;  /* 0x008080000330783b */ /* 0x000e680000000200 */
[----:B------:R-:W1:Y:S04]  /*362b0*/  LDSM.16.M88.4 R44, [R3+0xa080] ;  /* 0x00a08000032c783b */ /* 0x000e680000000200 */
[----:B------:R-:W1:Y:S04]  /*362c0*/  LDSM.16.M88.4 R40, [R3+0xc080] ;  /* 0x00c080000328783b */ /* 0x000e680000000200 */
[----:B------:R-:W1:Y:S04]  /*362d0*/  LDSM.16.M88.4 R36, [R3+0xe080] ;  /* 0x00e080000324783b */ /* 0x000e680000000200 */
[----:B------:R-:W1:Y:S04]  /*362e0*/  LDSM.16.M88.4 R32, [R3+0x10080] ;  /* 0x010080000320783b */ /* 0x000e680000000200 */
[----:B------:R-:W4:Y:S04]  /*362f0*/  LDSM.16.M88.4 R28, [R3+0x12080] ;  /* 0x01208000031c783b */ /* 0x000f280000000200 */
[----:B------:R-:W4:Y:S04]  /*36300*/  LDSM.16.M88.4 R24, [R3+0x14080] ;  /* 0x014080000318783b */ /* 0x000f280000000200 */
[----:B------:R-:W5:Y:S04]  /*36310*/  LDSM.16.M88.4 R20, [R3+0x16080] ;  /* 0x016080000314783b */ /* 0x000f680000000200 */
[----:B------:R-:W5:Y:S04]  /*36320*/  LDSM.16.M88.4 R16, [R3+0x18080] ;  /* 0x018080000310783b */ /* 0x000f680000000200 */
[----:B------:R-:W5:Y:S04]  /*36330*/  LDSM.16.M88.4 R12, [R3+0x1a080] ;  /* 0x01a08000030c783b */ /* 0x000f680000000200 */
[----:B------:R-:W-:Y:S04]  /*36340*/  STL.64 [R1+0x530], R4 ;  /* 0x0005300401007387 */ /* 0x000fe80000100a00 */
[----:B------:R-:W5:Y:S04]  /*36350*/  LDSM.16.M88.4 R8, [R3+0x1c080] ;  /* 0x01c080000308783b */ /* 0x000f680000000200 */
[----:B------:R-:W-:Y:S04]  /*36360*/  STL.64 [R1+0x538], R6 ;  /* 0x0005380601007387 */ /* 0x000fe80000100a00 */
[----:B------:R-:W5:Y:S04]  /*36370*/  LDSM.16.M88.4 R4, [R3+0x1e080] ;  /* 0x01e080000304783b */ /* 0x000f680000000200 */
[----:B-1----:R-:W-:Y:S04]  /*36380*/  STL [R1+0x1844], R66 ;  /* 0x0018444201007387 */ /* 0x002fe80000100800 */
[----:B------:R-:W-:Y:S04]  /*36390*/  STL [R1+0x1840], R67 ;  /* 0x0018404301007387 */ /* 0x000fe80000100800 */
[----:B----4-:R-:W-:Y:S04]  /*363a0*/  STL [R1+0x184c], R62 ;  /* 0x00184c3e01007387 */ /* 0x010fe80000100800 */
[----:B------:R-:W-:Y:S04]  /*363b0*/  STL [R1+0x1848], R63 ;  /* 0x0018483f01007387 */ /* 0x000fe80000100800 */
[----:B-----5:R-:W-:Y:S04]  /*363c0*/  STL [R1+0x1854], R58 ;  /* 0x0018543a01007387 */ /* 0x020fe80000100800 */
[----:B------:R-:W-:Y:S01]  /*363d0*/  STL [R1+0x1850], R59 ;  /* 0x0018503b01007387 */ /* 0x000fe20000100800 */
[C---:B------:R-:W-:Y:S03]  /*363e0*/  HMMA.1688.F32.TF32 R76, R172.reuse, R64, R76 ;  /* 0x00000040ac4c723c */ /* 0x040fe6000008104c */
        /* <DEDUP_REMOVED lines=27> */
[----:B------:R1:W-:Y:S02]  /*365a0*/  STL.64 [R1+0x528], R78 ;  /* 0x0005284e01007387 */ /* 0x0003e40000100a00 */
[C---:B-1----:R-:W-:Y:S08]  /*365b0*/  HMMA.1688.F32.TF32 R76, R172.reuse, R56, R84 ;  /* 0x00000038ac4c723c */ /* 0x042ff00000081054 */
[----:B------:R-:W-:Y:S11]  /*365c0*/  HMMA.1688.F32.TF32 R80, R172, R60, R80 ;  /* 0x0000003cac50723c */ /* 0x000ff60000081050 */
[----:B------:R-:W-:Y:S04]  /*365d0*/  @!UPT UIADD3 URZ, URZ, URZ, URZ ;  /* 0x0000003f3f3ff290 */ /* 0x000fe8000fffe03f */
[----:B------:R-:W-:Y:S01]  /*365e0*/  STL.64 [R1+0x500], R76 ;  /* 0x0005004c01007387 */ /* 0x000fe20000100a00 */
[----:B------:R-:W-:-:S03]  /*365f0*/  IMAD.MOV.U32 R54, RZ, RZ, R79 ;  /* 0x000000ffff367224 */ /* 0x000fc600078e004f */
[----:B------:R1:W-:Y:S02]  /*36600*/  STL [R1+0x508], R78 ;  /* 0x0005084e01007387 */ /* 0x0003e40000100800 */
[----:B-1----:R-:W-:Y:S03]  /*36610*/  HMMA.1688.F32.TF32 R76, R172, R52, R88 ;  /* 0x00000034ac4c723c */ /* 0x002fe60000081058 */
[----:B------:R-:W-:Y:S02]  /*36620*/  IMAD.MOV.U32 R55, RZ, RZ, R80 ;  /* 0x000000ffff377224 */ /* 0x000fe400078e0050 */
[----:B------:R-:W-:Y:S02]  /*36630*/  IMAD.MOV.U32 R58, RZ, RZ, R81 ;  /* 0x000000ffff3a7224 */ /* 0x000fe400078e0051 */
[----:B------:R-:W-:Y:S02]  /*36640*/  IMAD.MOV.U32 R59, RZ, RZ, R82 ;  /* 0x000000ffff3b7224 */ /* 0x000fe400078e0052 */
[----:B------:R-:W-:-:S02]  /*36650*/  IMAD.MOV.U32 R62, RZ, RZ, R83 ;  /* 0x000000ffff3e7224 */ /* 0x000fc400078e0053 */
[C---:B------:R-:W-:Y:S11]  /*36660*/  HMMA.1688.F32.TF32 R80, R172.reuse, R48, R92 ;  /* 0x00000030ac50723c */ /* 0x040ff6000008105c */
[----:B------:R-:W-:Y:S02]  /*36670*/  @!UPT UIADD3 URZ, URZ, URZ, URZ ;  /* 0x0000003f3f3ff290 */ /* 0x000fe4000fffe03f */
[----:B------:R-:W-:Y:S02]  /*36680*/  IMAD.MOV.U32 R63, RZ, RZ, R76 ;  /* 0x000000ffff3f7224 */ /* 0x000fe400078e004c */
[----:B------:R-:W-:Y:S02]  /*36690*/  IMAD.MOV.U32 R66, RZ, RZ, R77 ;  /* 0x000000ffff427224 */ /* 0x000fe400078e004d */
[----:B------:R-:W-:Y:S02]  /*366a0*/  IMAD.MOV.U32 R67, RZ, RZ, R78 ;  /* 0x000000ffff437224 */ /* 0x000fe400078e004e */
[----:B------:R-:W-:Y:S01]  /*366b0*/  IMAD.MOV.U32 R0, RZ, RZ, R79 ;  /* 0x000000ffff007224 */ /* 0x000fe200078e004f */
[----:B--2---:R-:W-:Y:S01]  /*366c0*/  LDS R248, [R218+0x46000] ;  /* 0x04600000daf87984 */ /* 0x004fe20000000800 */
[C---:B------:R-:W-:Y:S03]  /*366d0*/  HMMA.1688.F32.TF32 R76, R172.reuse, R44, R96 ;  /* 0x0000002cac4c723c */ /* 0x040fe60000081060 */
[----:B------:R-:W-:Y:S04]  /*366e0*/  STL.64 [R1+0x4e0], R80 ;  /* 0x0004e05001007387 */ /* 0x000fe80000100a00 */
[----:B------:R1:W-:Y:S01]  /*366f0*/  STL.64 [R1+0x4e8], R82 ;  /* 0x0004e85201007387 */ /* 0x0003e20000100a00 */
[C---:B------:R-:W-:Y:S03]  /*36700*/  HMMA.1688.F32.TF32 R84, R172.reuse, R40, R100 ;  /* 0x00000028ac54723c */ /* 0x040fe60000081064 */
[----:B------:R-:W-:Y:S04]  /*36710*/  LDS R250, [R218+0x46800] ;  /* 0x04680000dafa7984 */ /* 0x000fe80000000800 */
[----:B---3--:R-:W-:Y:S01]  /*36720*/  LDS R249, [R219+0x46000] ;  /* 0x04600000dbf97984 */ /* 0x008fe20000000800 */
[C---:B-1----:R-:W-:Y:S03]  /*36730*/  HMMA.1688.F32.TF32 R80, R172.reuse, R36, R104 ;  /* 0x00000024ac50723c */ /* 0x042fe60000081068 */
[----:B------:R-:W1:Y:S04]  /*36740*/  LDS R251, [R219+0x46800] ;  /* 0x04680000dbfb7984 */ /* 0x000e680000000800 */
[----:B------:R-:W-:Y:S04]  /*36750*/  STL.64 [R1+0x4d0], R76 ;  /* 0x0004d04c01007387 */ /* 0x000fe80000100a00 */
[----:B------:R2:W-:Y:S02]  /*36760*/  STL.64 [R1+0x4d8], R78 ;  /* 0x0004d84e01007387 */ /* 0x0005e40000100a00 */
[C---:B--2---:R-:W-:Y:S02]  /*36770*/  HMMA.1688.F32.TF32 R76, R172.reuse, R32, R108 ;  /* 0x00000020ac4c723c */ /* 0x044fe4000008106c */
[----:B------:R-:W-:Y:S04]  /*36780*/  STL.64 [R1+0x4c0], R84 ;  /* 0x0004c05401007387 */ /* 0x000fe80000100a00 */
[----:B------:R2:W-:Y:S04]  /*36790*/  STL.64 [R1+0x4c8], R86 ;  /* 0x0004c85601007387 */ /* 0x0005e80000100a00 */
[----:B------:R-:W-:Y:S04]  /*367a0*/  STL.64 [R1+0x4b0], R80 ;  /* 0x0004b05001007387 */ /* 0x000fe80000100a00 */
[----:B------:R3:W-:Y:S01]  /*367b0*/  STL.64 [R1+0x4b8], R82 ;  /* 0x0004b85201007387 */ /* 0x0007e20000100a00 */
[C---:B--2---:R-:W-:Y:S08]  /*367c0*/  HMMA.1688.F32.TF32 R84, R172.reuse, R28, R112 ;  /* 0x0000001cac54723c */ /* 0x044ff00000081070 */
[----:B------:R-:W-:Y:S01]  /*367d0*/  STL.64 [R1+0x4a0], R76 ;  /* 0x0004a04c01007387 */ /* 0x000fe20000100a00 */
[C---:B---3--:R-:W-:Y:S03]  /*367e0*/  HMMA.1688.F32.TF32 R80, R172.reuse, R24, R116 ;  /* 0x00000018ac50723c */ /* 0x048fe60000081074 */
[----:B------:R2:W-:Y:S05]  /*367f0*/  STL.64 [R1+0x4a8], R78 ;  /* 0x0004a84e01007387 */ /* 0x0005ea0000100a00 */
[C---:B--2---:R-:W-:Y:S06]  /*36800*/  HMMA.1688.F32.TF32 R76, R172.reuse, R20, R120 ;  /* 0x00000014ac4c723c */ /* 0x044fec0000081078 */
[----:B------:R-:W-:Y:S04]  /*36810*/  STL.64 [R1+0x480], R84 ;  /* 0x0004805401007387 */ /* 0x000fe80000100a00 */
[----:B------:R-:W-:Y:S05]  /*36820*/  STL.64 [R1+0x488], R86 ;  /* 0x0004885601007387 */ /* 0x000fea0000100a00 */
[----:B------:R-:W-:Y:S04]  /*36830*/  STL.64 [R1+0x470], R80 ;  /* 0x0004705001007387 */ /* 0x000fe80000100a00 */
[----:B------:R-:W-:Y:S04]  /*36840*/  STL.64 [R1+0x478], R82 ;  /* 0x0004785201007387 */ /* 0x000fe80000100a00 */
[----:B------:R-:W-:Y:S04]  /*36850*/  STL.64 [R1+0x460], R76 ;  /* 0x0004604c01007387 */ /* 0x000fe80000100a00 */
[----:B------:R2:W-:Y:S02]  /*36860*/  STL.64 [R1+0x468], R78 ;  /* 0x0004684e01007387 */ /* 0x0005e40000100a00 */
[C---:B--2---:R-:W-:Y:S08]  /*36870*/  HMMA.1688.F32.TF32 R76, R172.reuse, R8, R132 ;  /* 0x00000008ac4c723c */ /* 0x044ff00000081084 */
[C---:B------:R-:W-:Y:S01]  /*36880*/  HMMA.1688.F32.TF32 R84, R172.reuse, R16, R124 ;  /* 0x00000010ac54723c */ /* 0x040fe2000008107c */
[----:B------:R-:W-:Y:S01]  /*36890*/  IMAD.MOV.U32 R244, RZ, RZ, R71 ;  /* 0x000000fffff47224 */ /* 0x000fe200078e0047 */
[----:B------:R-:W-:Y:S04]  /*368a0*/  LDS R124, [R228+0x46080] ;  /* 0x04608000e47c7984 */ /* 0x000fe80000000800 */
[----:B------:R-:W-:Y:S02]  /*368b0*/  LDS R126, [R228+0x46880] ;  /* 0x04688000e47e7984 */ /* 0x000fe40000000800 */
[----:B------:R-:W-:Y:S02]  /*368c0*/  HMMA.1688.F32.TF32 R80, R172, R12, R128 ;  /* 0x0000000cac50723c */ /* 0x000fe40000081080 */
[----:B------:R-:W-:Y:S04]  /*368d0*/  LDS R125, [R252+0x46080] ;  /* 0x04608000fc7d7984 */ /* 0x000fe80000000800 */
[----:B------:R-:W2:Y:S02]  /*368e0*/  LDS R127, [R252+0x46880] ;  /* 0x04688000fc7f7984 */ /* 0x000ea40000000800 */
        /* <DEDUP_REMOVED lines=8> */
[----:B------:R-:W-:Y:S04]  /*36970*/  STL.64 [R1+0x438], R82 ;  /* 0x0004385201007387 */ /* 0x000fe80000100a00 */
[----:B------:R-:W-:Y:S04]  /*36980*/  STL [R1+0x17ac], R11 ;  /* 0x0017ac0b01007387 */ /* 0x000fe80000100800 */
[----:B------:R-:W-:Y:S04]  /*36990*/  STL [R1+0x17a8], R10 ;  /* 0x0017a80a01007387 */ /* 0x000fe80000100800 */
[----:B------:R-:W-:Y:S04]  /*369a0*/  STL [R1+0x17a4], R7 ;  /* 0x0017a40701007387 */ /* 0x000fe80000100800 */
[----:B------:R-:W-:Y:S04]  /*369b0*/  STL [R1+0x17a0], R6 ;  /* 0x0017a00601007387 */ /* 0x000fe80000100800 */
[----:B------:R-:W-:Y:S04]  /*369c0*/  STL.64 [R1+0x390], R76 ;  /* 0x0003904c01007387 */ /* 0x000fe80000100a00 */
[----:B------:R1:W-:Y:S02]  /*369d0*/  STL.64 [R1+0x398], R78 ;  /* 0x0003984e01007387 */ /* 0x0003e40000100a00 */
[C---:B-1----:R-:W-:Y:S11]  /*369e0*/  HMMA.1688.F32.TF32 R76, R248.reuse, R64, R140 ;  /* 0x00000040f84c723c */ /* 0x042ff6000008108c */
        /* <DEDUP_REMOVED lines=21> */
[C---:B------:R-:W-:Y:S01]  /*36b40*/  HMMA.1688.F32.TF32 R76, R248.reuse, R52, R152 ;  /* 0x00000034f84c723c */ /* 0x040fe20000081098 */
[----:B------:R3:W-:Y:S04]  /*36b50*/  STL [R1+0x17b8], R18 ;  /* 0x0017b81201007387 */ /* 0x0007e80000100800 */
[----:B------:R4:W-:Y:S04]  /*36b60*/  STL [R1+0x17b4], R15 ;  /* 0x0017b40f01007387 */ /* 0x0009e80000100800 */
[----:B------:R5:W-:Y:S11]  /*36b70*/  STL [R1+0x17b0], R14 ;  /* 0x0017b00e01007387 */ /* 0x000bf60000100800 */
[----:B------:R-:W-:Y:S04]  /*36b80*/  @!UPT UIADD3 URZ, URZ, URZ, URZ ;  /* 0x0000003f3f3ff290 */ /* 0x000fe8000fffe03f */
[----:B-1----:R-:W-:Y:S02]  /*36b90*/  IMAD.MOV.U32 R19, RZ, RZ, R76 ;  /* 0x000000ffff137224 */ /* 0x002fe400078e004c */
[----:B---3--:R-:W-:Y:S02]  /*36ba0*/  IMAD.MOV.U32 R18, RZ, RZ, R77 ;  /* 0x000000ffff127224 */ /* 0x008fe400078e004d */
[----:B----4-:R-:W-:Y:S02]  /*36bb0*/  IMAD.MOV.U32 R15, RZ, RZ, R78 ;  /* 0x000000ffff0f7224 */ /* 0x010fe400078e004e */
[----:B-----5:R-:W-:Y:S02]  /*36bc0*/  IMAD.MOV.U32 R14, RZ, RZ, R79 ;  /* 0x000000ffff0e7224 */ /* 0x020fe400078e004f */
[----:B------:R-:W-:Y:S01]  /*36bd0*/  HMMA.1688.F32.TF32 R76, R248, R48, R156 ;  /* 0x00000030f84c723c */ /* 0x000fe2000008109c */
[----:B------:R1:W-:Y:S04]  /*36be0*/  STL [R1+0x17cc], R6 ;  /* 0x0017cc0601007387 */ /* 0x0003e80000100800 */
[----:B------:R3:W-:Y:S04]  /*36bf0*/  STL [R1+0x17c8], R7 ;  /* 0x0017c80701007387 */ /* 0x0007e80000100800 */
[----:B------:R4:W-:Y:S04]  /*36c00*/  STL [R1+0x17c4], R11 ;  /* 0x0017c40b01007387 */ /* 0x0009e80000100800 */
[----:B------:R5:W-:Y:S11]  /*36c10*/  STL [R1+0x17c0], R10 ;  /* 0x0017c00a01007387 */ /* 0x000bf60000100800 */
[----:B-1----:R-:W-:-:S02]  /*36c20*/  IMAD.MOV.U32 R6, RZ, RZ, R76 ;  /* 0x000000ffff067224 */ /* 0x002fc400078e004c */
[----:B---3--:R-:W-:Y:S02]  /*36c30*/  IMAD.MOV.U32 R7, RZ, RZ, R77 ;  /* 0x000000ffff077224 */ /* 0x008fe400078e004d */
[----:B----4-:R-:W-:Y:S02]  /*36c40*/  IMAD.MOV.U32 R11, RZ, RZ, R78 ;  /* 0x000000ffff0b7224 */ /* 0x010fe400078e004e */
[----:B-----5:R-:W-:Y:S02]  /*36c50*/  IMAD.MOV.U32 R10, RZ, RZ, R79 ;  /* 0x000000ffff0a7224 */ /* 0x020fe400078e004f */
[C---:B------:R-:W-:Y:S01]  /*36c60*/  HMMA.1688.F32.TF32 R76, R248.reuse, R44, R160 ;  /* 0x0000002cf84c723c */ /* 0x040fe200000810a0 */
[----:B------:R1:W-:Y:S04]  /*36c70*/  STL [R1+0x17dc], R27 ;  /* 0x0017dc1b01007387 */ /* 0x0003e80000100800 */
[----:B------:R3:W-:Y:S04]  /*36c80*/  STL [R1+0x17d8], R26 ;  /* 0x0017d81a01007387 */ /* 0x0007e80000100800 */
[----:B------:R4:W-:Y:S04]  /*36c90*/  STL [R1+0x17d4], R23 ;  /* 0x0017d41701007387 */ /* 0x0009e80000100800 */
[----:B------:R5:W-:Y:S01]  /*36ca0*/  STL [R1+0x17d0], R22 ;  /* 0x0017d01601007387 */ /* 0x000be20000100800 */
[----:B------:R-:W-:Y:S03]  /*36cb0*/  HMMA.1688.F32.TF32 R72, R248, R32, R72 ;  /* 0x00000020f848723c */ /* 0x000fe60000081048 */
[----:B------:R-:W-:Y:S04]  /*36cc0*/  LDS R160, [R218+0x46080] ;  /* 0x04608000daa07984 */ /* 0x000fe80000000800 */
[----:B------:R-:W-:Y:S03]  /*36cd0*/  LDS R162, [R218+0x46880] ;  /* 0x04688000daa27984 */ /* 0x000fe60000000800 */
[----:B-1----:R-:W-:Y:S01]  /*36ce0*/  IMAD.MOV.U32 R27, RZ, RZ, R76 ;  /* 0x000000ffff1b7224 */ /* 0x002fe200078e004c */
[----:B------:R-:W-:Y:S01]  /*36cf0*/  LDS R161, [R219+0x46080] ;  /* 0x04608000dba17984 */ /* 0x000fe20000000800 */
[----:B---3--:R-:W-:-:S02]  /*36d00*/  IMAD.MOV.U32 R26, RZ, RZ, R77 ;  /* 0x000000ffff1a7224 */ /* 0x008fc400078e004d */
[----:B----4-:R-:W-:Y:S01]  /*36d10*/  IMAD.MOV.U32 R23, RZ, RZ, R78 ;  /* 0x000000ffff177224 */ /* 0x010fe200078e004e */
[----:B------:R-:W1:Y:S01]  /*36d20*/  LDS R163, [R219+0x46880] ;  /* 0x04688000dba37984 */ /* 0x000e620000000800 */
[----:B-----5:R-:W-:Y:S02]  /*36d30*/  IMAD.MOV.U32 R22, RZ, RZ, R79 ;  /* 0x000000ffff167224 */ /* 0x020fe400078e004f */
[C---:B------:R-:W-:Y:S01]  /*36d40*/  HMMA.1688.F32.TF32 R76, R248.reuse, R40, R164 ;  /* 0x00000028f84c723c */ /* 0x040fe200000810a4 */
[----:B------:R-:W-:Y:S04]  /*36d50*/  STL [R1+0x17ec], R14 ;  /* 0x0017ec0e01007387 */ /* 0x000fe80000100800 */
[----:B------:R-:W-:Y:S04]  /*36d60*/  STL [R1+0x17e8], R15 ;  /* 0x0017e80f01007387 */ /* 0x000fe80000100800 */
[----:B------:R-:W-:Y:S11]  /*36d70*/  STL [R1+0x17e4], R18 ;  /* 0x0017e41201007387 */ /* 0x000ff60000100800 */
[----:B------:R-:W-:Y:S04]  /*36d80*/  @!UPT UIADD3 URZ, URZ, URZ, URZ ;  /* 0x0000003f3f3ff290 */ /* 0x000fe8000fffe03f */
[----:B------:R-:W-:Y:S02]  /*36d90*/  IMAD.MOV.U32 R30, RZ, RZ, R76 ;  /* 0x000000ffff1e7224 */ /* 0x000fe400078e004c */
[----:B------:R-:W-:Y:S02]  /*36da0*/  IMAD.MOV.U32 R31, RZ, RZ, R77 ;  /* 0x000000ffff1f7224 */ /* 0x000fe400078e004d */
[----:B------:R-:W-:Y:S02]  /*36db0*/  IMAD.MOV.U32 R34, RZ, RZ, R78 ;  /* 0x000000ffff227224 */ /* 0x000fe400078e004e */
[----:B------:R-:W-:Y:S02]  /*36dc0*/  IMAD.MOV.U32 R35, RZ, RZ, R79 ;  /* 0x000000ffff237224 */ /* 0x000fe400078e004f */
[----:B------:R-:W-:Y:S01]  /*36dd0*/  HMMA.1688.F32.TF32 R76, R248, R36, R168 ;  /* 0x00000024f84c723c */ /* 0x000fe200000810a8 */
[----:B------:R3:W-:Y:S04]  /*36de0*/  STL [R1+0x17e0], R19 ;  /* 0x0017e01301007387 */ /* 0x0007e80000100800 */
[----:B------:R-:W-:Y:S04]  /*36df0*/  STL [R1+0x17fc], R10 ;  /* 0x0017fc0a01007387 */ /* 0x000fe80000100800 */
[----:B------:R-:W-:Y:S04]  /*36e00*/  STL [R1+0x17f8], R11 ;  /* 0x0017f80b01007387 */ /* 0x000fe80000100800 */
[----:B------:R-:W-:Y:S04]  /*36e10*/  STL [R1+0x17f4], R7 ;  /* 0x0017f40701007387 */ /* 0x000fe80000100800 */
[----:B------:R4:W-:Y:S04]  /*36e20*/  STL [R1+0x17f0], R6 ;  /* 0x0017f00601007387 */ /* 0x0009e80000100800 */
[----:B------:R5:W-:Y:S04]  /*36e30*/  STL [R1+0x180c], R22 ;  /* 0x00180c1601007387 */ /* 0x000be80000100800 */
[----:B------:R1:W-:Y:S04]  /*36e40*/  STL [R1+0x1808], R23 ;  /* 0x0018081701007387 */ /* 0x0003e80000100800 */
[----:B------:R1:W-:Y:S04]  /*36e50*/  STL [R1+0x1804], R26 ;  /* 0x0018041a01007387 */ /* 0x0003e80000100800 */
[----:B------:R1:W-:Y:S01]  /*36e60*/  STL [R1+0x1800], R27 ;  /* 0x0018001b01007387 */ /* 0x0003e20000100800 */
[----:B---3--:R-:W-:-:S03]  /*36e70*/  IMAD.MOV.U32 R19, RZ, RZ, R79 ;  /* 0x000000ffff137224 */ /* 0x008fc600078e004f */
[----:B------:R3:W-:Y:S01]  /*36e80*/  STL [R1+0x181c], R35 ;  /* 0x00181c2301007387 */ /* 0x0007e20000100800 */
[----:B------:R-:W-:-:S03]  /*36e90*/  IMAD.MOV.U32 R18, RZ, RZ, R78 ;  /* 0x000000ffff127224 */ /* 0x000fc600078e004e */
[----:B------:R1:W-:Y:S01]  /*36ea0*/  STL [R1+0x1818], R34 ;  /* 0x0018182201007387 */ /* 0x0003e20000100800 */
[----:B------:R-:W-:-:S03]  /*36eb0*/  IMAD.MOV.U32 R15, RZ, RZ, R77 ;  /* 0x000000ffff0f7224 */ /* 0x000fc600078e004d */
[----:B------:R1:W-:Y:S01]  /*36ec0*/  STL [R1+0x1814], R31 ;  /* 0x0018141f01007387 */ /* 0x0003e20000100800 */
[----:B------:R-:W-:-:S03]  /*36ed0*/  IMAD.MOV.U32 R14, RZ, RZ, R76 ;  /* 0x000000ffff0e7224 */ /* 0x000fc600078e004c */
[----:B------:R1:W-:Y:S04]  /*36ee0*/  STL [R1+0x1810], R30 ;  /* 0x0018101e01007387 */ /* 0x0003e80000100800 */
[----:B------:R-:W2:Y:S04]  /*36ef0*/  LDL.LU R88, [R1] ;  /* 0x0000000001587983 */ /* 0x000ea80000300800 */
[----:B------:R-:W2:Y:S04]  /*36f00*/  LDL.LU R89, [R1+0x4] ;  /* 0x0000040001597983 */ /* 0x000ea80000300800 */
[----:B------:R-:W2:Y:S04]  /*36f10*/  LDL.LU R90, [R1+0x8] ;  /* 0x00000800015a7983 */ /* 0x000ea80000300800 */
[----:B------:R-:W2:Y:S04]  /*36f20*/  LDL.LU R91, [R1+0xc] ;  /* 0x00000c00015b7983 */ /* 0x000ea80000300800 */
[----:B------:R1:W-:Y:S04]  /*36f30*/  STL [R1+0x182c], R19 ;  /* 0x00182c1301007387 */ /* 0x0003e80000100800 */
[----:B------:R1:W-:Y:S04]  /*36f40*/  STL [R1+0x1828], R18 ;  /* 0x0018281201007387 */ /* 0x0003e80000100800 */
[----:B------:R1:W-:Y:S04]  /*36f50*/  STL [R1+0x1824], R15 ;  /* 0x0018240f01007387 */ /* 0x0003e80000100800 */
[----:B------:R1:W-:Y:S04]  /*36f60*/  STL [R1+0x1820], R14 ;  /* 0x0018200e01007387 */ /* 0x0003e80000100800 */
        /* <DEDUP_REMOVED lines=18> */
[----:B------:R-:W3:Y:S01]  /*37090*/  LDL.LU R247, [R1+0xbc] ;  /* 0x0000bc0001f77983 */ /* 0x000ee20000300800 */
[----:B----4-:R-:W-:-:S02]  /*370a0*/  IMAD.MOV.U32 R6, RZ, RZ, R75 ;  /* 0x000000ffff067224 */ /* 0x010fc400078e004b */
[----:B------:R-:W-:Y:S02]  /*370b0*/  IMAD.MOV.U32 R7, RZ, RZ, R74 ;  /* 0x000000ffff077224 */ /* 0x000fe400078e004a */
[----:B------:R-:W-:Y:S02]  /*370c0*/  IMAD.MOV.U32 R11, RZ, RZ, R73 ;  /* 0x000000ffff0b7224 */ /* 0x000fe400078e0049 */
[----:B------:R-:W-:Y:S01]  /*370d0*/  IMAD.MOV.U32 R10, RZ, RZ, R72 ;  /* 0x000000ffff0a7224 */ /* 0x000fe200078e0048 */
[----:B------:R4:W-:Y:S04]  /*370e0*/  STL [R1+0x183c], R6 ;  /* 0x00183c0601007387 */ /* 0x0009e80000100800 */
[----:B------:R1:W-:Y:S04]  /*370f0*/  STL [R1+0x1838], R7 ;  /* 0x0018380701007387 */ /* 0x0003e80000100800 */
[----:B------:R1:W-:Y:S04]  /*37100*/  STL [R1+0x1834], R11 ;  /* 0x0018340b01007387 */ /* 0x0003e80000100800 */
[----:B------:R1:W-:Y:S04]  /*37110*/  STL [R1+0x1830], R10 ;  /* 0x0018300a01007387 */ /* 0x0003e80000100800 */
[----:B------:R-:W3:Y:S04]  /*37120*/  LDL.LU R240, [R1+0xa0] ;  /* 0x0000a00001f07983 */ /* 0x000ee80000300800 */
[----:B------:R-:W3:Y:S04]  /*37130*/  LDL.LU R241, [R1+0xa4] ;  /* 0x0000a40001f17983 */ /* 0x000ee80000300800 */
[----:B------:R-:W3:Y:S04]  /*37140*/  LDL.LU R242, [R1+0xa8] ;  /* 0x0000a80001f27983 */ /* 0x000ee80000300800 */
[----:B------:R-:W3:Y:S01]  /*37150*/  LDL.LU R243, [R1+0xac] ;  /* 0x0000ac0001f37983 */ /* 0x000ee20000300800 */
[C---:B--2---:R-:W-:Y:S11]  /*37160*/  HMMA.1688.F32.TF32 R68, R248.reuse, R28, R68 ;  /* 0x0000001cf844723c */ /* 0x044ff60000081044 */
[----:B------:R-:W-:Y:S11]  /*37170*/  @!UPT UIADD3 URZ, URZ, URZ, URZ ;  /* 0x0000003f3f3ff290 */ /* 0x000ff6000fffe03f */
[----:B------:R-:W-:Y:S02]  /*37180*/  @!UPT UIADD3 URZ, URZ, URZ, URZ ;  /* 0x0000003f3f3ff290 */ /* 0x000fe4000fffe03f */
[----:B-----5:R-:W-:Y:S02]  /*37190*/  IMAD.MOV.U32 R22, RZ, RZ, R68 ;  /* 0x000000ffff167224 */ /* 0x020fe400078e0044 */
[----:B-1----:R-:W-:Y:S02]  /*371a0*/  IMAD.MOV.U32 R23, RZ, RZ, R69 ;  /* 0x000000ffff177224 */ /* 0x002fe400078e0045 */
[----:B------:R-:W-:Y:S02]  /*371b0*/  IMAD.MOV.U32 R26, RZ, RZ, R70 ;  /* 0x000000ffff1a7224 */ /* 0x000fe400078e0046 */
[----:B------:R-:W-:Y:S02]  /*371c0*/  IMAD.MOV.U32 R27, RZ, RZ, R71 ;  /* 0x000000ffff1b7224 */ /* 0x000fe400078e0047 */
[----:B------:R-:W-:Y:S01]  /*371d0*/  HMMA.1688.F32.TF32 R68, R248, R24, R88 ;  /* 0x00000018f844723c */ /* 0x000fe20000081058 */
[----:B------:R-:W2:Y:S04]  /*371e0*/  LDL.LU R88, [R1+0xc0] ;  /* 0x0000c00001587983 */ /* 0x000ea80000300800 */
[----:B------:R-:W2:Y:S04]  /*371f0*/  LDL.LU R89, [R1+0xc4] ;  /* 0x0000c40001597983 */ /* 0x000ea80000300800 */
[----:B------:R-:W2:Y:S04]  /*37200*/  LDL.LU R90, [R1+0xc8] ;  /* 0x0000c800015a7983 */ /* 0x000ea80000300800 */
[----:B------:R-:W2:Y:S04]  /*37210*/  LDL.LU R91, [R1+0xcc] ;  /* 0x0000cc00015b7983 */ /* 0x000ea80000300800 */
[----:B------:R-:W5:Y:S04]  /*37220*/  LDL.LU R182, [R1+0xd8] ;  /* 0x0000d80001b67983 */ /* 0x000f680000300800 */
[----:B------:R-:W5:Y:S03]  /*37230*/  LDL.LU R183, [R1+0xdc] ;  /* 0x0000dc0001b77983 */ /* 0x000f660000300800 */
[----:B------:R-:W-:-:S02]  /*37240*/  IMAD.MOV.U32 R38, RZ, RZ, R68 ;  /* 0x000000ffff267224 */ /* 0x000fc400078e0044 */
[----:B------:R-:W-:Y:S02]  /*37250*/  IMAD.MOV.U32 R50, RZ, RZ, R69 ;  /* 0x000000ffff327224 */ /* 0x000fe400078e0045 */
[----:B------:R-:W-:Y:S02]  /*37260*/  IMAD.MOV.U32 R51, RZ, RZ, R70 ;  /* 0x000000ffff337224 */ /* 0x000fe400078e0046 */
[----:B------:R-:W-:Y:S02]  /*37270*/  IMAD.MOV.U32 R46, RZ, RZ, R71 ;  /* 0x000000ffff2e7224 */ /* 0x000fe400078e0047 */
[C---:B------:R-:W-:Y:S11]  /*37280*/  HMMA.1688.F32.TF32 R68, R248.reuse, R20, R84 ;  /* 0x00000014f844723c */ /* 0x040ff60000081054 */
[----:B------:R-:W-:Y:S11]  /*37290*/  @!UPT UIADD3 URZ, URZ, URZ, URZ ;  /* 0x0000003f3f3ff290 */ /* 0x000ff6000fffe03f */
[----:B------:R-:W-:Y:S02]  /*372a0*/  @!UPT UIADD3 URZ, URZ, URZ, URZ ;  /* 0x0000003f3f3ff290 */ /* 0x000fe4000fffe03f */
[----:B---3--:R-:W-:Y:S02]  /*372b0*/  IMAD.MOV.U32 R35, RZ, RZ, R68 ;  /* 0x000000ffff237224 */ /* 0x008fe400078e0044 */
        /* <DEDUP_REMOVED lines=13> */
[----:B----4-:R-:W-:Y:S02]  /*37390*/  IMAD.MOV.U32 R6, RZ, RZ, R68 ;  /* 0x000000ffff067224 */ /* 0x010fe400078e0044 */
[----:B------:R-:W-:Y:S02]  /*373a0*/  IMAD.MOV.U32 R7, RZ, RZ, R69 ;  /* 0x000000ffff077224 */ /* 0x000fe400078e0045 */
[----:B------:R-:W-:Y:S02]  /*373b0*/  IMAD.MOV.U32 R11, RZ, RZ, R70 ;  /* 0x000000ffff0b7224 */ /* 0x000fe400078e0046 */
[----:B------:R-:W-:Y:S02]  /*373c0*/  IMAD.MOV.U32 R10, RZ, RZ, R71 ;  /* 0x000000ffff0a7224 */ /* 0x000fe400078e0047 */
[C---:B------:R-:W-:Y:S01]  /*373d0*/  HMMA.1688.F32.TF32 R68, R248.reuse, R8, R244 ;  /* 0x00000008f844723c */ /* 0x040fe200000810f4 */
        /* <DEDUP_REMOVED lines=16> */
[----:B------:R-:W-:Y:S03]  /*374e0*/  HMMA.1688.F32.TF32 R248, R248, R4, R240 ;  /* 0x00000004f8f8723c */ /* 0x000fe600000810f0 */
[----:B------:R-:W3:Y:S04]  /*374f0*/  LDL.LU R240, [R1+0x150] ;  /* 0x0001500001f07983 */ /* 0x000ee80000300800 */
[----:B------:R-:W3:Y:S04]  /*37500*/  LDL.LU R241, [R1+0x154] ;  /* 0x0001540001f17983 */ /* 0x000ee80000300800 */
[----:B------:R-:W3:Y:S04]  /*37510*/  LDL.LU R242, [R1+0x158] ;  /* 0x0001580001f27983 */ /* 0x000ee80000300800 */
[----:B------:R-:W3:Y:S01]  /*37520*/  LDL.LU R243, [R1+0x15c] ;  /* 0x00015c0001f37983 */ /* 0x000ee20000300800 */
[----:B------:R-:W-:-:S02]  /*37530*/  IMAD.MOV.U32 R47, RZ, RZ, R68 ;  /* 0x000000ffff2f7224 */ /* 0x000fc400078e0044 */
[----:B------:R-:W-:Y:S02]  /*37540*/  IMAD.MOV.U32 R39, RZ, RZ, R69 ;  /* 0x000000ffff277224 */ /* 0x000fe400078e0045 */
[----:B------:R-:W-:Y:S02]  /*37550*/  IMAD.MOV.U32 R42, RZ, RZ, R70 ;  /* 0x000000ffff2a7224 */ /* 0x000fe400078e0046 */
[----:B------:R-:W-:Y:S01]  /*37560*/  IMAD.MOV.U32 R43, RZ, RZ, R71 ;  /* 0x000000ffff2b7224 */ /* 0x000fe200078e0047 */
[----:B------:R-:W-:Y:S04]  /*37570*/  STL.64 [R1+0x1598], R250 ;  /* 0x001598fa01007387 */ /* 0x000fe80000100a00 */
[----:B------:R-:W-:Y:S01]  /*37580*/  STL.64 [R1+0x1590], R248 ;  /* 0x001590f801007387 */ /* 0x000fe20000100a00 */
[C---:B--2---:R-:W-:Y:S11]  /*37590*/  HMMA.1688.F32.TF32 R68, R124.reuse, R64, R88 ;  /* 0x000000407c44723c */ /* 0x044ff60000081058 */
[----:B------:R-:W-:Y:S11]  /*375a0*/  @!UPT UIADD3 URZ, URZ, URZ, URZ ;  /* 0x0000003f3f3ff290 */ /* 0x000ff6000fffe03f */
[----:B------:R-:W-:Y:S01]  /*375b0*/  @!UPT UIADD3 URZ, URZ, URZ, URZ ;  /* 0x0000003f3f3ff290 */ /* 0x000fe2000fffe03f */
[----:B------:R-:W-:Y:S04]  /*375c0*/  STL.64 [R1+0x15a8], R70 ;  /* 0x0015a84601007387 */ /* 0x000fe80000100a00 */
[----:B------:R-:W-:Y:S04]  /*375d0*/  STL.64 [R1+0x15a0], R68 ;  /* 0x0015a04401007387 */ /* 0x000fe80000100a00 */
[----:B------:R-:W2:Y:S04]  /*375e0*/  LDL.LU R92, [R1+0x160] ;  /* 0x00016000015c7983 */ /* 0x000ea80000300800 */
[----:B------:R-:W2:Y:S04]  /*375f0*/  LDL.LU R93, [R1+0x164] ;  /* 0x00016400015d7983 */ /* 0x000ea80000300800 */
[----:B------:R-:W2:Y:S04]  /*37600*/  LDL.LU R94, [R1+0x168] ;  /* 0x00016800015e7983 */ /* 0x000ea80000300800 */
[----:B------:R-:W2:Y:S01]  /*37610*/  LDL.LU R95, [R1+0x16c] ;  /* 0x00016c00015f7983 */ /* 0x000ea20000300800 */
[C---:B-----5:R-:W-:Y:S03]  /*37620*/  HMMA.1688.F32.TF32 R180, R124.reuse, R60, R180 ;  /* 0x0000003c7cb4723c */ /* 0x060fe600000810b4 */
[----:B------:R-:W5:Y:S04]  /*37630*/  LDL.LU R96, [R1+0x170] ;  /* 0x0001700001607983 */ /* 0x000f680000300800 */
[----:B------:R-:W5:Y:S04]  /*37640*/  LDL.LU R97, [R1+0x174] ;  /* 0x0001740001617983 */ /* 0x000f680000300800 */
[----:B------:R-:W5:Y:S04]  /*37650*/  LDL.LU R98, [R1+0x178] ;  /* 0x0001780001627983 */ /* 0x000f680000300800 */
[----:B------:R-:W5:Y:S08]  /*37660*/  LDL.LU R99, [R1+0x17c] ;  /* 0x00017c0001637983 */ /* 0x000f700000300800 */
[----:B------:R-:W-:Y:S04]  /*37670*/  STL.64 [R1+0x15b8], R182 ;  /* 0x0015b8b601007387 */ /* 0x000fe80000100a00 */
[----:B------:R-:W-:Y:S01]  /*37680*/  STL.64 [R1+0x15b0], R180 ;  /* 0x0015b0b401007387 */ /* 0x000fe20000100a00 */
[C---:B----4-:R-:W-:Y:S08]  /*37690*/  HMMA.1688.F32.TF32 R72, R124.reuse, R56, R84 ;  /* 0x000000387c48723c */ /* 0x050ff00000081054 */
[C---:B---3--:R-:W-:Y:S08]  /*376a0*/  HMMA.1688.F32.TF32 R84, R124.reuse, R44, R244 ;  /* 0x0000002c7c54723c */ /* 0x048ff000000810f4 */
[C---:B------:R-:W-:Y:S08]  /*376b0*/  HMMA.1688.F32.TF32 R76, R124.reuse, R52, R76 ;  /* 0x000000347c4c723c */ /* 0x040ff0000008104c */
[C---:B------:R-:W-:Y:S01]  /*376c0*/  HMMA.1688.F32.TF32 R80, R124.reuse, R48, R80 ;  /* 0x000000307c50723c */ /* 0x040fe20000081050 */
        /* <DEDUP_REMOVED lines=16> */
[----:B------:R-:W4:Y:S08]  /*377d0*/  LDL.LU R243, [R1+0x19c] ;  /* 0x00019c0001f37983 */ /* 0x000f300000300800 */
[----:B------:R-:W-:Y:S04]  /*377e0*/  STL [R1+0x1588], R88 ;  /* 0x0015885801007387 */ /* 0x000fe80000100800 */
[----:B------:R-:W-:Y:S04]  /*377f0*/  STL [R1+0x1584], R89 ;  /* 0x0015845901007387 */ /* 0x000fe80000100800 */
[----:B------:R-:W-:Y:S04]  /*37800*/  STL [R1+0x1580], R90 ;  /* 0x0015805a01007387 */ /* 0x000fe80000100800 */
[----:B------:R-:W-:Y:S01]  /*37810*/  STL [R1+0x157c], R91 ;  /* 0x00157c5b01007387 */ /* 0x000fe20000100800 */
[C---:B--2---:R-:W-:Y:S11]  /*37820*/  HMMA.1688.F32.TF32 R92, R124.reuse, R36, R92 ;  /* 0x000000247c5c723c */ /* 0x044ff6000008105c */
        /* <DEDUP_REMOVED lines=19> */
[----:B------:R-:W-:Y:S04]  /*37960*/  STL [R1+0x1548], R96 ;  /* 0x0015486001007387 */ /* 0x000fe80000100800 */
[----:B------:R-:W-:Y:S04]  /*37970*/  STL [R1+0x1544], R97 ;  /* 0x0015446101007387 */ /* 0x000fe80000100800 */
[----:B------:R-:W-:Y:S04]  /*37980*/  STL [R1+0x1540], R98 ;  /* 0x0015406201007387 */ /* 0x000fe80000100800 */
[----:B------:R-:W-:Y:S01]  /*37990*/  STL [R1+0x153c], R99 ;  /* 0x00153c6301007387 */ /* 0x000fe20000100800 */
[C---:B---3--:R-:W-:Y:S11]  /*379a0*/  HMMA.1688.F32.TF32 R100, R124.reuse, R28, R244 ;  /* 0x0000001c7c64723c */ /* 0x048ff600000810f4 */
[----:B------:R-:W-:Y:S11]  /*379b0*/  @!UPT UIADD3 URZ, URZ, URZ, URZ ;  /* 0x0000003f3f3ff290 */ /* 0x000ff6000fffe03f */
[----:B------:R-:W-:Y:S01]  /*379c0*/  @!UPT UIADD3 URZ, URZ, URZ, URZ ;  /* 0x0000003f3f3ff290 */ /* 0x000fe2000fffe03f */
[----:B------:R-:W-:Y:S04]  /*379d0*/  STL [R1+0x1538], R100 ;  /* 0x0015386401007387 */ /* 0x000fe80000100800 */
[----:B------:R-:W-:Y:S04]  /*379e0*/  STL [R1+0x1534], R101 ;  /* 0x0015346501007387 */ /* 0x000fe80000100800 */
[----:B------:R-:W-:Y:S04]  /*379f0*/  STL [R1+0x1530], R102 ;  /* 0x0015306601007387 */ /* 0x000fe80000100800 */
[----:B------:R-:W-:Y:S04]  /*37a00*/  STL [R1+0x152c], R103 ;  /* 0x00152c6701007387 */ /* 0x000fe80000100800 */
[----:B------:R-:W3:Y:S01]  /*37a10*/  LDL.LU R244, [R1+0x1e0] ;  /* 0x0001e00001f47983 */ /* 0x000ee20000300800 */
[C---:B----4-:R-:W-:Y:S03]  /*37a20*/  HMMA.1688.F32.TF32 R104, R124.reuse, R24, R240 ;  /* 0x000000187c68723c */ /* 0x050fe600000810f0 */
[----:B------:R-:W3:Y:S04]  /*37a30*/  LDL.LU R245, [R1+0x1e4] ;  /* 0x0001e40001f57983 */ /* 0x000ee80000300800 */
[----:B------:R-:W3:Y:S04]  /*37a40*/  LDL.LU R246, [R1+0x1e8] ;  /* 0x0001e80001f67983 */ /* 0x000ee80000300800 */
[----:B------:R-:W3:Y:S04]  /*37a50*/  LDL.LU R247, [R1+0x1ec] ;  /* 0x0001ec0001f77983 */ /* 0x000ee80000300800 */
[----:B------:R-:W4:Y:S04]  /*37a60*/  LDL.LU R240, [R1+0x1d0] ;  /* 0x0001d00001f07983 */ /* 0x000f280000300800 */
[----:B------:R-:W4:Y:S04]  /*37a70*/  LDL.LU R241, [R1+0x1d4] ;  /* 0x0001d40001f17983 */ /* 0x000f280000300800 */
[----:B------:R-:W4:Y:S04]  /*37a80*/  LDL.LU R242, [R1+0x1d8] ;  /* 0x0001d80001f27983 */ /* 0x000f280000300800 */
[----:B------:R-:W4:Y:S04]  /*37a90*/  LDL.LU R243, [R1+0x1dc] ;  /* 0x0001dc0001f37983 */ /* 0x000f280000300800 */
[----:B------:R-:W-:Y:S04]  /*37aa0*/  STL [R1+0x1528], R104 ;  /* 0x0015286801007387 */ /* 0x000fe80000100800 */
[----:B------:R-:W-:Y:S04]  /*37ab0*/  STL [R1+0x1524], R105 ;  /* 0x0015246901007387 */ /* 0x000fe80000100800 */
[----:B------:R-:W-:Y:S04]  /*37ac0*/  STL [R1+0x1520], R106 ;  /* 0x0015206a01007387 */ /* 0x000fe80000100800 */
[----:B------:R-:W-:Y:S01]  /*37ad0*/  STL [R1+0x151c], R107 ;  /* 0x00151c6b01007387 */ /* 0x000fe20000100800 */
[C---:B--2---:R-:W-:Y:S08]  /*37ae0*/  HMMA.1688.F32.TF32 R108, R124.reuse, R20, R108 ;  /* 0x000000147c6c723c */ /* 0x044ff0000008106c */
[C---:B------:R-:W-:Y:S11]  /*37af0*/  HMMA.1688.F32.TF32 R112, R124.reuse, R16, R112 ;  /* 0x000000107c70723c */ /* 0x040ff60000081070 */
        /* <DEDUP_REMOVED lines=21> */
[----:B------:R-:W-:Y:S04]  /*37c50*/  STL [R1+0x156c], R119 ;  /* 0x00156c7701007387 */ /* 0x000fe80000100800 */
[----:B------:R-:W5:Y:S04]  /*37c60*/  LDL.LU R136, [R1+0x220] ;  /* 0x0002200001887983 */ /* 0x000f680000300800 */
[----:B------:R-:W5:Y:S04]  /*37c70*/  LDL.LU R137, [R1+0x224] ;  /* 0x0002240001897983 */ /* 0x000f680000300800 */
[----:B------:R-:W5:Y:S04]  /*37c80*/  LDL.LU R138, [R1+0x228] ;  /* 0x00022800018a7983 */ /* 0x000f680000300800 */
[----:B------:R-:W5:Y:S01]  /*37c90*/  LDL.LU R139, [R1+0x22c] ;  /* 0x00022c00018b7983 */ /* 0x000f620000300800 */
[C---:B---3--:R-:W-:Y:S08]  /*37ca0*/  HMMA.1688.F32.TF32 R120, R124.reuse, R8, R244 ;  /* 0x000000087c78723c */ /* 0x048ff000000810f4 */
[----:B----4-:R-:W-:Y:S01]  /*37cb0*/  HMMA.1688.F32.TF32 R124, R124, R4, R240 ;  /* 0x000000047c7c723c */ /* 0x010fe200000810f0 */
[----:B------:R-:W-:-:S02]  /*37cc0*/  IMAD.MOV.U32 R247, RZ, RZ, R196 ;  /* 0x000000fffff77224 */ /* 0x000fc400078e00c4 */
[----:B------:R1:W-:Y:S11]  /*37cd0*/  LDS R196, [R228+0x46100] ;  /* 0x04610000e4c47984 */ /* 0x0003f60000000800 */
[----:B------:R-:W-:Y:S01]  /*37ce0*/  @!UPT UIADD3 URZ, URZ, URZ, URZ ;  /* 0x0000003f3f3ff290 */ /* 0x000fe2000fffe03f */
[----:B------:R-:W-:Y:S04]  /*37cf0*/  STL.64 [R1+0x1608], R122 ;  /* 0x0016087a01007387 */ /* 0x000fe80000100a00 */
[----:B------:R-:W-:Y:S04]  /*37d00*/  STL.64 [R1+0x1600], R120 ;  /* 0x0016007801007387 */ /* 0x000fe80000100a00 */
[----:B------:R-:W3:Y:S04]  /*37d10*/  LDL.LU R244, [R1+0x230] ;  /* 0x0002300001f47983 */ /* 0x000ee80000300800 */
[----:B------:R-:W3:Y:S04]  /*37d20*/  LDL.LU R245, [R1+0x234] ;  /* 0x0002340001f57983 */ /* 0x000ee80000300800 */
[----:B------:R-:W3:Y:S04]  /*37d30*/  LDL.LU R246, [R1+0x238] ;  /* 0x0002380001f67983 */ /* 0x000ee80000300800 */
[----:B------:R-:W-:Y:S04]  /*37d40*/  STL.64 [R1+0x1618], R126 ;  /* 0x0016187e01007387 */ /* 0x000fe80000100a00 */
[----:B------:R-:W-:Y:S04]  /*37d50*/  STL.64 [R1+0x1610], R124 ;  /* 0x0016107c01007387 */ /* 0x000fe80000100a00 */
[----:B-1----:R-:W4:Y:S04]  /*37d60*/  LDL.LU R228, [R1+0x18ac] ;  /* 0x0018ac0001e47983 */ /* 0x002f280000300800 */
        /* <DEDUP_REMOVED lines=8> */
[----:B------:R-:W1:Y:S01]  /*37df0*/  LDS R197, [R252+0x46100] ;  /* 0x04610000fcc57984 */ /* 0x000e620000000800 */
[C---:B--2---:R-:W-:Y:S08]  /*37e00*/  HMMA.1688.F32.TF32 R128, R160.reuse, R64, R128 ;  /* 0x00000040a080723c */ /* 0x044ff00000081080 */
[C---:B-----5:R-:W-:Y:S11]  /*37e10*/  HMMA.1688.F32.TF32 R132, R160.reuse, R60, R132 ;  /* 0x0000003ca084723c */ /* 0x060ff60000081084 */
[----:B------:R-:W-:Y:S04]  /*37e20*/  @!UPT UIADD3 URZ, URZ, URZ, URZ ;  /* 0x0000003f3f3ff290 */ /* 0x000fe8000fffe03f */
[----:B------:R-:W-:Y:S04]  /*37e30*/  STL.64 [R1+0x1628], R130 ;  /* 0x0016288201007387 */ /* 0x000fe80000100a00 */
[----:B------:R-:W-:Y:S04]  /*37e40*/  STL.64 [R1+0x1620], R128 ;  /* 0x0016208001007387 */ /* 0x000fe80000100a00 */
[----:B------:R-:W2:Y:S04]  /*37e50*/  LDL.LU R148, [R1+0x2f0] ;  /* 0x0002f00001947983 */ /* 0x000ea80000300800 */
[----:B------:R-:W2:Y:S04]  /*37e60*/  LDL.LU R149, [R1+0x2f4] ;  /* 0x0002f40001957983 */ /* 0x000ea80000300800 */
[----:B------:R-:W2:Y:S04]  /*37e70*/  LDL.LU R150, [R1+0x2f8] ;  /* 0x0002f80001967983 */ /* 0x000ea80000300800 */
[----:B------:R-:W2:Y:S04]  /*37e80*/  LDL.LU R151, [R1+0x2fc] ;  /* 0x0002fc0001977983 */ /* 0x000ea80000300800 */
[----:B------:R-:W-:Y:S04]  /*37e90*/  STL.64 [R1+0x1638], R134 ;  /* 0x0016388601007387 */ /* 0x000fe80000100a00 */
[----:B------:R-:W-:Y:S01]  /*37ea0*/  STL.64 [R1+0x1630], R132 ;  /* 0x0016308401007387 */ /* 0x000fe20000100a00 */
[C---:B------:R-:W-:Y:S03]  /*37eb0*/  HMMA.1688.F32.TF32 R136, R160.reuse, R56, R136 ;  /* 0x00000038a088723c */ /* 0x040fe60000081088 */
[----:B------:R-:W5:Y:S04]  /*37ec0*/  LDL.LU R144, [R1+0x2e0] ;  /* 0x0002e00001907983 */ /* 0x000f680000300800 */
[----:B------:R-:W5:Y:S04]  /*37ed0*/  LDL.LU R145, [R1+0x2e4] ;  /* 0x0002e40001917983 */ /* 0x000f680000300800 */
[----:B------:R-:W5:Y:S04]  /*37ee0*/  LDL.LU R146, [R1+0x2e8] ;  /* 0x0002e80001927983 */ /* 0x000f680000300800 */
[----:B------:R-:W5:Y:S08]  /*37ef0*/  LDL.LU R147, [R1+0x2ec] ;  /* 0x0002ec0001937983 */ /* 0x000f700000300800 */
[----:B------:R-:W-:Y:S04]  /*37f00*/  STL.64 [R1+0x1648], R138 ;  /* 0x0016488a01007387 */ /* 0x000fe80000100a00 */
[----:B------:R-:W-:Y:S04]  /*37f10*/  STL.64 [R1+0x1640], R136 ;  /* 0x0016408801007387 */ /* 0x000fe80000100a00 */
[----:B------:R-:W5:Y:S04]  /*37f20*/  LDL.LU R172, [R1+0x2d0] ;  /* 0x0002d00001ac7983 */ /* 0x000f680000300800 */
[----:B------:R-:W5:Y:S04]  /*37f30*/  LDL.LU R173, [R1+0x2d4] ;  /* 0x0002d40001ad7983 */ /* 0x000f680000300800 */
[----:B------:R-:W5:Y:S04]  /*37f40*/  LDL.LU R174, [R1+0x2d8] ;  /* 0x0002d80001ae7983 */ /* 0x000f680000300800 */
[----:B------:R-:W5:Y:S01]  /*37f50*/  LDL.LU R175, [R1+0x2dc] ;  /* 0x0002dc0001af7983 */ /* 0x000f620000300800 */
[C---:B---3--:R-:W-:Y:S08]  /*37f60*/  HMMA.1688.F32.TF32 R140, R160.reuse, R52, R244 ;  /* 0x00000034a08c723c */ /* 0x048ff000000810f4 */
[C---:B----4-:R-:W-:Y:S11]  /*37f70*/  HMMA.1688.F32.TF32 R68, R160.reuse, R48, R240 ;  /* 0x00000030a044723c */ /* 0x050ff600000810f0 */
[----:B------:R-:W-:Y:S04]  /*37f80*/  @!UPT UIADD3 URZ, URZ, URZ, URZ ;  /* 0x0000003f3f3ff290 */ /* 0x000fe8000fffe03f */
[----:B------:R-:W-:Y:S04]  /*37f90*/  STL.64 [R1+0x1658], R142 ;  /* 0x0016588e01007387 */ /* 0x000fe80000100a00 */
[----:B------:R-:W-:Y:S04]  /*37fa0*/  STL.64 [R1+0x1650], R140 ;  /* 0x0016508c01007387 */ /* 0x000fe80000100a00 */
[----:B------:R-:W3:Y:S04]  /*37fb0*/  LDL.LU R244, [R1+0x2c0] ;  /* 0x0002c00001f47983 */ /* 0x000ee80000300800 */
[----:B------:R-:W-:Y:S04]  /*37fc0*/  STL.64 [R1+0xe0], R68 ;  /* 0x0000e04401007387 */ /* 0x000fe80000100a00 */
[----:B------:R4:W-:Y:S04]  /*37fd0*/  STL.64 [R1+0xe8], R70 ;  /* 0x0000e84601007387 */ /* 0x0009e80000100a00 */
[----:B------:R-:W3:Y:S04]  /*37fe0*/  LDL.LU R245, [R1+0x2c4] ;  /* 0x0002c40001f57983 */ /* 0x000ee80000300800 */
[----:B------:R-:W3:Y:S04]  /*37ff0*/  LDL.LU R246, [R1+0x2c8] ;  /* 0x0002c80001f67983 */ /* 0x000ee80000300800 */
[----:B------:R-:W3:Y:S04]  /*38000*/  LDL.LU R247, [R1+0x2cc] ;  /* 0x0002cc0001f77983 */ /* 0x000ee80000300800 */
[----:B------:R-:W3:Y:S04]  /*38010*/  LDL.LU R240, [R1+0x2b0] ;  /* 0x0002b00001f07983 */ /* 0x000ee80000300800 */
[----:B------:R-:W3:Y:S04]  /*38020*/  LDL.LU R241, [R1+0x2b4] ;  /* 0x0002b40001f17983 */ /* 0x000ee80000300800 */
[----:B------:R-:W3:Y:S04]  /*38030*/  LDL.LU R242, [R1+0x2b8] ;  /* 0x0002b80001f27983 */ /* 0x000ee80000300800 */
[----:B------:R-:W3:Y:S01]  /*38040*/  LDL.LU R243, [R1+0x2bc] ;  /* 0x0002bc0001f37983 */ /* 0x000ee20000300800 */
[C---:B----4-:R-:W-:Y:S11]  /*38050*/  HMMA.1688.F32.TF32 R68, R160.reuse, R44, R152 ;  /* 0x0000002ca044723c */ /* 0x050ff60000081098 */
[----:B------:R-:W-:Y:S11]  /*38060*/  @!UPT UIADD3 URZ, URZ, URZ, URZ ;  /* 0x0000003f3f3ff290 */ /* 0x000ff6000fffe03f */
[----:B------:R-:W-:Y:S02]  /*38070*/  @!UPT UIADD3 URZ, URZ, URZ, URZ ;  /* 0x0000003f3f3ff290 */ /* 0x000fe4000fffe03f */
[----:B------:R-:W-:Y:S02]  /*38080*/  IMAD.MOV.U32 R108, RZ, RZ, R68 ;  /* 0x000000ffff6c7224 */ /* 0x000fe400078e0044 */
        /* <DEDUP_REMOVED lines=23> */
[----:B------:R-:W-:Y:S01]  /*38200*/  IMAD.MOV.U32 R92, RZ, RZ, R71 ;  /* 0x000000ffff5c7224 */ /* 0x000fe200078e0047 */
[----:B------:R-:W-:Y:S04]  /*38210*/  STL.64 [R1+0x1668], R110 ;  /* 0x0016686e01007387 */ /* 0x000fe80000100a00 */
[----:B------:R-:W-:Y:S04]  /*38220*/  STL.64 [R1+0x1660], R108 ;  /* 0x0016606c01007387 */ /* 0x000fe80000100a00 */
[----:B------:R-:W-:Y:S04]  /*38230*/  STL.64 [R1+0x1678], R106 ;  /* 0x0016786a01007387 */ /* 0x000fe80000100a00 */
[----:B------:R-:W-:Y:S04]  /*38240*/  STL.64 [R1+0x1670], R104 ;  /* 0x0016706801007387 */ /* 0x000fe80000100a00 */
[----:B------:R-:W-:Y:S04]  /*38250*/  STL.64 [R1+0x1688], R102 ;  /* 0x0016886601007387 */ /* 0x000fe80000100a00 */
[----:B------:R-:W-:Y:S01]  /*38260*/  STL.64 [R1+0x1680], R100 ;  /* 0x0016806401007387 */ /* 0x000fe20000100a00 */
[C---:B---3--:R-:W-:Y:S11]  /*38270*/  HMMA.1688.F32.TF32 R68, R160.reuse, R28, R244 ;  /* 0x0000001ca044723c */ /* 0x048ff600000810f4 */
        /* <DEDUP_REMOVED lines=26> */
[----:B------:R-:W1:Y:S04]  /*38420*/  LDL.LU R172, [R1+0x360] ;  /* 0x0003600001ac7983 */ /* 0x000e680000300800 */
[----:B------:R-:W1:Y:S04]  /*38430*/  LDL.LU R173, [R1+0x364] ;  /* 0x0003640001ad7983 */ /* 0x000e680000300800 */
[----:B------:R-:W1:Y:S04]  /*38440*/  LDL.LU R174, [R1+0x368] ;  /* 0x0003680001ae7983 */ /* 0x000e680000300800 */
[----:B------:R-:W1:Y:S04]  /*38450*/  LDL.LU R175, [R1+0x36c] ;  /* 0x00036c0001af7983 */ /* 0x000e680000300800 */
[----:B------:R-:W5:Y:S04]  /*38460*/  LDL.LU R244, [R1+0x3a0] ;  /* 0x0003a00001f47983 */ /* 0x000f680000300800 */
[----:B------:R-:W5:Y:S04]  /*38470*/  LDL.LU R245, [R1+0x3a4] ;  /* 0x0003a40001f57983 */ /* 0x000f680000300800 */
[----:B------:R-:W5:Y:S04]  /*38480*/  LDL.LU R246, [R1+0x3a8] ;  /* 0x0003a80001f67983 */ /* 0x000f680000300800 */
[----:B------:R-:W5:Y:S04]  /*38490*/  LDL.LU R247, [R1+0x3ac] ;  /* 0x0003ac0001f77983 */ /* 0x000f680000300800 */
[----:B------:R-:W5:Y:S04]  /*384a0*/  LDL.LU R178, [R1+0x3b8] ;  /* 0x0003b80001b27983 */ /* 0x000f680000300800 */
[----:B------:R-:W5:Y:S01]  /*384b0*/  LDL.LU R179, [R1+0x3bc] ;  /* 0x0003bc0001b37983 */ /* 0x000f620000300800 */
[----:B------:R-:W-:Y:S03]  /*384c0*/  HMMA.1688.F32.TF32 R68, R160, R24, R240 ;  /* 0x00000018a044723c */ /* 0x000fe600000810f0 */
[----:B------:R-:W5:Y:S04]  /*384d0*/  LDL.LU R240, [R1+0x3c0] ;  /* 0x0003c00001f07983 */ /* 0x000f680000300800 */
[----:B------:R-:W5:Y:S04]  /*384e0*/  LDL.LU R241, [R1+0x3c4] ;  /* 0x0003c40001f17983 */ /* 0x000f680000300800 */
[----:B------:R-:W5:Y:S04]  /*384f0*/  LDL.LU R242, [R1+0x3c8] ;  /* 0x0003c80001f27983 */ /* 0x000f680000300800 */
[----:B------:R-:W5:Y:S09]  /*38500*/  LDL.LU R243, [R1+0x3cc] ;  /* 0x0003cc0001f37983 */ /* 0x000f720000300800 */
[----:B------:R-:W-:-:S02]  /*38510*/  IMAD.MOV.U32 R90, RZ, RZ, R70 ;  /* 0x000000ffff5a7224 */ /* 0x000fc400078e0046 */
[----:B------:R-:W-:Y:S02]  /*38520*/  IMAD.MOV.U32 R91, RZ, RZ, R71 ;  /* 0x000000ffff5b7224 */ /* 0x000fe400078e0047 */
[----:B------:R-:W-:Y:S02]  /*38530*/  IMAD.MOV.U32 R88, RZ, RZ, R68 ;  /* 0x000000ffff587224 */ /* 0x000fe400078e0044 */
[----:B------:R-:W-:Y:S01]  /*38540*/  IMAD.MOV.U32 R89, RZ, RZ, R69 ;  /* 0x000000ffff597224 */ /* 0x000fe200078e0045 */
[----:B------:R-:W-:Y:S04]  /*38550*/  STL.64 [R1+0x16a8], R90 ;  /* 0x0016a85a01007387 */ /* 0x000fe80000100a00 */
[----:B------:R-:W-:Y:S01]  /*38560*/  STL.64 [R1+0x16a0], R88 ;  /* 0x0016a05801007387 */ /* 0x000fe20000100a00 */
[C---:B--2---:R-:W-:Y:S08]  /*38570*/  HMMA.1688.F32.TF32 R148, R160.reuse, R16, R148 ;  /* 0x00000010a094723c */ /* 0x044ff00000081094 */
[C---:B---3--:R-:W-:Y:S08]  /*38580*/  HMMA.1688.F32.TF32 R144, R160.reuse, R20, R144 ;  /* 0x00000014a090723c */ /* 0x048ff00000081090 */
[C---:B----4-:R-:W-:Y:S08]  /*38590*/  HMMA.1688.F32.TF32 R152, R160.reuse, R12, R152 ;  /* 0x0000000ca098723c */ /* 0x050ff00000081098 */
[C---:B-----5:R-:W-:Y:S08]  /*385a0*/  HMMA.1688.F32.TF32 R156, R160.reuse, R8, R156 ;  /* 0x00000008a09c723c */ /* 0x060ff0000008109c */
[----:B------:R-:W-:Y:S01]  /*385b0*/  HMMA.1688.F32.TF32 R160, R160, R4, R228 ;  /* 0x00000004a0a0723c */ /* 0x000fe200000810e4 */
[----:B------:R-:W-:Y:S07]  /*385c0*/  STL.64 [R1+0x16b8], R146 ;  /* 0x0016b89201007387 */ /* 0x000fee0000100a00 */
[C---:B-1----:R-:W-:Y:S01]  /*385d0*/  HMMA.1688.F32.TF32 R164, R196.reuse, R64, R172 ;  /* 0x00000040c4a4723c */ /* 0x042fe200000810ac */
[----:B------:R-:W-:Y:S07]  /*385e0*/  STL.64 [R1+0x16b0], R144 ;  /* 0x0016b09001007387 */ /* 0x000fee0000100a00 */
[C---:B------:R-:W-:Y:S01]  /*385f0*/  HMMA.1688.F32.TF32 R168, R196.reuse, R60, R244 ;  /* 0x0000003cc4a8723c */ /* 0x040fe200000810f4 */
[----:B------:R-:W-:Y:S04]  /*38600*/  LDS R228, [R218+0x46100] ;  /* 0x04610000dae47984 */ /* 0x000fe80000000800 */
[----:B------:R-:W-:Y:S03]  /*38610*/  LDS R230, [R218+0x46900] ;  /* 0x04690000dae67984 */ /* 0x000fe60000000800 */
        /* <DEDUP_REMOVED lines=55> */
[----:B------:R-:W-:Y:S04]  /*38990*/  STL.64 [R1+0x1730], R176 ;  /* 0x001730b001007387 */ /* 0x000fe80000100a00 */
[----:B------:R-:W-:Y:S04]  /*389a0*/  LDS R229, [R219+0x46100] ;  /* 0x04610000dbe57984 */ /* 0x000fe80000000800 */
[----:B------:R-:W1:Y:S01]  /*389b0*/  LDS R231, [R219+0x46900] ;  /* 0x04690000dbe77984 */ /* 0x000e620000000800 */
[C---:B-----5:R-:W-:Y:S03]  /*389c0*/  HMMA.1688.F32.TF32 R84, R196.reuse, R48, R240 ;  /* 0x00000030c454723c */ /* 0x060fe600000810f0 */
[----:B------:R-:W5:Y:S04]  /*389d0*/  LDL.LU R240, [R1+0x580] ;  /* 0x0005800001f07983 */ /* 0x000f680000300800 */
[----:B------:R-:W5:Y:S04]  /*389e0*/  LDL.LU R241, [R1+0x584] ;  /* 0x0005840001f17983 */ /* 0x000f680000300800 */
[----:B------:R-:W5:Y:S04]  /*389f0*/  LDL.LU R242, [R1+0x588] ;  /* 0x0005880001f27983 */ /* 0x000f680000300800 */
[----:B------:R-:W5:Y:S01]  /*38a00*/  LDL.LU R243, [R1+0x58c] ;  /* 0x00058c0001f37983 */ /* 0x000f620000300800 */
[C---:B--2---:R-:W-:Y:S08]  /*38a10*/  HMMA.1688.F32.TF32 R72, R196.reuse, R36, R72 ;  /* 0x00000024c448723c */ /* 0x044ff00000081048 */
[C---:B---3--:R-:W-:Y:S08]  /*38a20*/  HMMA.1688.F32.TF32 R80, R196.reuse, R44, R80 ;  /* 0x0000002cc450723c */ /* 0x048ff00000081050 */
[C---:B----4-:R-:W-:Y:S11]  /*38a30*/  HMMA.1688.F32.TF32 R76, R196.reuse, R40, R76 ;  /* 0x00000028c44c723c */ /* 0x050ff6000008104c */
[----:B------:R-:W-:Y:S05]  /*38a40*/  @!UPT UIADD3 URZ, URZ, URZ, URZ ;  /* 0x0000003f3f3ff290 */ /* 0x000fea000fffe03f */
[----:B------:R-:W-:Y:S02]  /*38a50*/  IMAD.MOV.U32 R96, RZ, RZ, R80 ;  /* 0x000000ffff607224 */ /* 0x000fe400078e0050 */
[----:B------:R-:W-:Y:S02]  /*38a60*/  IMAD.MOV.U32 R97, RZ, RZ, R81 ;  /* 0x000000ffff617224 */ /* 0x000fe400078e0051 */
[----:B------:R-:W-:Y:S02]  /*38a70*/  IMAD.MOV.U32 R98, RZ, RZ, R82 ;  /* 0x000000ffff627224 */ /* 0x000fe400078e0052 */
[----:B------:R-:W-:Y:S02]  /*38a80*/  IMAD.MOV.U32 R99, RZ, RZ, R83 ;  /* 0x000000ffff637224 */ /* 0x000fe400078e0053 */
[C---:B------:R-:W-:Y:S01]  /*38a90*/  HMMA.1688.F32.TF32 R80, R196.reuse, R32, R180 ;  /* 0x00000020c450723c */ /* 0x040fe200000810b4 */
[----:B------:R-:W-:Y:S04]  /*38aa0*/  STL.64 [R1+0x140], R76 ;  /* 0x0001404c01007387 */ /* 0x000fe80000100a00 */
[----:B------:R2:W-:Y:S04]  /*38ab0*/  STL.64 [R1+0x148], R78 ;  /* 0x0001484e01007387 */ /* 0x0005e80000100a00 */
[----:B------:R-:W-:Y:S01]  /*38ac0*/  STL.64 [R1+0x130], R72 ;  /* 0x0001304801007387 */ /* 0x000fe20000100a00 */
[C---:B------:R-:W-:Y:S03]  /*38ad0*/  HMMA.1688.F32.TF32 R184, R196.reuse, R16, R184 ;  /* 0x00000010c4b8723c */ /* 0x040fe600000810b8 */
[----:B------:R3:W-:Y:S05]  /*38ae0*/  STL.64 [R1+0x138], R74 ;  /* 0x0001384a01007387 */ /* 0x0007ea0000100a00 */
[C---:B--2---:R-:W-:Y:S08]  /*38af0*/  HMMA.1688.F32.TF32 R76, R196.reuse, R28, R68 ;  /* 0x0000001cc44c723c */ /* 0x044ff00000081044 */
[C---:B---3--:R-:W-:Y:S08]  /*38b00*/  HMMA.1688.F32.TF32 R72, R196.reuse, R24, R248 ;  /* 0x00000018c448723c */ /* 0x048ff000000810f8 */
[C---:B------:R-:W-:Y:S08]  /*38b10*/  HMMA.1688.F32.TF32 R68, R196.reuse, R20, R244 ;  /* 0x00000014c444723c */ /* 0x040ff000000810f4 */
        /* <DEDUP_REMOVED lines=8> */
[----:B------:R-:W-:Y:S04]  /*38ba0*/  STL [R1+0x14a8], R184 ;  /* 0x0014a8b801007387 */ /* 0x000fe80000100800 */
[----:B------:R2:W-:Y:S04]  /*38bb0*/  STL.64 [R1+0xf0], R68 ;  /* 0x0000f04401007387 */ /* 0x0005e80000100a00 */
[----:B------:R3:W-:Y:S04]  /*38bc0*/  STL.64 [R1+0xf8], R70 ;  /* 0x0000f84601007387 */ /* 0x0007e80000100a00 */
[----:B------:R-:W-:Y:S04]  /*38bd0*/  STL [R1+0x14a4], R185 ;  /* 0x0014a4b901007387 */ /* 0x000fe80000100800 */
[----:B------:R-:W-:Y:S04]  /*38be0*/  STL [R1+0x14a0], R186 ;  /* 0x0014a0ba01007387 */ /* 0x000fe80000100800 */
[----:B------:R-:W-:Y:S04]  /*38bf0*/  STL [R1+0x149c], R187 ;  /* 0x00149cbb01007387 */ /* 0x000fe80000100800 */
[----:B------:R-:W-:Y:S04]  /*38c00*/  STL [R1+0x14b8], R188 ;  /* 0x0014b8bc01007387 */ /* 0x000fe80000100800 */
[----:B------:R-:W-:Y:S04]  /*38c10*/  STL [R1+0x14b4], R189 ;  /* 0x0014b4bd01007387 */ /* 0x000fe80000100800 */
[----:B------:R-:W-:Y:S04]  /*38c20*/  STL [R1+0x14b0], R190 ;  /* 0x0014b0be01007387 */ /* 0x000fe80000100800 */
[----:B------:R-:W-:Y:S04]  /*38c30*/  STL [R1+0x14ac], R191 ;  /* 0x0014acbf01007387 */ /* 0x000fe80000100800 */
[----:B------:R-:W1:Y:S04]  /*38c40*/  LDL.LU R202, [R1+0x5a8] ;  /* 0x0005a80001ca7983 */ /* 0x000e680000300800 */
[----:B------:R-:W1:Y:S01]  /*38c50*/  LDL.LU R203, [R1+0x5ac] ;  /* 0x0005ac0001cb7983 */ /* 0x000e620000300800 */
[----:B------:R-:W-:-:S03]  /*38c60*/  IMAD.MOV.U32 R248, RZ, RZ, R209 ;  /* 0x000000fffff87224 */ /* 0x000fc600078e00d1 */
[----:B------:R-:W-:Y:S01]  /*38c70*/  STL [R1+0x14c8], R192 ;  /* 0x0014c8c001007387 */ /* 0x000fe20000100800 */
[----:B------:R-:W-:-:S03]  /*38c80*/  IMAD.MOV.U32 R249, RZ, RZ, R208 ;  /* 0x000000fffff97224 */ /* 0x000fc600078e00d0 */
[----:B------:R-:W-:Y:S01]  /*38c90*/  STL [R1+0x14c4], R193 ;  /* 0x0014c4c101007387 */ /* 0x000fe20000100800 */
[----:B------:R-:W-:-:S03]  /*38ca0*/  IMAD.MOV.U32 R250, RZ, RZ, R213 ;  /* 0x000000fffffa7224 */ /* 0x000fc600078e00d5 */
[----:B------:R-:W-:Y:S01]  /*38cb0*/  STL [R1+0x14c0], R194 ;  /* 0x0014c0c201007387 */ /* 0x000fe20000100800 */
[----:B------:R-:W-:-:S03]  /*38cc0*/  IMAD.MOV.U32 R251, RZ, RZ, R212 ;  /* 0x000000fffffb7224 */ /* 0x000fc600078e00d4 */
[----:B------:R-:W-:Y:S04]  /*38cd0*/  STL [R1+0x14bc], R195 ;  /* 0x0014bcc301007387 */ /* 0x000fe80000100800 */
        /* <DEDUP_REMOVED lines=10> */
[----:B--2---:R-:W2:Y:S04]  /*38d80*/  LDL.LU R68, [R1+0x650] ;  /* 0x0006500001447983 */ /* 0x004ea80000300800 */
[----:B------:R-:W2:Y:S04]  /*38d90*/  LDL.LU R69, [R1+0x654] ;  /* 0x0006540001457983 */ /* 0x000ea80000300800 */
[----:B---3--:R-:W2:Y:S04]  /*38da0*/  LDL.LU R70, [R1+0x658] ;  /* 0x0006580001467983 */ /* 0x008ea80000300800 */
[----:B------:R-:W2:Y:S01]  /*38db0*/  LDL.LU R71, [R1+0x65c] ;  /* 0x00065c0001477983 */ /* 0x000ea20000300800 */
[----:B------:R-:W-:-:S02]  /*38dc0*/  IMAD.MOV.U32 R226, RZ, RZ, R217 ;  /* 0x000000ffffe27224 */ /* 0x000fc400078e00d9 */
[----:B------:R-:W-:Y:S01]  /*38dd0*/  IMAD.MOV.U32 R227, RZ, RZ, R216 ;  /* 0x000000ffffe37224 */ /* 0x000fe200078e00d8 */
[----:B------:R-:W-:Y:S04]  /*38de0*/  LDS R244, [R218+0x46180] ;  /* 0x04618000daf47984 */ /* 0x000fe80000000800 */
[----:B------:R-:W-:Y:S04]  /*38df0*/  LDS R246, [R218+0x46980] ;  /* 0x04698000daf67984 */ /* 0x000fe80000000800 */
[----:B------:R-:W-:Y:S04]  /*38e00*/  LDS R245, [R219+0x46180] ;  /* 0x04618000dbf57984 */ /* 0x000fe80000000800 */
[----:B------:R-:W-:Y:S01]  /*38e10*/  LDS R247, [R219+0x46980] ;  /* 0x04698000dbf77984 */ /* 0x000fe20000000800 */
[----:B-----5:R-:W-:Y:S01]  /*38e20*/  HMMA.1688.F32.TF32 R196, R196, R4, R240 ;  /* 0x00000004c4c4723c */ /* 0x020fe200000810f0 */
[----:B------:R-:W-:-:S02]  /*38e30*/  IMAD.MOV.U32 R93, RZ, RZ, R84 ;  /* 0x000000ffff5d7224 */ /* 0x000fc400078e0054 */
[----:B------:R-:W-:Y:S01]  /*38e40*/  LDS R241, [R252+0x46180] ;  /* 0x04618000fcf17984 */ /* 0x000fe20000000800 */
[----:B------:R-:W-:Y:S02]  /*38e50*/  IMAD.MOV.U32 R94, RZ, RZ, R85 ;  /* 0x000000ffff5e7224 */ /* 0x000fe400078e0055 */
[----:B------:R-:W-:Y:S01]  /*38e60*/  IMAD.MOV.U32 R95, RZ, RZ, R86 ;  /* 0x000000ffff5f7224 */ /* 0x000fe200078e0056 */
[----:B------:R-:W-:Y:S11]  /*38e70*/  LDS R243, [R252+0x46980] ;  /* 0x04698000fcf37984 */ /* 0x000ff60000000800 */
[----:B------:R-:W-:Y:S05]  /*38e80*/  @!UPT UIADD3 URZ, URZ, URZ, URZ ;  /* 0x0000003f3f3ff290 */ /* 0x000fea000fffe03f */
[----:B------:R-:W-:Y:S04]  /*38e90*/  STL [R1+0x14d4], R196 ;  /* 0x0014d4c401007387 */ /* 0x000fe80000100800 */
[----:B------:R-:W-:Y:S04]  /*38ea0*/  STL [R1+0x14d0], R197 ;  /* 0x0014d0c501007387 */ /* 0x000fe80000100800 */
[----:B------:R-:W-:Y:S04]  /*38eb0*/  STL [R1+0x14cc], R198 ;  /* 0x0014ccc601007387 */ /* 0x000fe80000100800 */
[----:B------:R3:W-:Y:S04]  /*38ec0*/  STL [R1+0x1498], R199 ;  /* 0x001498c701007387 */ /* 0x0007e80000100800 */
[----:B---3--:R-:W3:Y:S01]  /*38ed0*/  LDL.LU R199, [R1+0x998] ;  /* 0x0009980001c77983 */ /* 0x008ee20000300800 */
[C---:B-1----:R-:W-:Y:S08]  /*38ee0*/  HMMA.1688.F32.TF32 R200, R228.reuse, R64, R200 ;  /* 0x00000040e4c8723c */ /* 0x042ff000000810c8 */
[C---:B----4-:R-:W-:Y:S08]  /*38ef0*/  HMMA.1688.F32.TF32 R204, R228.reuse, R60, R204 ;  /* 0x0000003ce4cc723c */ /* 0x050ff000000810cc */
[C---:B------:R-:W-:Y:S08]  /*38f00*/  HMMA.1688.F32.TF32 R208, R228.reuse, R56, R208 ;  /* 0x00000038e4d0723c */ /* 0x040ff000000810d0 */
[C---:B------:R-:W-:Y:S01]  /*38f10*/  HMMA.1688.F32.TF32 R212, R228.reuse, R52, R212 ;  /* 0x00000034e4d4723c */ /* 0x040fe200000810d4 */
[----:B------:R-:W-:Y:S04]  /*38f20*/  STL [R1+0x14e4], R200 ;  /* 0x0014e4c801007387 */ /* 0x000fe80000100800 */
[----:B------:R-:W-:Y:S03]  /*38f30*/  STL [R1+0x14e0], R201 ;  /* 0x0014e0c901007387 */ /* 0x000fe60000100800 */
[C---:B--2---:R-:W-:Y:S01]  /*38f40*/  HMMA.1688.F32.TF32 R72, R228.reuse, R48, R68 ;  /* 0x00000030e448723c */ /* 0x044fe20000081044 */
        /* <DEDUP_REMOVED lines=11> */
[----:B------:R1:W-:Y:S04]  /*39000*/  STL.64 [R1+0x1e0], R72 ;  /* 0x0001e04801007387 */ /* 0x0003e80000100a00 */
[----:B------:R2:W-:Y:S04]  /*39010*/  STL.64 [R1+0x1e8], R74 ;  /* 0x0001e84a01007387 */ /* 0x0005e80000100a00 */
        /* <DEDUP_REMOVED lines=10> */
[----:B-1----:R-:W5:Y:S04]  /*390c0*/  LDL.LU R72, [R1+0x610] ;  /* 0x0006100001487983 */ /* 0x002f680000300800 */
[----:B------:R-:W5:Y:S04]  /*390d0*/  LDL.LU R73, [R1+0x614] ;  /* 0x0006140001497983 */ /* 0x000f680000300800 */
[----:B--2---:R-:W5:Y:S04]  /*390e0*/  LDL.LU R74, [R1+0x618] ;  /* 0x00061800014a7983 */ /* 0x004f680000300800 */
[----:B------:R-:W5:Y:S04]  /*390f0*/  LDL.LU R75, [R1+0x61c] ;  /* 0x00061c00014b7983 */ /* 0x000f680000300800 */
[----:B------:R-:W2:Y:S04]  /*39100*/  LDL.LU R180, [R1+0x600] ;  /* 0x0006000001b47983 */ /* 0x000ea80000300800 */
[----:B------:R-:W2:Y:S04]  /*39110*/  LDL.LU R181, [R1+0x604] ;  /* 0x0006040001b57983 */ /* 0x000ea80000300800 */
[----:B------:R-:W2:Y:S04]  /*39120*/  LDL.LU R182, [R1+0x608] ;  /* 0x0006080001b67983 */ /* 0x000ea80000300800 */
[----:B------:R-:W2:Y:S01]  /*39130*/  LDL.LU R183, [R1+0x60c] ;  /* 0x00060c0001b77983 */ /* 0x000ea20000300800 */
[----:B------:R-:W-:Y:S01]  /*39140*/  HMMA.1688.F32.TF32 R68, R228, R44, R248 ;  /* 0x0000002ce444723c */ /* 0x000fe200000810f8 */
[----:B------:R-:W-:-:S02]  /*39150*/  IMAD.MOV.U32 R115, RZ, RZ, R87 ;  /* 0x000000ffff737224 */ /* 0x000fc400078e0057 */
[----:B---3--:R-:W-:Y:S04]  /*39160*/  LDS R240, [R199+0x46180] ;  /* 0x04618000c7f07984 */ /* 0x008fe80000000800 */
[----:B------:R-:W1:Y:S11]  /*39170*/  LDS R242, [R199+0x46980] ;  /* 0x04698000c7f27984 */ /* 0x000e760000000800 */
[----:B------:R-:W-:Y:S06]  /*39180*/  @!UPT UIADD3 URZ, URZ, URZ, URZ ;  /* 0x0000003f3f3ff290 */ /* 0x000fec000fffe03f */
[----:B------:R-:W-:Y:S02]  /*39190*/  IMAD.MOV.U32 R188, RZ, RZ, R68 ;  /* 0x000000ffffbc7224 */ /* 0x000fe400078e0044 */
[----:B------:R-:W-:Y:S01]  /*391a0*/  IMAD.MOV.U32 R189, RZ, RZ, R69 ;  /* 0x000000ffffbd7224 */ /* 0x000fe200078e0045 */
[----:B------:R-:W3:Y:S01]  /*391b0*/  LDL.LU R68, [R1+0x5f0] ;  /* 0x0005f00001447983 */ /* 0x000ee20000300800 */
[----:B------:R-:W-:Y:S02]  /*391c0*/  IMAD.MOV.U32 R190, RZ, RZ, R70 ;  /* 0x000000ffffbe7224 */ /* 0x000fe400078e0046 */
[----:B------:R-:W-:Y:S01]  /*391d0*/  IMAD.MOV.U32 R191, RZ, RZ, R71 ;  /* 0x000000ffffbf7224 */ /* 0x000fe200078e0047 */
        /* <DEDUP_REMOVED lines=14> */
[----:B------:R-:W-:Y:S02]  /*392c0*/  @!UPT UIADD3 URZ, URZ, URZ, URZ ;  /* 0x0000003f3f3ff290 */ /* 0x000fe4000fffe03f */
[----:B------:R-:W-:Y:S02]  /*392d0*/  IMAD.MOV.U32 R184, RZ, RZ, R72 ;  /* 0x000000ffffb87224 */ /* 0x000fe400078e0048 */
[----:B------:R-:W-:Y:S02]  /*392e0*/  IMAD.MOV.U32 R185, RZ, RZ, R73 ;  /* 0x000000ffffb97224 */ /* 0x000fe400078e0049 */
[----:B------:R-:W-:Y:S02]  /*392f0*/  IMAD.MOV.U32 R186, RZ, RZ, R74 ;  /* 0x000000ffffba7224 */ /* 0x000fe400078e004a */
[----:B------:R-:W-:Y:S02]  /*39300*/  IMAD.MOV.U32 R187, RZ, RZ, R75 ;  /* 0x000000ffffbb7224 */ /* 0x000fe400078e004b */
[----:B--2---:R-:W-:Y:S01]  /*39310*/  HMMA.1688.F32.TF32 R72, R228, R28, R180 ;  /* 0x0000001ce448723c */ /* 0x004fe200000810b4 */
[----:B------:R-:W-:Y:S02]  /*39320*/  IMAD.MOV.U32 R192, RZ, RZ, R80 ;  /* 0x000000ffffc07224 */ /* 0x000fe400078e0050 */
[----:B------:R-:W-:-:S02]  /*39330*/  IMAD.MOV.U32 R193, RZ, RZ, R81 ;  /* 0x000000ffffc17224 */ /* 0x000fc400078e0051 */
[----:B------:R-:W-:Y:S02]  /*39340*/  IMAD.MOV.U32 R194, RZ, RZ, R82 ;  /* 0x000000ffffc27224 */ /* 0x000fe400078e0052 */
[----:B------:R-:W-:Y:S02]  /*39350*/  IMAD.MOV.U32 R195, RZ, RZ, R83 ;  /* 0x000000ffffc37224 */ /* 0x000fe400078e0053 */
[----:B------:R-:W-:Y:S11]  /*39360*/  IMAD.MOV.U32 R83, RZ, RZ, R236 ;  /* 0x000000ffff537224 */ /* 0x000ff600078e00ec */
[----:B------:R-:W-:Y:S04]  /*39370*/  @!UPT UIADD3 URZ, URZ, URZ, URZ ;  /* 0x0000003f3f3ff290 */ /* 0x000fe8000fffe03f */
[----:B------:R-:W-:Y:S02]  /*39380*/  IMAD.MOV.U32 R207, RZ, RZ, R72 ;  /* 0x000000ffffcf7224 */ /* 0x000fe400078e0048 */
[----:B------:R-:W-:Y:S02]  /*39390*/  IMAD.MOV.U32 R200, RZ, RZ, R73 ;  /* 0x000000ffffc87224 */ /* 0x000fe400078e0049 */
[----:B------:R-:W-:Y:S02]  /*393a0*/  IMAD.MOV.U32 R72, RZ, RZ, R238 ;  /* 0x000000ffff487224 */ /* 0x000fe400078e00ee */
[----:B------:R-:W-:Y:S01]  /*393b0*/  IMAD.MOV.U32 R201, RZ, RZ, R74 ;  /* 0x000000ffffc97224 */ /* 0x000fe200078e004a */
[----:B------:R-:W2:Y:S01]  /*393c0*/  LDL.LU R238, [R1+0x1890] ;  /* 0x0018900001ee7983 */ /* 0x000ea20000300800 */
[----:B------:R-:W-:Y:S02]  /*393d0*/  IMAD.MOV.U32 R73, RZ, RZ, R233 ;  /* 0x000000ffff497224 */ /* 0x000fe400078e00e9 */
[----:B------:R-:W-:Y:S01]  /*393e0*/  IMAD.MOV.U32 R202, RZ, RZ, R75 ;  /* 0x000000ffffca7224 */ /* 0x000fe200078e004b */
[----:B------:R-:W1:Y:S01]  /*393f0*/  LDL.LU R233, [R1+0x188c] ;  /* 0x00188c0001e97983 */ /* 0x000e620000300800 */
[----:B------:R-:W-:-:S02]  /*39400*/  IMAD.MOV.U32 R74, RZ, RZ, R232 ;  /* 0x000000ffff4a7224 */ /* 0x000fc400078e00e8 */
[----:B------:R-:W-:Y:S01]  /*39410*/  IMAD.MOV.U32 R75, RZ, RZ, R239 ;  /* 0x000000ffff4b7224 */ /* 0x000fe200078e00ef */
[----:B------:R-:W1:Y:S04]  /*39420*/  LDL.LU R232, [R1+0x1888] ;  /* 0x0018880001e87983 */ /* 0x000e680000300800 */
[----:B------:R-:W4:Y:S04]  /*39430*/  LDL.LU R239, [R1+0x1884] ;  /* 0x0018840001ef7983 */ /* 0x000f280000300800 */
[----:B------:R-:W5:Y:S04]  /*39440*/  LDL.LU R80, [R1+0x770] ;  /* 0x0007700001507983 */ /* 0x000f680000300800 */
[----:B------:R-:W5:Y:S04]  /*39450*/  LDL.LU R81, [R1+0x774] ;  /* 0x0007740001517983 */ /* 0x000f680000300800 */
[----:B------:R-:W5:Y:S04]  /*39460*/  LDL.LU R82, [R1+0x778] ;  /* 0x0007780001527983 */ /* 0x000f680000300800 */
[----:B------:R-:W5:Y:S04]  /*39470*/  LDL.LU R236, [R1+0x1880] ;  /* 0x0018800001ec7983 */ /* 0x000f680000300800 */
[----:B------:R-:W1:Y:S01]  /*39480*/  LDL.LU R234, [R1+0x248] ;  /* 0x0002480001ea7983 */ /* 0x000e620000300800 */
[----:B------:R-:W-:-:S03]  /*39490*/  IMAD.MOV.U32 R87, RZ, RZ, R237 ;  /* 0x000000ffff577224 */ /* 0x000fc600078e00ed */
[----:B------:R-:W1:Y:S04]  /*394a0*/  LDL.LU R235, [R1+0x24c] ;  /* 0x00024c0001eb7983 */ /* 0x000e680000300800 */
[----:B------:R-:W5:Y:S01]  /*394b0*/  LDL.LU R84, [R1+0x750] ;  /* 0x0007500001547983 */ /* 0x000f620000300800 */
[----:B---3--:R-:W-:Y:S01]  /*394c0*/  HMMA.1688.F32.TF32 R68, R228, R24, R68 ;  /* 0x00000018e444723c */ /* 0x008fe20000081044 */
[----:B--2---:R-:W-:Y:S02]  /*394d0*/  IMAD.MOV.U32 R86, RZ, RZ, R238 ;  /* 0x000000ffff567224 */ /* 0x004fe400078e00ee */
[----:B----4-:R-:W-:Y:S02]  /*394e0*/  IMAD.MOV.U32 R85, RZ, RZ, R239 ;  /* 0x000000ffff557224 */ /* 0x010fe400078e00ef */
[----:B------:R-:W2:Y:S04]  /*394f0*/  LDL.LU R239, [R1+0x187c] ;  /* 0x00187c0001ef7983 */ /* 0x000ea80000300800 */
[----:B------:R-:W3:Y:S04]  /*39500*/  LDL.LU R238, [R1+0x1878] ;  /* 0x0018780001ee7983 */ /* 0x000ee80000300800 */
[----:B------:R-:W4:Y:S04]  /*39510*/  LDL.LU R237, [R1+0x1874] ;  /* 0x0018740001ed7983 */ /* 0x000f280000300800 */
[----:B------:R-:W4:Y:S01]  /*39520*/  LDL.LU R120, [R1+0x730] ;  /* 0x0007300001787983 */ /* 0x000f220000300800 */
[----:B-----5:R-:W-:-:S03]  /*39530*/  IMAD.MOV.U32 R123, RZ, RZ, R236 ;  /* 0x000000ffff7b7224 */ /* 0x020fc600078e00ec */
[----:B------:R-:W5:Y:S04]  /*39540*/  LDL.LU R121, [R1+0x734] ;  /* 0x0007340001797983 */ /* 0x000f680000300800 */
[----:B------:R-:W5:Y:S04]  /*39550*/  LDL.LU R122, [R1+0x738] ;  /* 0x00073800017a7983 */ /* 0x000f680000300800 */
[----:B------:R-:W5:Y:S01]  /*39560*/  LDL.LU R236, [R1+0x1870] ;  /* 0x0018700001ec7983 */ /* 0x000f620000300800 */
[----:B------:R-:W-:Y:S02]  /*39570*/  IMAD.MOV.U32 R211, RZ, RZ, R68 ;  /* 0x000000ffffd37224 */ /* 0x000fe400078e0044 */
[----:B------:R-:W-:Y:S01]  /*39580*/  IMAD.MOV.U32 R204, RZ, RZ, R69 ;  /* 0x000000ffffcc7224 */ /* 0x000fe200078e0045 */
[----:B------:R-:W5:Y:S01]  /*39590*/  LDL.LU R128, [R1+0x6f0] ;  /* 0x0006f00001807983 */ /* 0x000f620000300800 */
[----:B------:R-:W-:-:S02]  /*395a0*/  IMAD.MOV.U32 R205, RZ, RZ, R70 ;  /* 0x000000ffffcd7224 */ /* 0x000fc400078e0046 */
[----:B------:R-:W-:Y:S01]  /*395b0*/  IMAD.MOV.U32 R206, RZ, RZ, R71 ;  /* 0x000000ffffce7224 */ /* 0x000fe200078e0047 */
[----:B------:R-:W5:Y:S01]  /*395c0*/  LDL.LU R129, [R1+0x6f4] ;  /* 0x0006f40001817983 */ /* 0x000f620000300800 */
[----:B------:R-:W-:Y:S03]  /*395d0*/  HMMA.1688.F32.TF32 R68, R228, R20, R248 ;  /* 0x00000014e444723c */ /* 0x000fe600000810f8 */
[----:B------:R-:W5:Y:S04]  /*395e0*/  LDL.LU R130, [R1+0x6f8] ;  /* 0x0006f80001827983 */ /* 0x000f680000300800 */
[----:B------:R-:W5:Y:S04]  /*395f0*/  LDL.LU R131, [R1+0x6fc] ;  /* 0x0006fc0001837983 */ /* 0x000f680000300800 */
[----:B------:R-:W5:Y:S04]  /*39600*/  LDL.LU R136, [R1+0x690] ;  /* 0x0006900001887983 */ /* 0x000f680000300800 */
[----:B------:R-:W5:Y:S04]  /*39610*/  LDL.LU R137, [R1+0x694] ;  /* 0x0006940001897983 */ /* 0x000f680000300800 */
[----:B------:R-:W5:Y:S04]  /*39620*/  LDL.LU R138, [R1+0x698] ;  /* 0x00069800018a7983 */ /* 0x000f680000300800 */
[----:B------:R-:W5:Y:S01]  /*39630*/  LDL.LU R139, [R1+0x69c] ;  /* 0x00069c00018b7983 */ /* 0x000f620000300800 */
[----:B------:R-:W-:-:S02]  /*39640*/  IMAD.MOV.U32 R215, RZ, RZ, R68 ;  /* 0x000000ffffd77224 */ /* 0x000fc400078e0044 */
[----:B------:R-:W-:Y:S01]  /*39650*/  IMAD.MOV.U32 R208, RZ, RZ, R69 ;  /* 0x000000ffffd07224 */ /* 0x000fe200078e0045 */
[----:B------:R-:W5:Y:S01]  /*39660*/  LDL.LU R68, [R1+0x6b0] ;  /* 0x0006b00001447983 */ /* 0x000f620000300800 */
[----:B------:R-:W-:Y:S02]  /*39670*/  IMAD.MOV.U32 R209, RZ, RZ, R70 ;  /* 0x000000ffffd17224 */ /* 0x000fe400078e0046 */
[----:B------:R-:W-:Y:S01]  /*39680*/  IMAD.MOV.U32 R210, RZ, RZ, R71 ;  /* 0x000000ffffd27224 */ /* 0x000fe200078e0047 */
[----:B------:R-:W5:Y:S04]  /*39690*/  LDL.LU R69, [R1+0x6b4] ;  /* 0x0006b40001457983 */ /* 0x000f680000300800 */
[----:B------:R-:W5:Y:S04]  /*396a0*/  LDL.LU R70, [R1+0x6b8] ;  /* 0x0006b80001467983 */ /* 0x000f680000300800 */
[----:B------:R-:W5:Y:S04]  /*396b0*/  LDL.LU R71, [R1+0x6bc] ;  /* 0x0006bc0001477983 */ /* 0x000f680000300800 */
[----:B------:R-:W5:Y:S04]  /*396c0*/  LDL.LU R132, [R1+0x6d0] ;  /* 0x0006d00001847983 */ /* 0x000f680000300800 */
[----:B------:R-:W5:Y:S04]  /*396d0*/  LDL.LU R133, [R1+0x6d4] ;  /* 0x0006d40001857983 */ /* 0x000f680000300800 */
[----:B------:R-:W5:Y:S01]  /*396e0*/  LDL.LU R134, [R1+0x6d8] ;  /* 0x0006d80001867983 */ /* 0x000f620000300800 */
[----:B------:R-:W-:Y:S11]  /*396f0*/  HMMA.1688.F32.TF32 R76, R228, R36, R76 ;  /* 0x00000024e44c723c */ /* 0x000ff6000008104c */
[----:B------:R-:W-:Y:S11]  /*39700*/  @!UPT UIADD3 URZ, URZ, URZ, URZ ;  /* 0x0000003f3f3ff290 */ /* 0x000ff6000fffe03f */
[----:B------:R-:W-:Y:S02]  /*39710*/  @!UPT UIADD3 URZ, URZ, URZ, URZ ;  /* 0x0000003f3f3ff290 */ /* 0x000fe4000fffe03f */
[----:B------:R-:W-:Y:S02]  /*39720*/  IMAD.MOV.U32 R203, RZ, RZ, R76 ;  /* 0x000000ffffcb7224 */ /* 0x000fe400078e004c */
[----:B------:R-:W-:Y:S02]  /*39730*/  IMAD.MOV.U32 R196, RZ, RZ, R77 ;  /* 0x000000ffffc47224 */ /* 0x000fe400078e004d */
[----:B------:R-:W-:Y:S02]  /*39740*/  IMAD.MOV.U32 R197, RZ, RZ, R78 ;  /* 0x000000ffffc57224 */ /* 0x000fe400078e004e */
[----:B------:R-:W-:Y:S02]  /*39750*/  IMAD.MOV.U32 R198, RZ, RZ, R79 ;  /* 0x000000ffffc67224 */ /* 0x000fe400078e004f */
[----:B--2---:R-:W-:Y:S02]  /*39760*/  IMAD.MOV.U32 R126, RZ, RZ, R239 ;  /* 0x000000ffff7e7224 */ /* 0x004fe400078e00ef */
[----:B---3--:R-:W-:-:S02]  /*39770*/  IMAD.MOV.U32 R125, RZ, RZ, R238 ;  /* 0x000000ffff7d7224 */ /* 0x008fc400078e00ee */
[----:B----4-:R-:W-:Y:S02]  /*39780*/  IMAD.MOV.U32 R124, RZ, RZ, R237 ;  /* 0x000000ffff7c7224 */ /* 0x010fe400078e00ed */
[----:B-----5:R-:W-:Y:S02]  /*39790*/  IMAD.MOV.U32 R135, RZ, RZ, R236 ;  /* 0x000000ffff877224 */ /* 0x020fe400078e00ec */
[----:B------:R-:W2:Y:S04]  /*397a0*/  LDL.LU R236, [R1+0x186c] ;  /* 0x00186c0001ec7983 */ /* 0x000ea80000300800 */
[----:B------:R-:W2:Y:S04]  /*397b0*/  LDL.LU R237, [R1+0x1868] ;  /* 0x0018680001ed7983 */ /* 0x000ea80000300800 */
[----:B------:R-:W2:Y:S04]  /*397c0*/  LDL.LU R238, [R1+0x1864] ;  /* 0x0018640001ee7983 */ /* 0x000ea80000300800 */
[----:B------:R-:W2:Y:S04]  /*397d0*/  LDL.LU R239, [R1+0x1860] ;  /* 0x0018600001ef7983 */ /* 0x000ea80000300800 */
        /* <DEDUP_REMOVED lines=8> */
[----:B------:R-:W5:Y:S01]  /*39860*/  LDL.LU R251, [R1+0x7ec] ;  /* 0x0007ec0001fb7983 */ /* 0x000f620000300800 */
[----:B-1----:R-:W-:Y:S03]  /*39870*/  HMMA.1688.F32.TF32 R232, R240, R64, R232 ;  /* 0x00000040f0e8723c */ /* 0x002fe600000810e8 */
[----:B------:R-:W3:Y:S04]  /*39880*/  LDL.LU R180, [R1+0x800] ;  /* 0x0008000001b47983 */ /* 0x000ee80000300800 */
[----:B------:R-:W3:Y:S01]  /*39890*/  LDL.LU R181, [R1+0x804] ;  /* 0x0008040001b57983 */ /* 0x000ee20000300800 */
[C---:B------:R-:W-:Y:S03]  /*398a0*/  HMMA.1688.F32.TF32 R216, R228.reuse, R16, R216 ;  /* 0x00000010e4d8723c */ /* 0x040fe600000810d8 */
[----:B------:R-:W3:Y:S04]  /*398b0*/  LDL.LU R182, [R1+0x808] ;  /* 0x0008080001b67983 */ /* 0x000ee80000300800 */
[----:B------:R-:W3:Y:S01]  /*398c0*/  LDL.LU R183, [R1+0x80c] ;  /* 0x00080c0001b77983 */ /* 0x000ee20000300800 */
[C---:B------:R-:W-:Y:S08]  /*398d0*/  HMMA.1688.F32.TF32 R220, R228.reuse, R12, R220 ;  /* 0x0000000ce4dc723c */ /* 0x040ff000000810dc */
[----:B------:R-:W-:Y:S08]  /*398e0*/  HMMA.1688.F32.TF32 R224, R228, R8, R224 ;  /* 0x00000008e4e0723c */ /* 0x000ff000000810e0 */
[C---:B------:R-:W-:Y:S01]  /*398f0*/  HMMA.1688.F32.TF32 R88, R240.reuse, R56, R68 ;  /* 0x00000038f058723c */ /* 0x040fe20000081044 */
[----:B------:R-:W-:Y:S04]  /*39900*/  STL [R1+0x1414], R232 ;  /* 0x001414e801007387 */ /* 0x000fe80000100800 */
[----:B------:R-:W-:Y:S04]  /*39910*/  STL [R1+0x1410], R233 ;  /* 0x001410e901007387 */ /* 0x000fe80000100800 */
[----:B------:R-:W-:Y:S04]  /*39920*/  STL [R1+0x140c], R234 ;  /* 0x00140cea01007387 */ /* 0x000fe80000100800 */
[----:B------:R-:W-:Y:S01]  /*39930*/  STL [R1+0x1408], R235 ;  /* 0x001408eb01007387 */ /* 0x000fe20000100800 */
[C---:B------:R-:W-:Y:S08]  /*39940*/  HMMA.1688.F32.TF32 R104, R240.reuse, R48, R128 ;  /* 0x00000030f068723c */ /* 0x040ff00000081080 */
[C---:B------:R-:W-:Y:S08]  /*39950*/  HMMA.1688.F32.TF32 R84, R240.reuse, R36, R84 ;  /* 0x00000024f054723c */ /* 0x040ff00000081054 */
[C---:B------:R-:W-:Y:S08]  /*39960*/  HMMA.1688.F32.TF32 R80, R240.reuse, R32, R80 ;  /* 0x00000020f050723c */ /* 0x040ff00000081050 */
[----:B------:R-:W-:Y:S08]  /*39970*/  HMMA.1688.F32.TF32 R72, R240, R24, R72 ;  /* 0x00000018f048723c */ /* 0x000ff00000081048 */
[----:B--2---:R-:W-:Y:S08]  /*39980*/  HMMA.1688.F32.TF32 R228, R228, R4, R236 ;  /* 0x00000004e4e4723c */ /* 0x004ff000000810ec */
[C---:B------:R-:W-:Y:S11]  /*39990*/  HMMA.1688.F32.TF32 R236, R240.reuse, R60, R136 ;  /* 0x0000003cf0ec723c */ /* 0x040ff60000081088 */
[----:B------:R-:W-:Y:S11]  /*399a0*/  @!UPT UIADD3 URZ, URZ, URZ, URZ ;  /* 0x0000003f3f3ff290 */ /* 0x000ff6000fffe03f */
[----:B------:R-:W-:Y:S01]  /*399b0*/  @!UPT UIADD3 URZ, URZ, URZ, URZ ;  /* 0x0000003f3f3ff290 */ /* 0x000fe2000fffe03f */
[----:B------:R-:W-:Y:S04]  /*399c0*/  STL [R1+0x1424], R236 ;  /* 0x001424ec01007387 */ /* 0x000fe80000100800 */
[----:B------:R-:W-:Y:S04]  /*399d0*/  STL [R1+0x1420], R237 ;  /* 0x001420ed01007387 */ /* 0x000fe80000100800 */
[----:B------:R-:W-:Y:S04]  /*399e0*/  STL [R1+0x141c], R238 ;  /* 0x00141cee01007387 */ /* 0x000fe80000100800 */
[----:B------:R-:W-:Y:S04]  /*399f0*/  STL [R1+0x1418], R239 ;  /* 0x001418ef01007387 */ /* 0x000fe80000100800 */
[----:B------:R-:W2:Y:S04]  /*39a00*/  LDL.LU R68, [R1+0x820] ;  /* 0x0008200001447983 */ /* 0x000ea80000300800 */
[----:B------:R-:W-:Y:S04]  /*39a10*/  STL.64 [R1+0x1f0], R88 ;  /* 0x0001f05801007387 */ /* 0x000fe80000100a00 */
[----:B------:R1:W-:Y:S01]  /*39a20*/  STL.64 [R1+0x1f8], R90 ;  /* 0x0001f85a01007387 */ /* 0x0003e20000100a00 */
[C---:B---3--:R-:W-:Y:S03]  /*39a30*/  HMMA.1688.F32.TF32 R100, R240.reuse, R44, R124 ;  /* 0x0000002cf064723c */ /* 0x048fe6000008107c */
[----:B------:R-:W2:Y:S04]  /*39a40*/  LDL.LU R69, [R1+0x824] ;  /* 0x0008240001457983 */ /* 0x000ea80000300800 */
[----:B------:R-:W2:Y:S01]  /*39a50*/  LDL.LU R70, [R1+0x828] ;  /* 0x0008280001467983 */ /* 0x000ea20000300800 */
[C---:B-1----:R-:W-:Y:S03]  /*39a60*/  HMMA.1688.F32.TF32 R88, R240.reuse, R52, R132 ;  /* 0x00000034f058723c */ /* 0x042fe60000081084 */
[----:B------:R-:W2:Y:S05]  /*39a70*/  LDL.LU R71, [R1+0x82c] ;  /* 0x00082c0001477983 */ /* 0x000eaa0000300800 */
[C---:B----4-:R-:W-:Y:S11]  /*39a80*/  HMMA.1688.F32.TF32 R76, R240.reuse, R28, R76 ;  /* 0x0000001cf04c723c */ /* 0x050ff6000008104c */
[----:B------:R-:W-:Y:S04]  /*39a90*/  @!UPT UIADD3 URZ, URZ, URZ, URZ ;  /* 0x0000003f3f3ff290 */ /* 0x000fe8000fffe03f */
[----:B------:R-:W-:Y:S04]  /*39aa0*/  STL.64 [R1+0x210], R88 ;  /* 0x0002105801007387 */ /* 0x000fe80000100a00 */
[----:B------:R1:W-:Y:S02]  /*39ab0*/  STL.64 [R1+0x218], R90 ;  /* 0x0002185a01007387 */ /* 0x0003e40000100a00 */
[----:B-1----:R-:W-:Y:S02]  /*39ac0*/  HMMA.1688.F32.TF32 R88, R240, R40, R120 ;  /* 0x00000028f058723c */ /* 0x002fe40000081078 */
[----:B------:R-:W-:Y:S04]  /*39ad0*/  STL.64 [R1+0x220], R104 ;  /* 0x0002206801007387 */ /* 0x000fe80000100a00 */
[----:B------:R-:W-:Y:S04]  /*39ae0*/  STL.64 [R1+0x228], R106 ;  /* 0x0002286a01007387 */ /* 0x000fe80000100a00 */
[----:B------:R-:W-:Y:S04]  /*39af0*/  STL.64 [R1+0x230], R100 ;  /* 0x0002306401007387 */ /* 0x000fe80000100a00 */
[----:B------:R-:W-:Y:S01]  /*39b00*/  STL.64 [R1+0x238], R102 ;  /* 0x0002386601007387 */ /* 0x000fe20000100a00 */
[----:B------:R-:W-:-:S08]  /*39b10*/  IMAD.MOV.U32 R236, RZ, RZ, R73 ;  /* 0x000000ffffec7224 */ /* 0x000fd000078e0049 */
        /* <DEDUP_REMOVED lines=8> */
[----:B------:R-:W-:Y:S04]  /*39ba0*/  STL.64 [R1+0x270], R76 ;  /* 0x0002704c01007387 */ /* 0x000fe80000100a00 */
[----:B------:R-:W-:Y:S04]  /*39bb0*/  STL.64 [R1+0x278], R78 ;  /* 0x0002784e01007387 */ /* 0x000fe80000100a00 */
[----:B------:R5:W-:Y:S02]  /*39bc0*/  STL [R1+0x280], R72 ;  /* 0x0002804801007387 */ /* 0x000be40000100800 */
[C---:B-----5:R-:W-:Y:S02]  /*39bd0*/  HMMA.1688.F32.TF32 R72, R240.reuse, R20, R248 ;  /* 0x00000014f048723c */ /* 0x060fe400000810f8 */
[----:B------:R-:W-:Y:S04]  /*39be0*/  STL [R1+0x1430], R238 ;  /* 0x001430ee01007387 */ /* 0x000fe80000100800 */
[----:B------:R-:W-:Y:S04]  /*39bf0*/  STL [R1+0x142c], R237 ;  /* 0x00142ced01007387 */ /* 0x000fe80000100800 */
[----:B------:R-:W-:Y:S04]  /*39c00*/  STL [R1+0x1428], R236 ;  /* 0x001428ec01007387 */ /* 0x000fe80000100800 */
[----:B------:R-:W3:Y:S09]  /*39c10*/  LDL.LU R248, [R1+0x840] ;  /* 0x0008400001f87983 */ /* 0x000ef20000300800 */
[----:B------:R-:W-:Y:S04]  /*39c20*/  STL.64 [R1+0x290], R72 ;  /* 0x0002904801007387 */ /* 0x000fe80000100a00 */
[----:B------:R1:W-:Y:S04]  /*39c30*/  STL.64 [R1+0x298], R74 ;  /* 0x0002984a01007387 */ /* 0x0003e80000100a00 */
[----:B------:R-:W3:Y:S04]  /*39c40*/  LDL.LU R249, [R1+0x844] ;  /* 0x0008440001f97983 */ /* 0x000ee80000300800 */
[----:B------:R-:W3:Y:S04]  /*39c50*/  LDL.LU R250, [R1+0x848] ;  /* 0x0008480001fa7983 */ /* 0x000ee80000300800 */
[----:B------:R-:W3:Y:S01]  /*39c60*/  LDL.LU R251, [R1+0x84c] ;  /* 0x00084c0001fb7983 */ /* 0x000ee20000300800 */
[----:B-1----:R-:W-:Y:S11]  /*39c70*/  HMMA.1688.F32.TF32 R72, R240, R16, R180 ;  /* 0x00000010f048723c */ /* 0x002ff600000810b4 */
[----:B------:R-:W-:Y:S11]  /*39c80*/  @!UPT UIADD3 URZ, URZ, URZ, URZ ;  /* 0x0000003f3f3ff290 */ /* 0x000ff6000fffe03f */
[----:B------:R-:W-:Y:S01]  /*39c90*/  @!UPT UIADD3 URZ, URZ, URZ, URZ ;  /* 0x0000003f3f3ff290 */ /* 0x000fe2000fffe03f */
[----:B------:R1:W-:Y:S01]  /*39ca0*/  STL [R1+0x2a0], R72 ;  /* 0x0002a04801007387 */ /* 0x0003e20000100800 */
[----:B------:R-:W-:-:S03]  /*39cb0*/  IMAD.MOV.U32 R238, RZ, RZ, R73 ;  /* 0x000000ffffee7224 */ /* 0x000fc600078e0049 */
[----:B------:R-:W4:Y:S01]  /*39cc0*/  LDL.LU R76, [R1+0x830] ;  /* 0x00083000014c7983 */ /* 0x000f220000300800 */
[----:B------:R-:W-:-:S03]  /*39cd0*/  IMAD.MOV.U32 R237, RZ, RZ, R74 ;  /* 0x000000ffffed7224 */ /* 0x000fc600078e004a */
[----:B------:R-:W4:Y:S01]  /*39ce0*/  LDL.LU R77, [R1+0x834] ;  /* 0x00083400014d7983 */ /* 0x000f220000300800 */
[----:B------:R-:W-:-:S03]  /*39cf0*/  IMAD.MOV.U32 R236, RZ, RZ, R75 ;  /* 0x000000ffffec7224 */ /* 0x000fc600078e004b */
[----:B------:R-:W4:Y:S04]  /*39d00*/  LDL.LU R78, [R1+0x838] ;  /* 0x00083800014e7983 */ /* 0x000f280000300800 */
[----:B------:R-:W4:Y:S04]  /*39d10*/  LDL.LU R79, [R1+0x83c] ;  /* 0x00083c00014f7983 */ /* 0x000f280000300800 */
[----:B------:R-:W-:Y:S04]  /*39d20*/  STL [R1+0x143c], R238 ;  /* 0x00143cee01007387 */ /* 0x000fe80000100800 */
[----:B------:R-:W-:Y:S04]  /*39d30*/  STL [R1+0x1438], R237 ;  /* 0x001438ed01007387 */ /* 0x000fe80000100800 */
[----:B------:R5:W-:Y:S04]  /*39d40*/  STL [R1+0x1434], R236 ;  /* 0x001434ec01007387 */ /* 0x000be80000100800 */
[----:B-1----:R-:W5:Y:S04]  /*39d50*/  LDL.LU R72, [R1+0x810] ;  /* 0x0008100001487983 */ /* 0x002f680000300800 */
[----:B------:R-:W5:Y:S04]  /*39d60*/  LDL.LU R73, [R1+0x814] ;  /* 0x0008140001497983 */ /* 0x000f680000300800 */
[----:B------:R-:W5:Y:S04]  /*39d70*/  LDL.LU R74, [R1+0x818] ;  /* 0x00081800014a7983 */ /* 0x000f680000300800 */
[----:B------:R-:W5:Y:S04]  /*39d80*/  LDL.LU R75, [R1+0x81c] ;  /* 0x00081c00014b7983 */ /* 0x000f680000300800 */
[----:B------:R-:W5:Y:S04]  /*39d90*/  LDL.LU R180, [R1+0x7f0] ;  /* 0x0007f00001b47983 */ /* 0x000f680000300800 */
[----:B------:R-:W5:Y:S04]  /*39da0*/  LDL.LU R181, [R1+0x7f4] ;  /* 0x0007f40001b57983 */ /* 0x000f680000300800 */
[----:B------:R-:W5:Y:S04]  /*39db0*/  LDL.LU R182, [R1+0x7f8] ;  /* 0x0007f80001b67983 */ /* 0x000f680000300800 */
[----:B------:R-:W5:Y:S01]  /*39dc0*/  LDL.LU R183, [R1+0x7fc] ;  /* 0x0007fc0001b77983 */ /* 0x000f620000300800 */
[C---:B--2---:R-:W-:Y:S11]  /*39dd0*/  HMMA.1688.F32.TF32 R68, R240.reuse, R12, R68 ;  /* 0x0000000cf044723c */ /* 0x044ff60000081044 */
[----:B------:R-:W-:Y:S11]  /*39de0*/  @!UPT UIADD3 URZ, URZ, URZ, URZ ;  /* 0x0000003f3f3ff290 */ /* 0x000ff6000fffe03f */
[----:B------:R-:W-:Y:S02]  /*39df0*/  @!UPT UIADD3 URZ, URZ, URZ, URZ ;  /* 0x0000003f3f3ff290 */ /* 0x000fe4000fffe03f */
[----:B------:R-:W-:Y:S02]  /*39e00*/  IMAD.MOV.U32 R239, RZ, RZ, R68 ;  /* 0x000000ffffef7224 */ /* 0x000fe400078e0044 */
[----:B------:R-:W-:Y:S01]  /*39e10*/  IMAD.MOV.U32 R232, RZ, RZ, R69 ;  /* 0x000000ffffe87224 */ /* 0x000fe200078e0045 */
[----:B------:R-:W2:Y:S01]  /*39e20*/  LDL.LU R68, [R1+0x7d0] ;  /* 0x0007d00001447983 */ /* 0x000ea20000300800 */
[----:B------:R-:W-:Y:S02]  /*39e30*/  IMAD.MOV.U32 R233, RZ, RZ, R70 ;  /* 0x000000ffffe97224 */ /* 0x000fe400078e0046 */
[----:B------:R-:W-:Y:S01]  /*39e40*/  IMAD.MOV.U32 R234, RZ, RZ, R71 ;  /* 0x000000ffffea7224 */ /* 0x000fe200078e0047 */
[----:B------:R-:W2:Y:S04]  /*39e50*/  LDL.LU R69, [R1+0x7d4] ;  /* 0x0007d40001457983 */ /* 0x000ea80000300800 */
[----:B------:R-:W2:Y:S04]  /*39e60*/  LDL.LU R70, [R1+0x7d8] ;  /* 0x0007d80001467983 */ /* 0x000ea80000300800 */
[----:B------:R-:W2:Y:S04]  /*39e70*/  LDL.LU R71, [R1+0x7dc] ;  /* 0x0007dc0001477983 */ /* 0x000ea80000300800 */
[----:B------:R-:W-:Y:S04]  /*39e80*/  STL [R1+0x144c], R234 ;  /* 0x00144cea01007387 */ /* 0x000fe80000100800 */
[----:B------:R-:W-:Y:S04]  /*39e90*/  STL [R1+0x1448], R233 ;  /* 0x001448e901007387 */ /* 0x000fe80000100800 */
[----:B------:R-:W-:Y:S04]  /*39ea0*/  STL [R1+0x1444], R232 ;  /* 0x001444e801007387 */ /* 0x000fe80000100800 */
[----:B------:R1:W-:Y:S01]  /*39eb0*/  STL [R1+0x1440], R239 ;  /* 0x001440ef01007387 */ /* 0x0003e20000100800 */
[C---:B---3--:R-:W-:Y:S11]  /*39ec0*/  HMMA.1688.F32.TF32 R80, R240.reuse, R8, R248 ;  /* 0x00000008f050723c */ /* 0x048ff600000810f8 */
[----:B------:R-:W-:Y:S11]  /*39ed0*/  @!UPT UIADD3 URZ, URZ, URZ, URZ ;  /* 0x0000003f3f3ff290 */ /* 0x000ff6000fffe03f */
[----:B------:R-:W-:Y:S01]  /*39ee0*/  @!UPT UIADD3 URZ, URZ, URZ, URZ ;  /* 0x0000003f3f3ff290 */ /* 0x000fe2000fffe03f */
[----:B------:R-:W-:Y:S04]  /*39ef0*/  STL.64 [R1+0x2d8], R82 ;  /* 0x0002d85201007387 */ /* 0x000fe80000100a00 */
[----:B------:R-:W3:Y:S04]  /*39f00*/  LDL.LU R248, [R1+0x7b0] ;  /* 0x0007b00001f87983 */ /* 0x000ee80000300800 */
[----:B------:R-:W3:Y:S04]  /*39f10*/  LDL.LU R249, [R1+0x7b4] ;  /* 0x0007b40001f97983 */ /* 0x000ee80000300800 */
[----:B------:R-:W3:Y:S01]  /*39f20*/  LDL.LU R250, [R1+0x7b8] ;  /* 0x0007b80001fa7983 */ /* 0x000ee20000300800 */
[----:B----4-:R-:W-:Y:S01]  /*39f30*/  HMMA.1688.F32.TF32 R76, R240, R4, R76 ;  /* 0x00000004f04c723c */ /* 0x010fe2000008104c */
[----:B-----5:R-:W-:-:S02]  /*39f40*/  IMAD.MOV.U32 R236, RZ, RZ, R81 ;  /* 0x000000ffffec7224 */ /* 0x020fc400078e0051 */
[----:B------:R-:W-:Y:S01]  /*39f50*/  LDS R240, [R199+0x47000] ;  /* 0x04700000c7f07984 */ /* 0x000fe20000000800 */
[----:B------:R-:W-:-:S03]  /*39f60*/  IMAD.MOV.U32 R237, RZ, RZ, R80 ;  /* 0x000000ffffed7224 */ /* 0x000fc600078e0050 */
[----:B------:R4:W-:Y:S01]  /*39f70*/  STL [R1+0x1454], R236 ;  /* 0x001454ec01007387 */ /* 0x0009e20000100800 */
[----:B------:R-:W-:Y:S11]  /*39f80*/  HMMA.1688.F32.TF32 R72, R244, R64, R72 ;  /* 0x00000040f448723c */ /* 0x000ff60000081048 */
[----:B------:R-:W-:Y:S05]  /*39f90*/  @!UPT UIADD3 URZ, URZ, URZ, URZ ;  /* 0x0000003f3f3ff290 */ /* 0x000fea000fffe03f */
[----:B------:R-:W-:Y:S01]  /*39fa0*/  IMAD.MOV.U32 R238, RZ, RZ, R79 ;  /* 0x000000ffffee7224 */ /* 0x000fe200078e004f */
[----:B------:R-:W-:Y:S01]  /*39fb0*/  LDS R242, [R199+0x47800] ;  /* 0x04780000c7f27984 */ /* 0x000fe20000000800 */
[----:B-1----:R-:W-:Y:S02]  /*39fc0*/  IMAD.MOV.U32 R239, RZ, RZ, R78 ;  /* 0x000000ffffef7224 */ /* 0x002fe400078e004e */
[----:B------:R-:W-:Y:S01]  /*39fd0*/  IMAD.MOV.U32 R233, RZ, RZ, R76 ;  /* 0x000000ffffe97224 */ /* 0x000fe200078e004c */
[----:B------:R1:W-:Y:S01]  /*39fe0*/  STL [R1+0x1450], R237 ;  /* 0x001450ed01007387 */ /* 0x0003e20000100800 */
[----:B------:R-:W-:-:S03]  /*39ff0*/  IMAD.MOV.U32 R232, RZ, RZ, R77 ;  /* 0x000000ffffe87224 */ /* 0x000fc600078e004d */
[----:B------:R-:W-:Y:S04]  /*3a000*/  STL [R1+0x1464], R238 ;  /* 0x001464ee01007387 */ /* 0x000fe80000100800 */
[----:B------:R-:W-:Y:S04]  /*3a010*/  STL [R1+0x1460], R239 ;  /* 0x001460ef01007387 */ /* 0x000fe80000100800 */
[----:B------:R-:W-:Y:S04]  /*3a020*/  STL [R1+0x145c], R233 ;  /* 0x00145ce901007387 */ /* 0x000fe80000100800 */
[----:B------:R-:W-:Y:S01]  /*3a030*/  STL [R1+0x1458], R232 ;  /* 0x001458e801007387 */ /* 0x000fe20000100800 */
[----:B----4-:R-:W-:-:S02]  /*3a040*/  IMAD.MOV.U32 R236, RZ, RZ, R73 ;  /* 0x000000ffffec7224 */ /* 0x010fc400078e0049 */
[----:B-1----:R-:W-:Y:S01]  /*3a050*/  IMAD.MOV.U32 R237, RZ, RZ, R74 ;  /* 0x000000ffffed7224 */ /* 0x002fe200078e004a */
[----:B------:R1:W-:Y:S01]  /*3a060*/  STL [R1+0x2e0], R72 ;  /* 0x0002e04801007387 */ /* 0x0003e20000100800 */
[----:B------:R-:W-:Y:S02]  /*3a070*/  IMAD.MOV.U32 R234, RZ, RZ, R75 ;  /* 0x000000ffffea7224 */ /* 0x000fe400078e004b */
[----:B------:R-:W-:Y:S01]  /*3a080*/  IMAD.MOV.U32 R251, RZ, RZ, R2 ;  /* 0x000000fffffb7224 */ /* 0x000fe200078e0002 */
[----:B------:R-:W-:Y:S04]  /*3a090*/  LDS R241, [R252+0x47000] ;  /* 0x04700000fcf17984 */ /* 0x000fe80000000800 */
[----:B------:R-:W4:Y:S01]  /*3a0a0*/  LDS R243, [R252+0x47800] ;  /* 0x04780000fcf37984 */ /* 0x000f220000000800 */
[C---:B-1----:R-:W-:Y:S03]  /*3a0b0*/  HMMA.1688.F32.TF32 R72, R244.reuse, R60, R180 ;  /* 0x0000003cf448723c */ /* 0x042fe600000810b4 */
[----:B------:R-:W-:Y:S04]  /*3a0c0*/  STL [R1+0x1470], R234 ;  /* 0x001470ea01007387 */ /* 0x000fe80000100800 */
[----:B------:R-:W-:Y:S04]  /*3a0d0*/  STL [R1+0x146c], R237 ;  /* 0x00146ced01007387 */ /* 0x000fe80000100800 */
[----:B------:R-:W-:Y:S11]  /*3a0e0*/  STL [R1+0x1468], R236 ;  /* 0x001468ec01007387 */ /* 0x000ff60000100800 */
[----:B------:R-:W-:Y:S02]  /*3a0f0*/  @!UPT UIADD3 URZ, URZ, URZ, URZ ;  /* 0x0000003f3f3ff290 */ /* 0x000fe4000fffe03f */
[----:B------:R-:W-:Y:S02]  /*3a100*/  IMAD.MOV.U32 R2, RZ, RZ, R75 ;  /* 0x000000ffff027224 */ /* 0x000fe400078e004b */
[----:B------:R-:W-:Y:S01]  /*3a110*/  IMAD.MOV.U32 R235, RZ, RZ, R72 ;  /* 0x000000ffffeb7224 */ /* 0x000fe200078e0048 */
[----:B------:R1:W-:Y:S04]  /*3a120*/  STL [R1+0x2f4], R73 ;  /* 0x0002f44901007387 */ /* 0x0003e80000100800 */
[----:B------:R5:W-:Y:S04]  /*3a130*/  STL [R1+0x2f8], R74 ;  /* 0x0002f84a01007387 */ /* 0x000be80000100800 */
[----:B------:R-:W-:Y:S04]  /*3a140*/  STL [R1+0x1478], R2 ;  /* 0x0014780201007387 */ /* 0x000fe80000100800 */
[----:B------:R1:W-:Y:S04]  /*3a150*/  STL [R1+0x1474], R235 ;  /* 0x001474eb01007387 */ /* 0x0003e80000100800 */
[----:B------:R-:W4:Y:S04]  /*3a160*/  LDL.LU R84, [R1+0x790] ;  /* 0x0007900001547983 */ /* 0x000f280000300800 */
[----:B------:R-:W4:Y:S04]  /*3a170*/  LDL.LU R85, [R1+0x794] ;  /* 0x0007940001557983 */ /* 0x000f280000300800 */
[----:B------:R-:W4:Y:S04]  /*3a180*/  LDL.LU R86, [R1+0x798] ;  /* 0x0007980001567983 */ /* 0x000f280000300800 */
[----:B------:R-:W4:Y:S01]  /*3a190*/  LDL.LU R87, [R1+0x79c] ;  /* 0x00079c0001577983 */ /* 0x000f220000300800 */
[C---:B--2---:R-:W-:Y:S11]  /*3a1a0*/  HMMA.1688.F32.TF32 R68, R244.reuse, R56, R68 ;  /* 0x00000038f444723c */ /* 0x044ff60000081044 */
[----:B------:R-:W-:Y:S11]  /*3a1b0*/  @!UPT UIADD3 URZ, URZ, URZ, URZ ;  /* 0x0000003f3f3ff290 */ /* 0x000ff6000fffe03f */
[----:B------:R-:W-:Y:S02]  /*3a1c0*/  @!UPT UIADD3 URZ, URZ, URZ, URZ ;  /* 0x0000003f3f3ff290 */ /* 0x000fe4000fffe03f */
[----:B------:R-:W-:Y:S02]  /*3a1d0*/  IMAD.MOV.U32 R232, RZ, RZ, R71 ;  /* 0x000000ffffe87224 */ /* 0x000fe400078e0047 */
[----:B------:R-:W-:Y:S02]  /*3a1e0*/  IMAD.MOV.U32 R233, RZ, RZ, R70 ;  /* 0x000000ffffe97224 */ /* 0x000fe400078e0046 */
[----:B------:R-:W-:Y:S02]  /*3a1f0*/  IMAD.MOV.U32 R239, RZ, RZ, R69 ;  /* 0x000000ffffef7224 */ /* 0x000fe400078e0045 */
[----:B------:R-:W-:Y:S01]  /*3a200*/  IMAD.MOV.U32 R238, RZ, RZ, R68 ;  /* 0x000000ffffee7224 */ /* 0x000fe200078e0044 */
[----:B------:R-:W-:Y:S04]  /*3a210*/  STL [R1+0x1488], R232 ;  /* 0x001488e801007387 */ /* 0x000fe80000100800 */
[----:B------:R2:W-:Y:S04]  /*3a220*/  STL [R1+0x1484], R233 ;  /* 0x001484e901007387 */ /* 0x0005e80000100800 */
[----:B------:R1:W-:Y:S04]  /*3a230*/  STL [R1+0x1480], R239 ;  /* 0x001480ef01007387 */ /* 0x0003e80000100800 */
[----:B------:R1:W-:Y:S04]  /*3a240*/  STL [R1+0x147c], R238 ;  /* 0x00147cee01007387 */ /* 0x0003e80000100800 */
        /* <DEDUP_REMOVED lines=8> */
[----:B---3--:R-:W-:Y:S03]  /*3a2d0*/  HMMA.1688.F32.TF32 R68, R244, R52, R248 ;  /* 0x00000034f444723c */ /* 0x008fe600000810f8 */
[----:B------:R-:W3:Y:S04]  /*3a2e0*/  LDL.LU R248, [R1+0x6e0] ;  /* 0x0006e00001f87983 */ /* 0x000ee80000300800 */
[----:B------:R-:W3:Y:S04]  /*3a2f0*/  LDL.LU R249, [R1+0x6e4] ;  /* 0x0006e40001f97983 */ /* 0x000ee80000300800 */
[----:B------:R-:W3:Y:S04]  /*3a300*/  LDL.LU R250, [R1+0x6e8] ;  /* 0x0006e80001fa7983 */ /* 0x000ee80000300800 */
[----:B------:R-:W3:Y:S04]  /*3a310*/  LDL.LU R251, [R1+0x6ec] ;  /* 0x0006ec0001fb7983 */ /* 0x000ee80000300800 */
[----:B------:R-:W3:Y:S04]  /*3a320*/  LDL.LU R72, [R1+0x740] ;  /* 0x0007400001487983 */ /* 0x000ee80000300800 */
[----:B-1----:R-:W3:Y:S04]  /*3a330*/  LDL.LU R73, [R1+0x744] ;  /* 0x0007440001497983 */ /* 0x002ee80000300800 */
[----:B-----5:R-:W3:Y:S04]  /*3a340*/  LDL.LU R74, [R1+0x748] ;  /* 0x00074800014a7983 */ /* 0x020ee80000300800 */
[----:B------:R-:W3:Y:S04]  /*3a350*/  LDL.LU R75, [R1+0x74c] ;  /* 0x00074c00014b7983 */ /* 0x000ee80000300800 */
        /* <DEDUP_REMOVED lines=12> */
[----:B------:R-:W-:Y:S04]  /*3a420*/  STL [R1+0x1494], R237 ;  /* 0x001494ed01007387 */ /* 0x000fe80000100800 */
[----:B------:R-:W-:Y:S04]  /*3a430*/  STL [R1+0x1490], R234 ;  /* 0x001490ea01007387 */ /* 0x000fe80000100800 */
[----:B------:R-:W-:Y:S01]  /*3a440*/  STL [R1+0x148c], R235 ;  /* 0x00148ceb01007387 */ /* 0x000fe20000100800 */
[C---:B----4-:R-:W-:Y:S11]  /*3a450*/  HMMA.1688.F32.TF32 R84, R244.reuse, R48, R84 ;  /* 0x00000030f454723c */ /* 0x050ff60000081054 */
[----:B------:R-:W-:Y:S11]  /*3a460*/  @!UPT UIADD3 URZ, URZ, URZ, URZ ;  /* 0x0000003f3f3ff290 */ /* 0x000ff6000fffe03f */
[----:B------:R-:W-:Y:S02]  /*3a470*/  @!UPT UIADD3 URZ, URZ, URZ, URZ ;  /* 0x0000003f3f3ff290 */ /* 0x000fe4000fffe03f */
[----:B--2---:R-:W-:Y:S02]  /*3a480*/  IMAD.MOV.U32 R233, RZ, RZ, R84 ;  /* 0x000000ffffe97224 */ /* 0x004fe400078e0054 */
[----:B------:R-:W-:Y:S02]  /*3a490*/  IMAD.MOV.U32 R239, RZ, RZ, R85 ;  /* 0x000000ffffef7224 */ /* 0x000fe400078e0055 */
[----:B------:R-:W-:Y:S02]  /*3a4a0*/  IMAD.MOV.U32 R238, RZ, RZ, R86 ;  /* 0x000000ffffee7224 */ /* 0x000fe400078e0056 */
[----:B------:R-:W-:Y:S01]  /*3a4b0*/  IMAD.MOV.U32 R2, RZ, RZ, R87 ;  /* 0x000000ffff027224 */ /* 0x000fe200078e0057 */
[C---:B------:R-:W-:Y:S08]  /*3a4c0*/  HMMA.1688.F32.TF32 R80, R244.reuse, R44, R80 ;  /* 0x0000002cf450723c */ /* 0x040ff00000081050 */
[C---:B------:R-:W-:Y:S08]  /*3a4d0*/  HMMA.1688.F32.TF32 R76, R244.reuse, R40, R76 ;  /* 0x00000028f44c723c */ /* 0x040ff0000008104c */
[C---:B---3--:R-:W-:Y:S11]  /*3a4e0*/  HMMA.1688.F32.TF32 R72, R244.reuse, R36, R72 ;  /* 0x00000024f448723c */ /* 0x048ff60000081048 */
        /* <DEDUP_REMOVED lines=13> */
[C---:B------:R-:W-:Y:S08]  /*3a5c0*/  HMMA.1688.F32.TF32 R72, R244.reuse, R28, R68 ;  /* 0x0000001cf448723c */ /* 0x040ff00000081044 */
[----:B------:R-:W-:Y:S01]  /*3a5d0*/  HMMA.1688.F32.TF32 R68, R244, R24, R248 ;  /* 0x00000018f444723c */ /* 0x000fe200000810f8 */
[----:B------:R-:W-:Y:S11]  /*3a5e0*/  IMAD.MOV.U32 R65, RZ, RZ, R80 ;  /* 0x000000ffff417224 */ /* 0x000ff600078e0050 */
[----:B------:R-:W-:Y:S03]  /*3a5f0*/  @!UPT UIADD3 URZ, URZ, URZ, URZ ;  /* 0x0000003f3f3ff290 */ /* 0x000fe6000fffe03f */
[----:B------:R-:W-:Y:S04]  /*3a600*/  STL.64 [R1+0x3e0], R72 ;  /* 0x0003e04801007387 */ /* 0x000fe80000100a00 */
[----:B------:R-:W-:Y:S04]  /*3a610*/  STL.64 [R1+0x3e8], R74 ;  /* 0x0003e84a01007387 */ /* 0x000fe80000100a00 */
[----:B------:R1:W-:Y:S04]  /*3a620*/  STL.64 [R1+0x3f0], R68 ;  /* 0x0003f04401007387 */ /* 0x0003e80000100a00 */
        /* <DEDUP_REMOVED lines=8> */
[----:B------:R-:W4:Y:S01]  /*3a6b0*/  LDL.LU R84, [R1+0x5b0] ;  /* 0x0005b00001547983 */ /* 0x000f220000300800 */
[----:B------:R-:W-:-:S03]  /*3a6c0*/  IMAD.MOV.U32 R64, RZ, RZ, R81 ;  /* 0x000000ffff407224 */ /* 0x000fc600078e0051 */
[----:B------:R-:W4:Y:S01]  /*3a6d0*/  LDL.LU R85, [R1+0x5b4] ;  /* 0x0005b40001557983 */ /* 0x000f220000300800 */
[----:B------:R-:W-:-:S03]  /*3a6e0*/  IMAD.MOV.U32 R61, RZ, RZ, R82 ;  /* 0x000000ffff3d7224 */ /* 0x000fc600078e0052 */
[----:B------:R-:W4:Y:S01]  /*3a6f0*/  LDL.LU R86, [R1+0x5b8] ;  /* 0x0005b80001567983 */ /* 0x000f220000300800 */
[----:B------:R-:W-:-:S03]  /*3a700*/  IMAD.MOV.U32 R60, RZ, RZ, R83 ;  /* 0x000000ffff3c7224 */ /* 0x000fc600078e0053 */
[----:B------:R-:W4:Y:S04]  /*3a710*/  LDL.LU R87, [R1+0x5bc] ;  /* 0x0005bc0001577983 */ /* 0x000f280000300800 */
[----:B------:R-:W5:Y:S04]  /*3a720*/  LDL.LU R80, [R1+0x570] ;  /* 0x0005700001507983 */ /* 0x000f680000300800 */
[----:B------:R-:W5:Y:S01]  /*3a730*/  LDL.LU R81, [R1+0x574] ;  /* 0x0005740001517983 */ /* 0x000f620000300800 */
[----:B------:R-:W-:-:S03]  /*3a740*/  IMAD.MOV.U32 R25, RZ, RZ, R70 ;  /* 0x000000ffff197224 */ /* 0x000fc600078e0046 */
[----:B------:R-:W5:Y:S01]  /*3a750*/  LDL.LU R82, [R1+0x578] ;  /* 0x0005780001527983 */ /* 0x000f620000300800 */
[----:B------:R-:W-:-:S03]  /*3a760*/  IMAD.MOV.U32 R24, RZ, RZ, R71 ;  /* 0x000000ffff187224 */ /* 0x000fc600078e0047 */
[----:B------:R-:W5:Y:S01]  /*3a770*/  LDL.LU R83, [R1+0x57c] ;  /* 0x00057c0001537983 */ /* 0x000f620000300800 */
[----:B------:R-:W-:-:S03]  /*3a780*/  IMAD.MOV.U32 R71, RZ, RZ, R54 ;  /* 0x000000ffff477224 */ /* 0x000fc600078e0036 */
[----:B-1----:R-:W4:Y:S01]  /*3a790*/  LDL.LU R68, [R1+0x500] ;  /* 0x0005000001447983 */ /* 0x002f220000300800 */
        /* <DEDUP_REMOVED lines=28> */
[----:B------:R-:W4:Y:S01]  /*3a960*/  LDL.LU R67, [R1+0x1840] ;  /* 0x0018400001437983 */ /* 0x000f220000300800 */
[----:B------:R-:W-:Y:S01]  /*3a970*/  IMAD.MOV.U32 R251, RZ, RZ, R0 ;  /* 0x000000fffffb7224 */ /* 0x000fe200078e0000 */
[C---:B--2---:R-:W-:Y:S11]  /*3a980*/  HMMA.1688.F32.TF32 R88, R244.reuse, R20, R124 ;  /* 0x00000014f458723c */ /* 0x044ff6000008107c */
[----:B------:R-:W-:Y:S11]  /*3a990*/  @!UPT UIADD3 URZ, URZ, URZ, URZ ;  /* 0x0000003f3f3ff290 */ /* 0x000ff6000fffe03f */
[----:B------:R-:W-:Y:S01]  /*3a9a0*/  @!UPT UIADD3 URZ, URZ, URZ, URZ ;  /* 0x0000003f3f3ff290 */ /* 0x000fe2000fffe03f */
[----:B------:R3:W-:Y:S01]  /*3a9b0*/  STL.64 [R1+0x420], R88 ;  /* 0x0004205801007387 */ /* 0x0007e20000100a00 */
[----:B------:R-:W-:Y:S02]  /*3a9c0*/  IMAD.MOV.U32 R21, RZ, RZ, R90 ;  /* 0x000000ffff157224 */ /* 0x000fe400078e005a */
[----:B------:R-:W-:Y:S02]  /*3a9d0*/  IMAD.MOV.U32 R20, RZ, RZ, R91 ;  /* 0x000000ffff147224 */ /* 0x000fe400078e005b */
[C---:B---3--:R-:W-:Y:S08]  /*3a9e0*/  HMMA.1688.F32.TF32 R88, R244.reuse, R16, R120 ;  /* 0x00000010f458723c */ /* 0x048ff00000081078 */
[C---:B-----5:R-:W-:Y:S08]  /*3a9f0*/  HMMA.1688.F32.TF32 R80, R244.reuse, R8, R80 ;  /* 0x00000008f450723c */ /* 0x060ff00000081050 */
[C---:B----4-:R-:W-:Y:S08]  /*3aa00*/  HMMA.1688.F32.TF32 R84, R244.reuse, R12, R84 ;  /* 0x0000000cf454723c */ /* 0x050ff00000081054 */
[----:B------:R-:W-:Y:S08]  /*3aa10*/  HMMA.1688.F32.TF32 R76, R244, R4, R76 ;  /* 0x00000004f44c723c */ /* 0x000ff0000008104c */
[----:B------:R-:W-:Y:S01]  /*3aa20*/  IMAD.MOV.U32 R40, RZ, RZ, R80 ;  /* 0x000000ffff287224 */ /* 0x000fe200078e0050 */
[----:B------:R-:W-:Y:S01]  /*3aa30*/  STL.64 [R1+0x550], R88 ;  /* 0x0005505801007387 */ /* 0x000fe20000100a00 */
[----:B------:R-:W-:-:S02]  /*3aa40*/  IMAD.MOV.U32 R36, RZ, RZ, R81 ;  /* 0x000000ffff247224 */ /* 0x000fc400078e0051 */
[----:B------:R-:W-:Y:S01]  /*3aa50*/  IMAD.MOV.U32 R13, RZ, RZ, R82 ;  /* 0x000000ffff0d7224 */ /* 0x000fe200078e0052 */
[----:B------:R-:W2:Y:S01]  /*3aa60*/  LDL.LU R8, [R1+0x990] ;  /* 0x0009900001087983 */ /* 0x000ea20000300800 */
[----:B------:R-:W-:-:S03]  /*3aa70*/  IMAD.MOV.U32 R12, RZ, RZ, R83 ;  /* 0x000000ffff0c7224 */ /* 0x000fc600078e0053 */
[----:B------:R-:W3:Y:S01]  /*3aa80*/  LDL.LU R9, [R1+0x994] ;  /* 0x0009940001097983 */ /* 0x000ee20000300800 */
[----:B------:R-:W-:Y:S06]  /*3aa90*/  HMMA.1688.F32.TF32 R72, R240, R66, R72 ;  /* 0x00000042f048723c */ /* 0x000fec0000081048 */
[----:B------:R-:W-:Y:S02]  /*3aaa0*/  IMAD.MOV.U32 R0, RZ, RZ, R76 ;  /* 0x000000ffff007224 */ /* 0x000fe400078e004c */
[----:B------:R-:W-:Y:S02]  /*3aab0*/  IMAD.MOV.U32 R48, RZ, RZ, R77 ;  /* 0x000000ffff307224 */ /* 0x000fe400078e004d */
[----:B------:R-:W-:-:S02]  /*3aac0*/  IMAD.MOV.U32 R44, RZ, RZ, R78 ;  /* 0x000000ffff2c7224 */ /* 0x000fc400078e004e */
[----:B------:R-:W-:Y:S01]  /*3aad0*/  IMAD.MOV.U32 R41, RZ, RZ, R79 ;  /* 0x000000ffff297224 */ /* 0x000fe200078e004f */
[C---:B------:R-:W-:Y:S08]  /*3aae0*/  HMMA.1688.F32.TF32 R80, R240.reuse, R62, R180 ;  /* 0x0000003ef050723c */ /* 0x040ff000000810b4 */
[C---:B------:R-:W-:Y:S02]  /*3aaf0*/  HMMA.1688.F32.TF32 R76, R240.reuse, R58, R68 ;  /* 0x0000003af04c723c */ /* 0x040fe40000081044 */
[----:B------:R-:W-:Y:S04]  /*3ab00*/  STL.64 [R1+0x400], R72 ;  /* 0x0004004801007387 */ /* 0x000fe80000100a00 */
[----:B------:R1:W-:Y:S02]  /*3ab10*/  STL.64 [R1+0x408], R74 ;  /* 0x0004084a01007387 */ /* 0x0003e40000100a00 */
[----:B-1----:R-:W-:Y:S07]  /*3ab20*/  HMMA.1688.F32.TF32 R72, R240, R54, R248 ;  /* 0x00000036f048723c */ /* 0x002fee00000810f8 */
[----:B------:R-:W-:Y:S01]  /*3ab30*/  STL.64 [R1+0x440], R80 ;  /* 0x0004405001007387 */ /* 0x000fe20000100a00 */
[----:B------:R-:W-:-:S03]  /*3ab40*/  IMAD.MOV.U32 R68, RZ, RZ, R6 ;  /* 0x000000ffff447224 */ /* 0x000fc600078e0006 */
[----:B------:R-:W-:Y:S04]  /*3ab50*/  STL.64 [R1+0x448], R82 ;  /* 0x0004485201007387 */ /* 0x000fe80000100a00 */
[----:B------:R-:W-:Y:S01]  /*3ab60*/  STL.64 [R1+0x490], R76 ;  /* 0x0004904c01007387 */ /* 0x000fe20000100a00 */
[----:B------:R-:W-:-:S03]  /*3ab70*/  IMAD.MOV.U32 R69, RZ, RZ, R7 ;  /* 0x000000ffff457224 */ /* 0x000fc600078e0007 */
[----:B------:R-:W-:Y:S01]  /*3ab80*/  STL.64 [R1+0x498], R78 ;  /* 0x0004984e01007387 */ /* 0x000fe20000100a00 */
[----:B------:R-:W-:-:S03]  /*3ab90*/  IMAD.MOV.U32 R70, RZ, RZ, R11 ;  /* 0x000000ffff467224 */ /* 0x000fc600078e000b */
[----:B------:R-:W4:Y:S01]  /*3aba0*/  LDL.LU R6, [R1+0x183c] ;  /* 0x00183c0001067983 */ /* 0x000f220000300800 */
[----:B------:R-:W-:-:S03]  /*3abb0*/  IMAD.MOV.U32 R71, RZ, RZ, R10 ;  /* 0x000000ffff477224 */ /* 0x000fc600078e000a */
[----:B------:R1:W-:Y:S04]  /*3abc0*/  STL.64 [R1+0x5c0], R72 ;  /* 0x0005c04801007387 */ /* 0x0003e80000100a00 */
[----:B------:R5:W-:Y:S04]  /*3abd0*/  STL.64 [R1+0x5c8], R74 ;  /* 0x0005c84a01007387 */ /* 0x000be80000100a00 */
        /* <DEDUP_REMOVED lines=9> */
[----:B-1----:R-:W-:-:S03]  /*3ac70*/  IMAD.MOV.U32 R72, RZ, RZ, R35 ;  /* 0x000000ffff487224 */ /* 0x002fc600078e0023 */
[----:B------:R-:W4:Y:S01]  /*3ac80*/  LDL.LU R15, [R1+0x1824] ;  /* 0x00182400010f7983 */ /* 0x000f220000300800 */
[----:B------:R-:W-:-:S03]  /*3ac90*/  IMAD.MOV.U32 R73, RZ, RZ, R34 ;  /* 0x000000ffff497224 */ /* 0x000fc600078e0022 */
[----:B------:R-:W4:Y:S01]  /*3aca0*/  LDL.LU R14, [R1+0x1820] ;  /* 0x00182000010e7983 */ /* 0x000f220000300800 */
[----:B-----5:R-:W-:-:S03]  /*3acb0*/  IMAD.MOV.U32 R74, RZ, RZ, R31 ;  /* 0x000000ffff4a7224 */ /* 0x020fc600078e001f */
        /* <DEDUP_REMOVED lines=16> */
[----:B------:R-:W-:Y:S02]  /*3adc0*/  IMAD.MOV.U32 R16, RZ, RZ, R87 ;  /* 0x000000ffff107224 */ /* 0x000fe400078e0057 */
[----:B------:R-:W-:Y:S02]  /*3add0*/  IMAD.MOV.U32 R49, RZ, RZ, R90 ;  /* 0x000000ffff317224 */ /* 0x000fe400078e005a */
[----:B------:R-:W-:Y:S01]  /*3ade0*/  IMAD.MOV.U32 R37, RZ, RZ, R91 ;  /* 0x000000ffff257224 */ /* 0x000fe200078e005b */
[----:B--2---:R-:W-:Y:S04]  /*3adf0*/  LDS R244, [R8+0x47000] ;  /* 0x0470000008f47984 */ /* 0x004fe80000000800 */
[----:B------:R-:W-:Y:S04]  /*3ae00*/  LDS R246, [R8+0x47800] ;  /* 0x0478000008f67984 */ /* 0x000fe80000000800 */
[----:B---3--:R-:W-:Y:S04]  /*3ae10*/  LDS R245, [R9+0x47000] ;  /* 0x0470000009f57984 */ /* 0x008fe80000000800 */
[----:B------:R-:W1:Y:S01]  /*3ae20*/  LDS R247, [R9+0x47800] ;  /* 0x0478000009f77984 */ /* 0x000e620000000800 */
[----:B----4-:R-:W-:-:S02]  /*3ae30*/  IMAD.MOV.U32 R87, RZ, RZ, R6 ;  /* 0x000000ffff577224 */ /* 0x010fc400078e0006 */
[----:B------:R-:W-:Y:S02]  /*3ae40*/  IMAD.MOV.U32 R86, RZ, RZ, R7 ;  /* 0x000000ffff567224 */ /* 0x000fe400078e0007 */
[----:B------:R-:W-:Y:S02]  /*3ae50*/  IMAD.MOV.U32 R85, RZ, RZ, R11 ;  /* 0x000000ffff557224 */ /* 0x000fe400078e000b */
[----:B------:R-:W-:Y:S02]  /*3ae60*/  IMAD.MOV.U32 R84, RZ, RZ, R10 ;  /* 0x000000ffff547224 */ /* 0x000fe400078e000a */
[----:B------:R-:W2:Y:S04]  /*3ae70*/  LDL.LU R10, [R1+0x17fc] ;  /* 0x0017fc00010a7983 */ /* 0x000ea80000300800 */
[----:B------:R-:W3:Y:S04]  /*3ae80*/  LDL.LU R11, [R1+0x17f8] ;  /* 0x0017f800010b7983 */ /* 0x000ee80000300800 */
[----:B------:R-:W4:Y:S04]  /*3ae90*/  LDL.LU R7, [R1+0x17f4] ;  /* 0x0017f40001077983 */ /* 0x000f280000300800 */
[----:B------:R-:W4:Y:S01]  /*3aea0*/  LDL.LU R6, [R1+0x17f0] ;  /* 0x0017f00001067983 */ /* 0x000f220000300800 */
[----:B------:R-:W-:-:S02]  /*3aeb0*/  IMAD.MOV.U32 R121, RZ, RZ, R15 ;  /* 0x000000ffff797224 */ /* 0x000fc400078e000f */
[----:B------:R-:W-:Y:S02]  /*3aec0*/  IMAD.MOV.U32 R120, RZ, RZ, R14 ;  /* 0x000000ffff787224 */ /* 0x000fe400078e000e */
[----:B------:R-:W4:Y:S01]  /*3aed0*/  LDL.LU R14, [R1+0x17ec] ;  /* 0x0017ec00010e7983 */ /* 0x000f220000300800 */
[----:B------:R-:W-:Y:S02]  /*3aee0*/  IMAD.MOV.U32 R122, RZ, RZ, R18 ;  /* 0x000000ffff7a7224 */ /* 0x000fe400078e0012 */
[----:B------:R-:W-:Y:S01]  /*3aef0*/  IMAD.MOV.U32 R123, RZ, RZ, R19 ;  /* 0x000000ffff7b7224 */ /* 0x000fe200078e0013 */
[----:B------:R-:W4:Y:S04]  /*3af00*/  LDL.LU R15, [R1+0x17e8] ;  /* 0x0017e800010f7983 */ /* 0x000f280000300800 */
[----:B------:R-:W4:Y:S04]  /*3af10*/  LDL.LU R18, [R1+0x17e4] ;  /* 0x0017e40001127983 */ /* 0x000f280000300800 */
[----:B------:R-:W4:Y:S01]  /*3af20*/  LDL.LU R19, [R1+0x17e0] ;  /* 0x0017e00001137983 */ /* 0x000f220000300800 */
[----:B-----5:R-:W-:-:S02]  /*3af30*/  IMAD.MOV.U32 R131, RZ, RZ, R22 ;  /* 0x000000ffff837224 */ /* 0x020fc400078e0016 */
[----:B------:R-:W-:Y:S02]  /*3af40*/  IMAD.MOV.U32 R130, RZ, RZ, R23 ;  /* 0x000000ffff827224 */ /* 0x000fe400078e0017 */
[----:B------:R-:W-:Y:S02]  /*3af50*/  IMAD.MOV.U32 R129, RZ, RZ, R26 ;  /* 0x000000ffff817224 */ /* 0x000fe400078e001a */
[----:B------:R-:W-:Y:S02]  /*3af60*/  IMAD.MOV.U32 R128, RZ, RZ, R27 ;  /* 0x000000ffff807224 */ /* 0x000fe400078e001b */
[----:B------:R-:W5:Y:S04]  /*3af70*/  LDL.LU R27, [R1+0x17dc] ;  /* 0x0017dc00011b7983 */ /* 0x000f680000300800 */
[----:B------:R-:W5:Y:S04]  /*3af80*/  LDL.LU R26, [R1+0x17d8] ;  /* 0x0017d800011a7983 */ /* 0x000f680000300800 */
[----:B------:R-:W5:Y:S04]  /*3af90*/  LDL.LU R23, [R1+0x17d4] ;  /* 0x0017d40001177983 */ /* 0x000f680000300800 */
[----:B------:R-:W5:Y:S01]  /*3afa0*/  LDL.LU R22, [R1+0x17d0] ;  /* 0x0017d00001167983 */ /* 0x000f620000300800 */
[----:B--2---:R-:W-:-:S02]  /*3afb0*/  IMAD.MOV.U32 R135, RZ, RZ, R10 ;  /* 0x000000ffff877224 */ /* 0x004fc400078e000a */
[----:B---3--:R-:W-:Y:S02]  /*3afc0*/  IMAD.MOV.U32 R134, RZ, RZ, R11 ;  /* 0x000000ffff867224 */ /* 0x008fe400078e000b */
[----:B----4-:R-:W-:Y:S02]  /*3afd0*/  IMAD.MOV.U32 R133, RZ, RZ, R7 ;  /* 0x000000ffff857224 */ /* 0x010fe400078e0007 */
[----:B------:R-:W-:Y:S02]  /*3afe0*/  IMAD.MOV.U32 R132, RZ, RZ, R6 ;  /* 0x000000ffff847224 */ /* 0x000fe400078e0006 */
[----:B------:R-:W2:Y:S04]  /*3aff0*/  LDL.LU R6, [R1+0x17cc] ;  /* 0x0017cc0001067983 */ /* 0x000ea80000300800 */
[----:B------:R-:W3:Y:S04]  /*3b000*/  LDL.LU R7, [R1+0x17c8] ;  /* 0x0017c80001077983 */ /* 0x000ee80000300800 */
[----:B------:R-:W4:Y:S04]  /*3b010*/  LDL.LU R11, [R1+0x17c4] ;  /* 0x0017c400010b7983 */ /* 0x000f280000300800 */
[----:B------:R-:W5:Y:S01]  /*3b020*/  LDL.LU R10, [R1+0x17c0] ;  /* 0x0017c000010a7983 */ /* 0x000f620000300800 */
[----:B------:R-:W-:-:S02]  /*3b030*/  IMAD.MOV.U32 R137, RZ, RZ, R18 ;  /* 0x000000ffff897224 */ /* 0x000fc400078e0012 */
[----:B------:R-:W-:Y:S02]  /*3b040*/  IMAD.MOV.U32 R136, RZ, RZ, R19 ;  /* 0x000000ffff887224 */ /* 0x000fe400078e0013 */
[----:B------:R-:W5:Y:S01]  /*3b050*/  LDL.LU R19, [R1+0x17bc] ;  /* 0x0017bc0001137983 */ /* 0x000f620000300800 */
[----:B------:R-:W-:Y:S02]  /*3b060*/  IMAD.MOV.U32 R138, RZ, RZ, R15 ;  /* 0x000000ffff8a7224 */ /* 0x000fe400078e000f */
[----:B------:R-:W-:Y:S01]  /*3b070*/  IMAD.MOV.U32 R139, RZ, RZ, R14 ;  /* 0x000000ffff8b7224 */ /* 0x000fe200078e000e */
[----:B------:R-:W5:Y:S04]  /*3b080*/  LDL.LU R18, [R1+0x17b8] ;  /* 0x0017b80001127983 */ /* 0x000f680000300800 */
[----:B------:R-:W5:Y:S04]  /*3b090*/  LDL.LU R15, [R1+0x17b4] ;  /* 0x0017b400010f7983 */ /* 0x000f680000300800 */
[----:B------:R-:W5:Y:S01]  /*3b0a0*/  LDL.LU R14, [R1+0x17b0] ;  /* 0x0017b000010e7983 */ /* 0x000f620000300800 */
[----:B--2---:R-:W-:-:S02]  /*3b0b0*/  IMAD.MOV.U32 R111, RZ, RZ, R6 ;  /* 0x000000ffff6f7224 */ /* 0x004fc400078e0006 */
[----:B---3--:R-:W-:Y:S02]  /*3b0c0*/  IMAD.MOV.U32 R110, RZ, RZ, R7 ;  /* 0x000000ffff6e7224 */ /* 0x008fe400078e0007 */
[----:B----4-:R-:W-:Y:S02]  /*3b0d0*/  IMAD.MOV.U32 R108, RZ, RZ, R11 ;  /* 0x000000ffff6c7224 */ /* 0x010fe400078e000b */
[----:B------:R-:W2:Y:S01]  /*3b0e0*/  LDL.LU R11, [R1+0x17ac] ;  /* 0x0017ac00010b7983 */ /* 0x000ea20000300800 */
[----:B-----5:R-:W-:-:S03]  /*3b0f0*/  IMAD.MOV.U32 R109, RZ, RZ, R10 ;  /* 0x000000ffff6d7224 */ /* 0x020fc600078e000a */
[----:B------:R-:W3:Y:S04]  /*3b100*/  LDL.LU R10, [R1+0x17a8] ;  /* 0x0017a800010a7983 */ /* 0x000ee80000300800 */
        /* <DEDUP_REMOVED lines=66> */
[----:B--2---:R-:W-:Y:S02]  /*3b530*/  IMAD.MOV.U32 R119, RZ, RZ, R11 ;  /* 0x000000ffff777224 */ /* 0x004fe400078e000b */
[----:B---3--:R-:W-:Y:S02]  /*3b540*/  IMAD.MOV.U32 R118, RZ, RZ, R10 ;  /* 0x000000ffff767224 */ /* 0x008fe400078e000a */
[----:B----4-:R-:W-:Y:S02]  /*3b550*/  IMAD.MOV.U32 R117, RZ, RZ, R7 ;  /* 0x000000ffff757224 */ /* 0x010fe400078e0007 */
[----:B-----5:R-:W-:Y:S02]  /*3b560*/  IMAD.MOV.U32 R116, RZ, RZ, R6 ;  /* 0x000000ffff747224 */ /* 0x020fe400078e0006 */
[----:B------:R-:W2:Y:S04]  /*3b570*/  LDL.LU R6, [R1+0x179c] ;  /* 0x00179c0001067983 */ /* 0x000ea80000300800 */
[----:B------:R-:W2:Y:S04]  /*3b580*/  LDL.LU R7, [R1+0x1798] ;  /* 0x0017980001077983 */ /* 0x000ea80000300800 */
[----:B------:R-:W3:Y:S04]  /*3b590*/  LDL.LU R10, [R1+0x1794] ;  /* 0x00179400010a7983 */ /* 0x000ee80000300800 */
[----:B------:R-:W3:Y:S04]  /*3b5a0*/  LDL.LU R11, [R1+0x1790] ;  /* 0x00179000010b7983 */ /* 0x000ee80000300800 */
[----:B------:R-:W4:Y:S04]  /*3b5b0*/  LDL.LU R14, [R1+0x178c] ;  /* 0x00178c00010e7983 */ /* 0x000f280000300800 */
[----:B------:R-:W4:Y:S04]  /*3b5c0*/  LDL.LU R15, [R1+0x1788] ;  /* 0x00178800010f7983 */ /* 0x000f280000300800 */
        /* <DEDUP_REMOVED lines=18> */
[C---:B-1----:R-:W-:Y:S08]  /*3b6f0*/  HMMA.1688.F32.TF32 R104, R244.reuse, R66, R104 ;  /* 0x00000042f468723c */ /* 0x042ff00000081068 */
[C---:B------:R-:W-:Y:S08]  /*3b700*/  HMMA.1688.F32.TF32 R108, R244.reuse, R62, R108 ;  /* 0x0000003ef46c723c */ /* 0x040ff0000008106c */
[C---:B------:R-:W-:Y:S08]  /*3b710*/  HMMA.1688.F32.TF32 R140, R244.reuse, R58, R140 ;  /* 0x0000003af48c723c */ /* 0x040ff0000008108c */
[----:B------:R-:W-:Y:S08]  /*3b720*/  HMMA.1688.F32.TF32 R136, R244, R54, R136 ;  /* 0x00000036f488723c */ /* 0x000ff00000081088 */
[C---:B---3--:R-:W-:Y:S08]  /*3b730*/  HMMA.1688.F32.TF32 R116, R240.reuse, R10, R116 ;  /* 0x0000000af074723c */ /* 0x048ff00000081074 */
[C---:B----4-:R-:W-:Y:S08]  /*3b740*/  HMMA.1688.F32.TF32 R88, R240.reuse, R14, R88 ;  /* 0x0000000ef058723c */ /* 0x050ff00000081058 */
[C---:B-----5:R-:W-:Y:S08]  /*3b750*/  HMMA.1688.F32.TF32 R144, R240.reuse, R18, R144 ;  /* 0x00000012f090723c */ /* 0x060ff00000081090 */
[C---:B--2---:R-:W-:Y:S08]  /*3b760*/  HMMA.1688.F32.TF32 R148, R240.reuse, R22, R148 ;  /* 0x00000016f094723c */ /* 0x044ff00000081094 */
        /* <DEDUP_REMOVED lines=8> */
[----:B------:R1:W-:Y:S04]  /*3b7f0*/  STL.64 [R1+0x938], R178 ;  /* 0x000938b201007387 */ /* 0x0003e80000100a00 */
        /* <DEDUP_REMOVED lines=11> */
[----:B------:R1:W-:Y:S01]  /*3b8b0*/  STL.64 [R1+0x908], R166 ;  /* 0x000908a601007387 */ /* 0x0003e20000100a00 */
[----:B------:R-:W-:Y:S03]  /*3b8c0*/  HMMA.1688.F32.TF32 R240, R240, R6, R100 ;  /* 0x00000006f0f0723c */ /* 0x000fe60000081064 */
        /* <DEDUP_REMOVED lines=15> */
[----:B------:R1:W-:Y:S01]  /*3b9c0*/  STL.64 [R1+0x8c8], R150 ;  /* 0x0008c89601007387 */ /* 0x0003e20000100a00 */
[C---:B------:R-:W-:Y:S03]  /*3b9d0*/  HMMA.1688.F32.TF32 R132, R244.reuse, R50, R132 ;  /* 0x00000032f484723c */ /* 0x040fe60000081084 */
        /* <DEDUP_REMOVED lines=17> */
[----:B------:R-:W2:Y:S04]  /*3baf0*/  LDL.LU.64 R102, [R1+0x1688] ;  /* 0x0016880001667983 */ /* 0x000ea80000300a00 */
[----:B------:R-:W2:Y:S04]  /*3bb00*/  LDL.LU.64 R100, [R1+0x1680] ;  /* 0x0016800001647983 */ /* 0x000ea80000300a00 */
[----:B------:R-:W-:Y:S04]  /*3bb10*/  STL.64 [R1+0x880], R240 ;  /* 0x000880f001007387 */ /* 0x000fe80000100a00 */
[----:B------:R-:W-:Y:S04]  /*3bb20*/  STL.64 [R1+0x888], R242 ;  /* 0x000888f201007387 */ /* 0x000fe80000100a00 */
[----:B------:R-:W-:Y:S04]  /*3bb30*/  STL.64 [R1+0x390], R104 ;  /* 0x0003906801007387 */ /* 0x000fe80000100a00 */
[----:B------:R1:W-:Y:S01]  /*3bb40*/  STL.64 [R1+0x398], R106 ;  /* 0x0003986a01007387 */ /* 0x0003e20000100a00 */
[C---:B------:R-:W-:Y:S03]  /*3bb50*/  HMMA.1688.F32.TF32 R84, R244.reuse, R34, R84 ;  /* 0x00000022f454723c */ /* 0x040fe60000081054 */
[----:B------:R-:W-:Y:S04]  /*3bb60*/  LDS R240, [R199+0x47080] ;  /* 0x04708000c7f07984 */ /* 0x000fe80000000800 */
[----:B------:R-:W-:Y:S04]  /*3bb70*/  LDS R242, [R199+0x47880] ;  /* 0x04788000c7f27984 */ /* 0x000fe80000000800 */
[----:B-1----:R-:W2:Y:S04]  /*3bb80*/  LDL.LU.64 R106, [R1+0x1678] ;  /* 0x00167800016a7983 */ /* 0x002ea80000300a00 */
[----:B------:R-:W2:Y:S04]  /*3bb90*/  LDL.LU.64 R104, [R1+0x1670] ;  /* 0x0016700001687983 */ /* 0x000ea80000300a00 */
[----:B------:R-:W-:Y:S04]  /*3bba0*/  STL.64 [R1+0x410], R108 ;  /* 0x0004106c01007387 */ /* 0x000fe80000100a00 */
[----:B------:R1:W-:Y:S01]  /*3bbb0*/  STL.64 [R1+0x418], R110 ;  /* 0x0004186e01007387 */ /* 0x0003e20000100a00 */
[C---:B------:R-:W-:Y:S03]  /*3bbc0*/  HMMA.1688.F32.TF32 R80, R244.reuse, R30, R80 ;  /* 0x0000001ef450723c */ /* 0x040fe60000081050 */
[----:B------:R-:W-:Y:S04]  /*3bbd0*/  LDS R241, [R252+0x47080] ;  /* 0x04708000fcf17984 */ /* 0x000fe80000000800 */
[----:B------:R-:W2:Y:S04]  /*3bbe0*/  LDS R243, [R252+0x47880] ;  /* 0x04788000fcf37984 */ /* 0x000ea80000000800 */
        /* <DEDUP_REMOVED lines=53> */
[----:B-1----:R-:W4:Y:S04]  /*3bf40*/  LDL.LU.64 R70, [R1+0x15a8] ;  /* 0x0015a80001467983 */ /* 0x002f280000300a00 */
[----:B------:R-:W4:Y:S04]  /*3bf50*/  LDL.LU.64 R68, [R1+0x15a0] ;  /* 0x0015a00001447983 */ /* 0x000f280000300a00 */
[----:B------:R-:W-:Y:S04]  /*3bf60*/  STL.64 [R1+0x7d0], R248 ;  /* 0x0007d0f801007387 */ /* 0x000fe80000100a00 */
[----:B------:R1:W-:Y:S04]  /*3bf70*/  STL.64 [R1+0x7d8], R250 ;  /* 0x0007d8fa01007387 */ /* 0x0003e80000100a00 */
[----:B-1----:R-:W4:Y:S04]  /*3bf80*/  LDL.LU.64 R250, [R1+0x1598] ;  /* 0x0015980001fa7983 */ /* 0x002f280000300a00 */
[----:B------:R-:W4:Y:S01]  /*3bf90*/  LDL.LU.64 R248, [R1+0x1590] ;  /* 0x0015900001f87983 */ /* 0x000f220000300a00 */
[C---:B--2---:R-:W-:Y:S08]  /*3bfa0*/  HMMA.1688.F32.TF32 R76, R240.reuse, R54, R76 ;  /* 0x00000036f04c723c */ /* 0x044ff0000008104c */
[----:B---3--:R-:W-:Y:S08]  /*3bfb0*/  HMMA.1688.F32.TF32 R72, R240, R58, R72 ;  /* 0x0000003af048723c */ /* 0x008ff00000081048 */
[----:B----4-:R-:W-:Y:S01]  /*3bfc0*/  HMMA.1688.F32.TF32 R248, R244, R6, R248 ;  /* 0x00000006f4f8723c */ /* 0x010fe200000810f8 */
[----:B------:R-:W-:Y:S04]  /*3bfd0*/  LDS R244, [R8+0x47080] ;  /* 0x0470800008f47984 */ /* 0x000fe80000000800 */
[----:B------:R-:W-:Y:S04]  /*3bfe0*/  LDS R246, [R8+0x47880] ;  /* 0x0478800008f67984 */ /* 0x000fe80000000800 */
[----:B------:R-:W-:Y:S04]  /*3bff0*/  LDS R245, [R9+0x47080] ;  /* 0x0470800009f57984 */ /* 0x000fe80000000800 */
[----:B------:R-:W-:Y:S10]  /*3c000*/  LDS R247, [R9+0x47880] ;  /* 0x0478800009f77984 */ /* 0x000ff40000000800 */
[----:B------:R-:W-:Y:S04]  /*3c010*/  STL.64 [R1+0x7c0], R248 ;  /* 0x0007c0f801007387 */ /* 0x000fe80000100a00 */
[----:B------:R-:W-:Y:S04]  /*3c020*/  STL.64 [R1+0x7c8], R250 ;  /* 0x0007c8fa01007387 */ /* 0x000fe80000100a00 */
[----:B------:R-:W-:Y:S04]  /*3c030*/  STL.64 [R1], R72 ;  /* 0x0000004801007387 */ /* 0x000fe80000100a00 */
[----:B------:R1:W-:Y:S02]  /*3c040*/  STL.64 [R1+0x8], R74 ;  /* 0x0000084a01007387 */ /* 0x0003e40000100a00 */
[----:B-1----:R-:W-:Y:S02]  /*3c050*/  HMMA.1688.F32.TF32 R72, R240, R50, R80 ;  /* 0x00000032f048723c */ /* 0x002fe40000081050 */
[----:B------:R-:W-:Y:S04]  /*3c060*/  STL.64 [R1+0x10], R76 ;  /* 0x0000104c01007387 */ /* 0x000fe80000100a00 */
[----:B------:R-:W-:Y:S01]  /*3c070*/  STL.64 [R1+0x18], R78 ;  /* 0x0000184e01007387 */ /* 0x000fe20000100a00 */
[----:B------:R-:W-:-:S03]  /*3c080*/  IMAD.MOV.U32 R80, RZ, RZ, R88 ;  /* 0x000000ffff507224 */ /* 0x000fc600078e0058 */
[----:B------:R-:W2:Y:S01]  /*3c090*/  LDL.LU R88, [R1+0x1588] ;  /* 0x0015880001587983 */ /* 0x000ea20000300800 */
[----:B------:R-:W-:Y:S02]  /*3c0a0*/  IMAD.MOV.U32 R81, RZ, RZ, R89 ;  /* 0x000000ffff517224 */ /* 0x000fe400078e0059 */
[----:B------:R-:W-:Y:S02]  /*3c0b0*/  IMAD.MOV.U32 R82, RZ, RZ, R90 ;  /* 0x000000ffff527224 */ /* 0x000fe400078e005a */
[----:B------:R-:W-:-:S08]  /*3c0c0*/  IMAD.MOV.U32 R83, RZ, RZ, R91 ;  /* 0x000000ffff537224 */ /* 0x000fd000078e005b */
[----:B------:R-:W-:Y:S04]  /*3c0d0*/  STL.64 [R1+0x7b0], R72 ;  /* 0x0007b04801007387 */ /* 0x000fe80000100a00 */
[----:B------:R1:W-:Y:S04]  /*3c0e0*/  STL.64 [R1+0x7b8], R74 ;  /* 0x0007b84a01007387 */ /* 0x0003e80000100a00 */
[----:B------:R-:W2:Y:S04]  /*3c0f0*/  LDL.LU R89, [R1+0x1584] ;  /* 0x0015840001597983 */ /* 0x000ea80000300800 */
[----:B------:R-:W2:Y:S04]  /*3c100*/  LDL.LU R90, [R1+0x1580] ;  /* 0x00158000015a7983 */ /* 0x000ea80000300800 */
[----:B------:R-:W2:Y:S01]  /*3c110*/  LDL.LU R91, [R1+0x157c] ;  /* 0x00157c00015b7983 */ /* 0x000ea20000300800 */
[----:B-1----:R-:W-:Y:S07]  /*3c120*/  HMMA.1688.F32.TF32 R72, R240, R46, R84 ;  /* 0x0000002ef048723c */ /* 0x002fee0000081054 */
[----:B------:R-:W-:-:S02]  /*3c130*/  IMAD.MOV.U32 R84, RZ, RZ, R116 ;  /* 0x000000ffff547224 */ /* 0x000fc400078e0074 */
[----:B------:R-:W3:Y:S11]  /*3c140*/  LDL.LU R116, [R1+0x1578] ;  /* 0x0015780001747983 */ /* 0x000ef60000300800 */
[----:B------:R-:W-:Y:S03]  /*3c150*/  @!UPT UIADD3 URZ, URZ, URZ, URZ ;  /* 0x0000003f3f3ff290 */ /* 0x000fe6000fffe03f */
[----:B------:R-:W-:Y:S04]  /*3c160*/  STL.64 [R1+0x7a0], R72 ;  /* 0x0007a04801007387 */ /* 0x000fe80000100a00 */
[----:B------:R2:W-:Y:S01]  /*3c170*/  STL.64 [R1+0x7a8], R74 ;  /* 0x0007a84a01007387 */ /* 0x0005e20000100a00 */
[----:B------:R-:W-:Y:S02]  /*3c180*/  IMAD.MOV.U32 R85, RZ, RZ, R117 ;  /* 0x000000ffff557224 */ /* 0x000fe400078e0075 */
[----:B------:R-:W-:Y:S01]  /*3c190*/  IMAD.MOV.U32 R86, RZ, RZ, R118 ;  /* 0x000000ffff567224 */ /* 0x000fe200078e0076 */
[----:B------:R-:W3:Y:S01]  /*3c1a0*/  LDL.LU R117, [R1+0x1574] ;  /* 0x0015740001757983 */ /* 0x000ee20000300800 */
[----:B------:R-:W-:-:S03]  /*3c1b0*/  IMAD.MOV.U32 R87, RZ, RZ, R119 ;  /* 0x000000ffff577224 */ /* 0x000fc600078e0077 */
[----:B------:R-:W3:Y:S04]  /*3c1c0*/  LDL.LU R118, [R1+0x1570] ;  /* 0x0015700001767983 */ /* 0x000ee80000300800 */
[----:B------:R-:W3:Y:S01]  /*3c1d0*/  LDL.LU R119, [R1+0x156c] ;  /* 0x00156c0001777983 */ /* 0x000ee20000300800 */
[----:B------:R-:W-:Y:S02]  /*3c1e0*/  IMAD.MOV.U32 R76, RZ, RZ, R93 ;  /* 0x000000ffff4c7224 */ /* 0x000fe400078e005d */
[----:B------:R-:W-:Y:S02]  /*3c1f0*/  IMAD.MOV.U32 R77, RZ, RZ, R94 ;  /* 0x000000ffff4d7224 */ /* 0x000fe400078e005e */
[----:B------:R-:W-:Y:S02]  /*3c200*/  IMAD.MOV.U32 R78, RZ, RZ, R95 ;  /* 0x000000ffff4e7224 */ /* 0x000fe400078e005f */
[----:B------:R-:W-:Y:S01]  /*3c210*/  IMAD.MOV.U32 R79, RZ, RZ, R115 ;  /* 0x000000ffff4f7224 */ /* 0x000fe200078e0073 */
[----:B--2---:R-:W-:Y:S07]  /*3c220*/  HMMA.1688.F32.TF32 R72, R240, R42, R88 ;  /* 0x0000002af048723c */ /* 0x004fee0000081058 */
[----:B------:R-:W-:-:S02]  /*3c230*/  IMAD.MOV.U32 R88, RZ, RZ, R112 ;  /* 0x000000ffff587224 */ /* 0x000fc400078e0070 */
[----:B------:R-:W2:Y:S01]  /*3c240*/  LDL.LU R112, [R1+0x1568] ;  /* 0x0015680001707983 */ /* 0x000ea20000300800 */
[----:B------:R-:W-:Y:S02]  /*3c250*/  IMAD.MOV.U32 R89, RZ, RZ, R113 ;  /* 0x000000ffff597224 */ /* 0x000fe400078e0071 */
[----:B------:R-:W-:Y:S02]  /*3c260*/  IMAD.MOV.U32 R90, RZ, RZ, R114 ;  /* 0x000000ffff5a7224 */ /* 0x000fe400078e0072 */
[----:B------:R-:W-:-:S09]  /*3c270*/  IMAD.MOV.U32 R91, RZ, RZ, R92 ;  /* 0x000000ffff5b7224 */ /* 0x000fd200078e005c */
[----:B------:R1:W-:Y:S04]  /*3c280*/  STL.64 [R1+0x790], R72 ;  /* 0x0007904801007387 */ /* 0x0003e80000100a00 */
[----:B------:R4:W-:Y:S04]  /*3c290*/  STL.64 [R1+0x798], R74 ;  /* 0x0007984a01007387 */ /* 0x0009e80000100a00 */
[----:B------:R-:W2:Y:S04]  /*3c2a0*/  LDL.LU R113, [R1+0x1564] ;  /* 0x0015640001717983 */ /* 0x000ea80000300800 */
[----:B------:R-:W2:Y:S04]  /*3c2b0*/  LDL.LU R114, [R1+0x1560] ;  /* 0x0015600001727983 */ /* 0x000ea80000300800 */
[----:B------:R-:W2:Y:S04]  /*3c2c0*/  LDL.LU R92, [R1+0x155c] ;  /* 0x00155c00015c7983 */ /* 0x000ea80000300800 */
[----:B------:R-:W2:Y:S04]  /*3c2d0*/  LDL.LU R93, [R1+0x1558] ;  /* 0x00155800015d7983 */ /* 0x000ea80000300800 */
[----:B------:R-:W2:Y:S04]  /*3c2e0*/  LDL.LU R94, [R1+0x1554] ;  /* 0x00155400015e7983 */ /* 0x000ea80000300800 */
[----:B------:R-:W2:Y:S01]  /*3c2f0*/  LDL.LU R95, [R1+0x1550] ;  /* 0x00155000015f7983 */ /* 0x000ea20000300800 */
[----:B-1----:R-:W-:-:S02]  /*3c300*/  IMAD.MOV.U32 R72, RZ, RZ, R96 ;  /* 0x000000ffff487224 */ /* 0x002fc400078e0060 */
[----:B------:R-:W-:Y:S01]  /*3c310*/  IMAD.MOV.U32 R73, RZ, RZ, R97 ;  /* 0x000000ffff497224 */ /* 0x000fe200078e0061 */
[----:B------:R-:W3:Y:S01]  /*3c320*/  LDL.LU R115, [R1+0x154c] ;  /* 0x00154c0001737983 */ /* 0x000ee20000300800 */
[----:B----4-:R-:W-:-:S03]  /*3c330*/  IMAD.MOV.U32 R74, RZ, RZ, R98 ;  /* 0x000000ffff4a7224 */ /* 0x010fc600078e0062 */
[----:B------:R-:W4:Y:S01]  /*3c340*/  LDL.LU R96, [R1+0x1548] ;  /* 0x0015480001607983 */ /* 0x000f220000300800 */
[----:B------:R-:W-:-:S03]  /*3c350*/  IMAD.MOV.U32 R75, RZ, RZ, R99 ;  /* 0x000000ffff4b7224 */ /* 0x000fc600078e0063 */
[----:B------:R-:W4:Y:S04]  /*3c360*/  LDL.LU R97, [R1+0x1544] ;  /* 0x0015440001617983 */ /* 0x000f280000300800 */
[----:B------:R-:W4:Y:S04]  /*3c370*/  LDL.LU R98, [R1+0x1540] ;  /* 0x0015400001627983 */ /* 0x000f280000300800 */
[----:B------:R-:W4:Y:S01]  /*3c380*/  LDL.LU R99, [R1+0x153c] ;  /* 0x00153c0001637983 */ /* 0x000f220000300800 */
[----:B--2---:R-:W-:Y:S11]  /*3c390*/  HMMA.1688.F32.TF32 R92, R240, R38, R92 ;  /* 0x00000026f05c723c */ /* 0x004ff6000008105c */
[----:B------:R-:W-:Y:S11]  /*3c3a0*/  @!UPT UIADD3 URZ, URZ, URZ, URZ ;  /* 0x0000003f3f3ff290 */ /* 0x000ff6000fffe03f */
[----:B------:R-:W-:Y:S01]  /*3c3b0*/  @!UPT UIADD3 URZ, URZ, URZ, URZ ;  /* 0x0000003f3f3ff290 */ /* 0x000fe2000fffe03f */
[----:B------:R1:W-:Y:S04]  /*3c3c0*/  STL.64 [R1+0x780], R92 ;  /* 0x0007805c01007387 */ /* 0x0003e80000100a00 */
[----:B------:R2:W-:Y:S01]  /*3c3d0*/  STL.64 [R1+0x788], R94 ;  /* 0x0007885e01007387 */ /* 0x0005e20000100a00 */
[----:B-1----:R-:W-:-:S03]  /*3c3e0*/  IMAD.MOV.U32 R92, RZ, RZ, R100 ;  /* 0x000000ffff5c7224 */ /* 0x002fc600078e0064 */
[----:B------:R-:W3:Y:S01]  /*3c3f0*/  LDL.LU R100, [R1+0x1538] ;  /* 0x0015380001647983 */ /* 0x000ee20000300800 */
[----:B------:R-:W-:Y:S02]  /*3c400*/  IMAD.MOV.U32 R93, RZ, RZ, R101 ;  /* 0x000000ffff5d7224 */ /* 0x000fe400078e0065 */
[----:B--2---:R-:W-:Y:S01]  /*3c410*/  IMAD.MOV.U32 R94, RZ, RZ, R102 ;  /* 0x000000ffff5e7224 */ /* 0x004fe200078e0066 */
[----:B------:R-:W3:Y:S01]  /*3c420*/  LDL.LU R101, [R1+0x1534] ;  /* 0x0015340001657983 */ /* 0x000ee20000300800 */
[----:B------:R-:W-:-:S03]  /*3c430*/  IMAD.MOV.U32 R95, RZ, RZ, R103 ;  /* 0x000000ffff5f7224 */ /* 0x000fc600078e0067 */
[----:B------:R-:W3:Y:S04]  /*3c440*/  LDL.LU R102, [R1+0x1530] ;  /* 0x0015300001667983 */ /* 0x000ee80000300800 */
[----:B------:R-:W3:Y:S01]  /*3c450*/  LDL.LU R103, [R1+0x152c] ;  /* 0x00152c0001677983 */ /* 0x000ee20000300800 */
[----:B----4-:R-:W-:Y:S11]  /*3c460*/  HMMA.1688.F32.TF32 R96, R240, R34, R96 ;  /* 0x00000022f060723c */ /* 0x010ff60000081060 */
[----:B------:R-:W-:Y:S11]  /*3c470*/  @!UPT UIADD3 URZ, URZ, URZ, URZ ;  /* 0x0000003f3f3ff290 */ /* 0x000ff6000fffe03f */
[----:B------:R-:W-:Y:S01]  /*3c480*/  @!UPT UIADD3 URZ, URZ, URZ, URZ ;  /* 0x0000003f3f3ff290 */ /* 0x000fe2000fffe03f */
[----:B------:R1:W-:Y:S04]  /*3c490*/  STL.64 [R1+0x770], R96 ;  /* 0x0007706001007387 */ /* 0x0003e80000100a00 */
[----:B------:R2:W-:Y:S01]  /*3c4a0*/  STL.64 [R1+0x778], R98 ;  /* 0x0007786201007387 */ /* 0x0005e20000100a00 */
[----:B-1----:R-:W-:-:S03]  /*3c4b0*/  IMAD.MOV.U32 R96, RZ, RZ, R104 ;  /* 0x000000ffff607224 */ /* 0x002fc600078e0068 */
[----:B------:R-:W4:Y:S01]  /*3c4c0*/  LDL.LU R104, [R1+0x1528] ;  /* 0x0015280001687983 */ /* 0x000f220000300800 */
[----:B------:R-:W-:Y:S02]  /*3c4d0*/  IMAD.MOV.U32 R97, RZ, RZ, R105 ;  /* 0x000000ffff617224 */ /* 0x000fe400078e0069 */
[----:B--2---:R-:W-:Y:S01]  /*3c4e0*/  IMAD.MOV.U32 R98, RZ, RZ, R106 ;  /* 0x000000ffff627224 */ /* 0x004fe200078e006a */
[----:B------:R-:W4:Y:S01]  /*3c4f0*/  LDL.LU R105, [R1+0x1524] ;  /* 0x0015240001697983 */ /* 0x000f220000300800 */
[----:B------:R-:W-:-:S03]  /*3c500*/  IMAD.MOV.U32 R99, RZ, RZ, R107 ;  /* 0x000000ffff637224 */ /* 0x000fc600078e006b */
[----:B------:R-:W4:Y:S04]  /*3c510*/  LDL.LU R106, [R1+0x1520] ;  /* 0x00152000016a7983 */ /* 0x000f280000300800 */
[----:B------:R-:W4:Y:S01]  /*3c520*/  LDL.LU R107, [R1+0x151c] ;  /* 0x00151c00016b7983 */ /* 0x000f220000300800 */
[----:B---3--:R-:W-:Y:S11]  /*3c530*/  HMMA.1688.F32.TF32 R100, R240, R30, R100 ;  /* 0x0000001ef064723c */ /* 0x008ff60000081064 */
        /* <DEDUP_REMOVED lines=12> */
[C---:B----4-:R-:W-:Y:S11]  /*3c600*/  HMMA.1688.F32.TF32 R104, R240.reuse, R26, R104 ;  /* 0x0000001af068723c */ /* 0x050ff60000081068 */
[----:B------:R-:W-:Y:S11]  /*3c610*/  @!UPT UIADD3 URZ, URZ, URZ, URZ ;  /* 0x0000003f3f3ff290 */ /* 0x000ff6000fffe03f */
[----:B------:R-:W-:Y:S01]  /*3c620*/  @!UPT UIADD3 URZ, URZ, URZ, URZ ;  /* 0x0000003f3f3ff290 */ /* 0x000fe2000fffe03f */
[----:B------:R1:W-:Y:S04]  /*3c630*/  STL.64 [R1+0x750], R104 ;  /* 0x0007506801007387 */ /* 0x0003e80000100a00 */
[----:B------:R2:W-:Y:S04]  /*3c640*/  STL.64 [R1+0x758], R106 ;  /* 0x0007586a01007387 */ /* 0x0005e80000100a00 */
[----:B-1----:R-:W4:Y:S04]  /*3c650*/  LDL.LU R104, [R1+0xe0] ;  /* 0x0000e00001687983 */ /* 0x002f280000300800 */
[----:B------:R-:W4:Y:S04]  /*3c660*/  LDL.LU R105, [R1+0xe4] ;  /* 0x0000e40001697983 */ /* 0x000f280000300800 */
[----:B--2---:R-:W4:Y:S04]  /*3c670*/  LDL.LU R106, [R1+0xe8] ;  /* 0x0000e800016a7983 */ /* 0x004f280000300800 */
[----:B------:R-:W4:Y:S01]  /*3c680*/  LDL.LU R107, [R1+0xec] ;  /* 0x0000ec00016b7983 */ /* 0x000f220000300800 */
[C---:B------:R-:W-:Y:S08]  /*3c690*/  HMMA.1688.F32.TF32 R116, R240.reuse, R14, R116 ;  /* 0x0000000ef074723c */ /* 0x040ff00000081074 */
[----:B------:R-:W-:Y:S01]  /*3c6a0*/  HMMA.1688.F32.TF32 R248, R240, R66, R68 ;  /* 0x00000042f0f8723c */ /* 0x000fe20000081044 */
[----:B------:R-:W-:Y:S04]  /*3c6b0*/  LDS R68, [R199+0x47100] ;  /* 0x04710000c7447984 */ /* 0x000fe80000000800 */
[----:B------:R-:W-:Y:S04]  /*3c6c0*/  LDS R70, [R199+0x47900] ;  /* 0x04790000c7467984 */ /* 0x000fe80000000800 */
[----:B------:R-:W-:Y:S04]  /*3c6d0*/  LDS R69, [R252+0x47100] ;  /* 0x04710000fc457984 */ /* 0x000fe80000000800 */
[----:B------:R-:W1:Y:S02]  /*3c6e0*/  LDS R71, [R252+0x47900] ;  /* 0x04790000fc477984 */ /* 0x000e640000000800 */
[C---:B-1----:R-:W-:Y:S08]  /*3c6f0*/  HMMA.1688.F32.TF32 R76, R68.reuse, R50, R76 ;  /* 0x00000032444c723c */ /* 0x042ff0000008104c */
[----:B------:R-:W-:Y:S08]  /*3c700*/  HMMA.1688.F32.TF32 R72, R68, R46, R72 ;  /* 0x0000002e4448723c */ /* 0x000ff00000081048 */
[C---:B---3--:R-:W-:Y:S11]  /*3c710*/  HMMA.1688.F32.TF32 R108, R240.reuse, R22, R108 ;  /* 0x00000016f06c723c */ /* 0x048ff6000008106c */
[----:B------:R-:W-:Y:S11]  /*3c720*/  @!UPT UIADD3 URZ, URZ, URZ, URZ ;  /* 0x0000003f3f3ff290 */ /* 0x000ff6000fffe03f */
[----:B------:R-:W-:Y:S01]  /*3c730*/  @!UPT UIADD3 URZ, URZ, URZ, URZ ;  /* 0x0000003f3f3ff290 */ /* 0x000fe2000fffe03f */
[----:B------:R-:W-:Y:S04]  /*3c740*/  STL.64 [R1+0x740], R108 ;  /* 0x0007406c01007387 */ /* 0x000fe80000100a00 */
[----:B------:R1:W-:Y:S02]  /*3c750*/  STL.64 [R1+0x748], R110 ;  /* 0x0007486e01007387 */ /* 0x0003e40000100a00 */
[C---:B-1----:R-:W-:Y:S08]  /*3c760*/  HMMA.1688.F32.TF32 R108, R240.reuse, R18, R112 ;  /* 0x00000012f06c723c */ /* 0x042ff00000081070 */
[C---:B------:R-:W-:Y:S11]  /*3c770*/  HMMA.1688.F32.TF32 R112, R240.reuse, R10, R120 ;  /* 0x0000000af070723c */ /* 0x040ff60000081078 */
[----:B------:R-:W-:Y:S04]  /*3c780*/  @!UPT UIADD3 URZ, URZ, URZ, URZ ;  /* 0x0000003f3f3ff290 */ /* 0x000fe8000fffe03f */
[----:B------:R-:W-:Y:S04]  /*3c790*/  STL.64 [R1+0x730], R108 ;  /* 0x0007306c01007387 */ /* 0x000fe80000100a00 */
[----:B------:R1:W-:Y:S02]  /*3c7a0*/  STL.64 [R1+0x738], R110 ;  /* 0x0007386e01007387 */ /* 0x0003e40000100a00 */
[----:B-1----:R-:W-:Y:S02]  /*3c7b0*/  HMMA.1688.F32.TF32 R108, R240, R6, R124 ;  /* 0x00000006f06c723c */ /* 0x002fe4000008107c */
[----:B------:R-:W-:Y:S04]  /*3c7c0*/  STL.64 [R1+0x720], R116 ;  /* 0x0007207401007387 */ /* 0x000fe80000100a00 */
[----:B------:R-:W-:Y:S04]  /*3c7d0*/  STL.64 [R1+0x728], R118 ;  /* 0x0007287601007387 */ /* 0x000fe80000100a00 */
[----:B------:R-:W-:Y:S04]  /*3c7e0*/  STL.64 [R1+0x710], R112 ;  /* 0x0007107001007387 */ /* 0x000fe80000100a00 */
[----:B------:R4:W-:Y:S09]  /*3c7f0*/  STL.64 [R1+0x718], R114 ;  /* 0x0007187201007387 */ /* 0x0009f20000100a00 */
[----:B------:R-:W-:Y:S01]  /*3c800*/  STL.64 [R1+0x700], R108 ;  /* 0x0007006c01007387 */ /* 0x000fe20000100a00 */
[C---:B----4-:R-:W-:Y:S03]  /*3c810*/  HMMA.1688.F32.TF32 R112, R244.reuse, R50, R104 ;  /* 0x00000032f470723c */ /* 0x050fe60000081068 */
[----:B------:R1:W-:Y:S05]  /*3c820*/  STL.64 [R1+0x708], R110 ;  /* 0x0007086e01007387 */ /* 0x0003ea0000100a00 */
[C---:B------:R-:W-:Y:S08]  /*3c830*/  HMMA.1688.F32.TF32 R104, R244.reuse, R42, R96 ;  /* 0x0000002af468723c */ /* 0x040ff00000081060 */
[C---:B-1----:R-:W-:Y:S08]  /*3c840*/  HMMA.1688.F32.TF32 R108, R244.reuse, R46, R100 ;  /* 0x0000002ef46c723c */ /* 0x042ff00000081064 */
[C---:B------:R-:W-:Y:S08]  /*3c850*/  HMMA.1688.F32.TF32 R100, R244.reuse, R38, R92 ;  /* 0x00000026f464723c */ /* 0x040ff0000008105c */
[C---:B------:R-:W-:Y:S08]  /*3c860*/  HMMA.1688.F32.TF32 R96, R244.reuse, R34, R88 ;  /* 0x00000022f460723c */ /* 0x040ff00000081058 */
[C---:B------:R-:W-:Y:S08]  /*3c870*/  HMMA.1688.F32.TF32 R92, R244.reuse, R30, R84 ;  /* 0x0000001ef45c723c */ /* 0x040ff00000081054 */
[C---:B------:R-:W-:Y:S08]  /*3c880*/  HMMA.1688.F32.TF32 R88, R244.reuse, R26, R80 ;  /* 0x0000001af458723c */ /* 0x040ff00000081050 */
[C---:B------:R-:W-:Y:S01]  /*3c890*/  HMMA.1688.F32.TF32 R84, R244.reuse, R22, R144 ;  /* 0x00000016f454723c */ /* 0x040fe20000081090 */
[----:B------:R-:W-:Y:S07]  /*3c8a0*/  STL.64 [R1+0x6f0], R112 ;  /* 0x0006f07001007387 */ /* 0x000fee0000100a00 */
        /* <DEDUP_REMOVED lines=19> */
[----:B--2---:R-:W-:Y:S01]  /*3c9e0*/  HMMA.1688.F32.TF32 R84, R244, R10, R156 ;  /* 0x0000000af454723c */ /* 0x004fe2000008109c */
[----:B------:R-:W-:-:S02]  /*3c9f0*/  IMAD.MOV.U32 R96, RZ, RZ, R215 ;  /* 0x000000ffff607224 */ /* 0x000fc400078e00d7 */
[----:B------:R-:W-:Y:S01]  /*3ca00*/  LDS R156, [R8+0x47180] ;  /* 0x04718000089c7984 */ /* 0x000fe20000000800 */
[----:B------:R-:W-:Y:S02]  /*3ca10*/  IMAD.MOV.U32 R97, RZ, RZ, R208 ;  /* 0x000000ffff617224 */ /* 0x000fe400078e00d0 */
[----:B------:R-:W-:Y:S01]  /*3ca20*/  IMAD.MOV.U32 R98, RZ, RZ, R209 ;  /* 0x000000ffff627224 */ /* 0x000fe200078e00d1 */
[----:B------:R-:W-:Y:S01]  /*3ca30*/  LDS R158, [R8+0x47980] ;  /* 0x04798000089e7984 */ /* 0x000fe20000000800 */
[----:B-1----:R-:W-:Y:S01]  /*3ca40*/  HMMA.1688.F32.TF32 R80, R244, R6, R160 ;  /* 0x00000006f450723c */ /* 0x002fe200000810a0 */
[----:B------:R-:W-:Y:S02]  /*3ca50*/  IMAD.MOV.U32 R99, RZ, RZ, R210 ;  /* 0x000000ffff637224 */ /* 0x000fe400078e00d2 */
[----:B------:R-:W-:Y:S04]  /*3ca60*/  LDS R157, [R9+0x47180] ;  /* 0x04718000099d7984 */ /* 0x000fe80000000800 */
[----:B------:R-:W-:Y:S04]  /*3ca70*/  STL.64 [R1+0x640], R88 ;  /* 0x0006405801007387 */ /* 0x000fe80000100a00 */
[----:B------:R-:W-:Y:S04]  /*3ca80*/  STL.64 [R1+0x648], R90 ;  /* 0x0006485a01007387 */ /* 0x000fe80000100a00 */
[----:B------:R-:W-:Y:S04]  /*3ca90*/  STL.64 [R1+0x460], R84 ;  /* 0x0004605401007387 */ /* 0x000fe80000100a00 */
[----:B------:R-:W-:Y:S01]  /*3caa0*/  STL.64 [R1+0x468], R86 ;  /* 0x0004685601007387 */ /* 0x000fe20000100a00 */
[----:B------:R-:W-:-:S02]  /*3cab0*/  IMAD.MOV.U32 R100, RZ, RZ, R211 ;  /* 0x000000ffff647224 */ /* 0x000fc400078e00d3 */
[----:B------:R-:W-:Y:S02]  /*3cac0*/  IMAD.MOV.U32 R101, RZ, RZ, R204 ;  /* 0x000000ffff657224 */ /* 0x000fe400078e00cc */
[----:B------:R-:W-:Y:S01]  /*3cad0*/  IMAD.MOV.U32 R102, RZ, RZ, R205 ;  /* 0x000000ffff667224 */ /* 0x000fe200078e00cd */
[----:B------:R-:W-:Y:S04]  /*3cae0*/  STL.64 [R1+0x630], R80 ;  /* 0x0006305001007387 */ /* 0x000fe80000100a00 */
[----:B------:R-:W-:Y:S04]  /*3caf0*/  STL.64 [R1+0x638], R82 ;  /* 0x0006385201007387 */ /* 0x000fe80000100a00 */
[----:B------:R1:W-:Y:S04]  /*3cb00*/  STL.64 [R1+0x620], R76 ;  /* 0x0006204c01007387 */ /* 0x0003e80000100a00 */
[----:B------:R2:W-:Y:S04]  /*3cb10*/  STL.64 [R1+0x628], R78 ;  /* 0x0006284e01007387 */ /* 0x0005e80000100a00 */
[----:B------:R-:W3:Y:S04]  /*3cb20*/  LDL.LU R215, [R1+0x1508] ;  /* 0x0015080001d77983 */ /* 0x000ee80000300800 */
[----:B------:R-:W-:Y:S04]  /*3cb30*/  STL.64 [R1+0x610], R72 ;  /* 0x0006104801007387 */ /* 0x000fe80000100a00 */
[----:B------:R-:W-:Y:S04]  /*3cb40*/  STL.64 [R1+0x618], R74 ;  /* 0x0006184a01007387 */ /* 0x000fe80000100a00 */
[----:B------:R-:W4:Y:S04]  /*3cb50*/  LDL.LU R208, [R1+0x1504] ;  /* 0x0015040001d07983 */ /* 0x000f280000300800 */
[----:B------:R-:W4:Y:S01]  /*3cb60*/  LDL.LU R209, [R1+0x1500] ;  /* 0x0015000001d17983 */ /* 0x000f220000300800 */
[----:B------:R-:W-:-:S03]  /*3cb70*/  IMAD.MOV.U32 R103, RZ, RZ, R206 ;  /* 0x000000ffff677224 */ /* 0x000fc600078e00ce */
[----:B------:R-:W4:Y:S01]  /*3cb80*/  LDL.LU R210, [R1+0x14fc] ;  /* 0x0014fc0001d27983 */ /* 0x000f220000300800 */
[----:B------:R-:W-:-:S03]  /*3cb90*/  IMAD.MOV.U32 R104, RZ, RZ, R207 ;  /* 0x000000ffff687224 */ /* 0x000fc600078e00cf */
[----:B------:R-:W4:Y:S01]  /*3cba0*/  LDL.LU R211, [R1+0x14f8] ;  /* 0x0014f80001d37983 */ /* 0x000f220000300800 */
[----:B------:R-:W-:-:S03]  /*3cbb0*/  IMAD.MOV.U32 R105, RZ, RZ, R200 ;  /* 0x000000ffff697224 */ /* 0x000fc600078e00c8 */
[----:B------:R-:W3:Y:S01]  /*3cbc0*/  LDL.LU R204, [R1+0x14f4] ;  /* 0x0014f40001cc7983 */ /* 0x000ee20000300800 */
[----:B------:R-:W-:-:S03]  /*3cbd0*/  IMAD.MOV.U32 R106, RZ, RZ, R201 ;  /* 0x000000ffff6a7224 */ /* 0x000fc600078e00c9 */
[----:B------:R-:W3:Y:S01]  /*3cbe0*/  LDL.LU R205, [R1+0x14f0] ;  /* 0x0014f00001cd7983 */ /* 0x000ee20000300800 */
[----:B------:R-:W-:-:S03]  /*3cbf0*/  IMAD.MOV.U32 R107, RZ, RZ, R202 ;  /* 0x000000ffff6b7224 */ /* 0x000fc600078e00ca */
[----:B------:R-:W3:Y:S04]  /*3cc00*/  LDL.LU R206, [R1+0x14ec] ;  /* 0x0014ec0001ce7983 */ /* 0x000ee80000300800 */
[----:B------:R-:W3:Y:S04]  /*3cc10*/  LDL.LU R207, [R1+0x14e8] ;  /* 0x0014e80001cf7983 */ /* 0x000ee80000300800 */
[----:B------:R-:W3:Y:S04]  /*3cc20*/  LDL.LU R200, [R1+0x14e4] ;  /* 0x0014e40001c87983 */ /* 0x000ee80000300800 */
[----:B------:R-:W3:Y:S04]  /*3cc30*/  LDL.LU R201, [R1+0x14e0] ;  /* 0x0014e00001c97983 */ /* 0x000ee80000300800 */
[----:B------:R-:W3:Y:S04]  /*3cc40*/  LDL.LU R202, [R1+0x14dc] ;  /* 0x0014dc0001ca7983 */ /* 0x000ee80000300800 */
[----:B-1----:R-:W3:Y:S04]  /*3cc50*/  LDL.LU R76, [R1+0xf0] ;  /* 0x0000f000014c7983 */ /* 0x002ee80000300800 */
[----:B------:R-:W3:Y:S04]  /*3cc60*/  LDL.LU R77, [R1+0xf4] ;  /* 0x0000f400014d7983 */ /* 0x000ee80000300800 */
[----:B--2---:R-:W3:Y:S04]  /*3cc70*/  LDL.LU R78, [R1+0xf8] ;  /* 0x0000f800014e7983 */ /* 0x004ee80000300800 */
        /* <DEDUP_REMOVED lines=44> */
[----:B------:R-:W-:Y:S03]  /*3cf40*/  HMMA.1688.F32.TF32 R180, R240, R62, R180 ;  /* 0x0000003ef0b4723c */ /* 0x000fe600000810b4 */
        /* <DEDUP_REMOVED lines=13> */
[----:B------:R-:W-:Y:S04]  /*3d020*/  LDS R72, [R8+0x47100] ;  /* 0x0471000008487984 */ /* 0x000fe80000000800 */
[----:B------:R-:W-:Y:S04]  /*3d030*/  LDS R74, [R8+0x47900] ;  /* 0x04790000084a7984 */ /* 0x000fe80000000800 */
[----:B------:R-:W-:Y:S04]  /*3d040*/  LDS R73, [R9+0x47100] ;  /* 0x0471000009497984 */ /* 0x000fe80000000800 */
[----:B------:R-:W1:Y:S01]  /*3d050*/  LDS R75, [R9+0x47900] ;  /* 0x04790000094b7984 */ /* 0x000e620000000800 */
[C---:B-----5:R-:W-:Y:S03]  /*3d060*/  HMMA.1688.F32.TF32 R164, R68.reuse, R66, R164 ;  /* 0x0000004244a4723c */ /* 0x060fe600000810a4 */
[----:B------:R-:W-:Y:S05]  /*3d070*/  LDS R159, [R9+0x47980] ;  /* 0x04798000099f7984 */ /* 0x000fea0000000800 */
[C---:B--2---:R-:W-:Y:S08]  /*3d080*/  HMMA.1688.F32.TF32 R116, R68.reuse, R42, R112 ;  /* 0x0000002a4474723c */ /* 0x044ff00000081070 */
[C---:B---3--:R-:W-:Y:S01]  /*3d090*/  HMMA.1688.F32.TF32 R112, R68.reuse, R34, R88 ;  /* 0x000000224470723c */ /* 0x048fe20000081058 */
[----:B------:R-:W-:Y:S04]  /*3d0a0*/  LDS R88, [R199+0x47180] ;  /* 0x04718000c7587984 */ /* 0x000fe80000000800 */
[----:B------:R2:W-:Y:S10]  /*3d0b0*/  LDS R90, [R199+0x47980] ;  /* 0x04798000c75a7984 */ /* 0x0005f40000000800 */
[----:B------:R-:W-:Y:S04]  /*3d0c0*/  STL.64 [R1+0x600], R116 ;  /* 0x0006007401007387 */ /* 0x000fe80000100a00 */
[----:B------:R3:W-:Y:S04]  /*3d0d0*/  STL.64 [R1+0x608], R118 ;  /* 0x0006087601007387 */ /* 0x0007e80000100a00 */
[----:B--2---:R-:W2:Y:S01]  /*3d0e0*/  LDL.LU R199, [R1+0x1498] ;  /* 0x0014980001c77983 */ /* 0x004ea20000300800 */
[C---:B----4-:R-:W-:Y:S03]  /*3d0f0*/  HMMA.1688.F32.TF32 R120, R68.reuse, R26, R80 ;  /* 0x0000001a4478723c */ /* 0x050fe60000081050 */
[----:B------:R-:W-:Y:S04]  /*3d100*/  LDS R89, [R252+0x47180] ;  /* 0x04718000fc597984 */ /* 0x000fe80000000800 */
[----:B------:R-:W4:Y:S01]  /*3d110*/  LDS R91, [R252+0x47980] ;  /* 0x04798000fc5b7984 */ /* 0x000f220000000800 */
        /* <DEDUP_REMOVED lines=8> */
[----:B------:R-:W-:Y:S08]  /*3d1a0*/  HMMA.1688.F32.TF32 R84, R68, R18, R184 ;  /* 0x000000124454723c */ /* 0x000ff000000810b8 */
[C---:B-1----:R-:W-:Y:S08]  /*3d1b0*/  HMMA.1688.F32.TF32 R160, R72.reuse, R50, R160 ;  /* 0x0000003248a0723c */ /* 0x042ff000000810a0 */
[C---:B------:R-:W-:Y:S07]  /*3d1c0*/  HMMA.1688.F32.TF32 R152, R72.reuse, R46, R152 ;  /* 0x0000002e4898723c */ /* 0x040fee0000081098 */
[----:B------:R-:W-:Y:S04]  /*3d1d0*/  STL.64 [R1+0x5f0], R84 ;  /* 0x0005f05401007387 */ /* 0x000fe80000100a00 */
[----:B------:R-:W-:Y:S04]  /*3d1e0*/  STL.64 [R1+0x5f8], R86 ;  /* 0x0005f85601007387 */ /* 0x000fe80000100a00 */
[----:B------:R-:W-:Y:S04]  /*3d1f0*/  STL.64 [R1+0x5a0], R80 ;  /* 0x0005a05001007387 */ /* 0x000fe80000100a00 */
[----:B------:R-:W-:Y:S04]  /*3d200*/  STL.64 [R1+0x5a8], R82 ;  /* 0x0005a85201007387 */ /* 0x000fe80000100a00 */
[----:B------:R-:W-:Y:S04]  /*3d210*/  STL.64 [R1+0x570], R76 ;  /* 0x0005704c01007387 */ /* 0x000fe80000100a00 */
[----:B------:R-:W-:Y:S01]  /*3d220*/  STL.64 [R1+0x578], R78 ;  /* 0x0005784e01007387 */ /* 0x000fe20000100a00 */
[C---:B------:R-:W-:Y:S08]  /*3d230*/  HMMA.1688.F32.TF32 R100, R72.reuse, R26, R100 ;  /* 0x0000001a4864723c */ /* 0x040ff00000081064 */
[----:B------:R-:W-:Y:S08]  /*3d240*/  HMMA.1688.F32.TF32 R96, R72, R22, R96 ;  /* 0x000000164860723c */ /* 0x000ff00000081060 */
[----:B--2---:R-:W-:Y:S11]  /*3d250*/  HMMA.1688.F32.TF32 R68, R68, R6, R196 ;  /* 0x000000064444723c */ /* 0x004ff600000810c4 */
[----:B------:R-:W-:Y:S11]  /*3d260*/  @!UPT UIADD3 URZ, URZ, URZ, URZ ;  /* 0x0000003f3f3ff290 */ /* 0x000ff6000fffe03f */
[----:B------:R-:W-:Y:S01]  /*3d270*/  @!UPT UIADD3 URZ, URZ, URZ, URZ ;  /* 0x0000003f3f3ff290 */ /* 0x000fe2000fffe03f */
        /* <DEDUP_REMOVED lines=20> */
[----:B------:R1:W-:Y:S04]  /*3d3c0*/  STL.64 [R1+0x4e8], R102 ;  /* 0x0004e86601007387 */ /* 0x0003e80000100a00 */
[----:B------:R-:W-:Y:S04]  /*3d3d0*/  STL.64 [R1+0x380], R96 ;  /* 0x0003806001007387 */ /* 0x000fe80000100a00 */
[----:B------:R2:W-:Y:S01]  /*3d3e0*/  STL.64 [R1+0x388], R98 ;  /* 0x0003886201007387 */ /* 0x0005e20000100a00 */
[C---:B-1----:R-:W-:Y:S08]  /*3d3f0*/  HMMA.1688.F32.TF32 R100, R72.reuse, R14, R220 ;  /* 0x0000000e4864723c */ /* 0x042ff000000810dc */
[----:B------:R-:W-:Y:S01]  /*3d400*/  STL.64 [R1+0x370], R68 ;  /* 0x0003704401007387 */ /* 0x000fe20000100a00 */
[C---:B--2---:R-:W-:Y:S03]  /*3d410*/  HMMA.1688.F32.TF32 R96, R72.reuse, R10, R224 ;  /* 0x0000000a4860723c */ /* 0x044fe600000810e0 */
[----:B------:R1:W-:Y:S05]  /*3d420*/  STL.64 [R1+0x378], R70 ;  /* 0x0003784601007387 */ /* 0x0003ea0000100a00 */
[----:B-1----:R-:W-:Y:S06]  /*3d430*/  HMMA.1688.F32.TF32 R68, R72, R6, R228 ;  /* 0x000000064844723c */ /* 0x002fec00000810e4 */
[----:B------:R-:W-:Y:S01]  /*3d440*/  STL.64 [R1+0x350], R100 ;  /* 0x0003506401007387 */ /* 0x000fe20000100a00 */
[----:B------:R-:W-:-:S03]  /*3d450*/  IMAD.MOV.U32 R148, RZ, RZ, R237 ;  /* 0x000000ffff947224 */ /* 0x000fc600078e00ed */
[----:B------:R-:W-:Y:S05]  /*3d460*/  STL.64 [R1+0x358], R102 ;  /* 0x0003586601007387 */ /* 0x000fea0000100a00 */
[----:B------:R1:W-:Y:S01]  /*3d470*/  STL.64 [R1+0x330], R96 ;  /* 0x0003306001007387 */ /* 0x0003e20000100a00 */
[----:B------:R-:W-:-:S03]  /*3d480*/  IMAD.MOV.U32 R149, RZ, RZ, R234 ;  /* 0x000000ffff957224 */ /* 0x000fc600078e00ea */
[----:B------:R2:W-:Y:S01]  /*3d490*/  STL.64 [R1+0x338], R98 ;  /* 0x0003386201007387 */ /* 0x0005e20000100a00 */
[----:B------:R-:W-:-:S03]  /*3d4a0*/  IMAD.MOV.U32 R150, RZ, RZ, R235 ;  /* 0x000000ffff967224 */ /* 0x000fc600078e00eb */
[----:B------:R-:W3:Y:S04]  /*3d4b0*/  LDL.LU R237, [R1+0x1494] ;  /* 0x0014940001ed7983 */ /* 0x000ee80000300800 */
[----:B------:R-:W-:Y:S04]  /*3d4c0*/  STL.64 [R1+0x320], R68 ;  /* 0x0003204401007387 */ /* 0x000fe80000100a00 */
[----:B------:R5:W-:Y:S04]  /*3d4d0*/  STL.64 [R1+0x328], R70 ;  /* 0x0003284601007387 */ /* 0x000be80000100a00 */
[----:B------:R-:W2:Y:S04]  /*3d4e0*/  LDL.LU R234, [R1+0x1490] ;  /* 0x0014900001ea7983 */ /* 0x000ea80000300800 */
[----:B------:R-:W4:Y:S01]  /*3d4f0*/  LDL.LU R235, [R1+0x148c] ;  /* 0x00148c0001eb7983 */ /* 0x000f220000300800 */
[----:B------:R-:W-:-:S02]  /*3d500*/  IMAD.MOV.U32 R151, RZ, RZ, R232 ;  /* 0x000000ffff977224 */ /* 0x000fc400078e00e8 */
[----:B------:R-:W-:Y:S01]  /*3d510*/  IMAD.MOV.U32 R160, RZ, RZ, R233 ;  /* 0x000000ffffa07224 */ /* 0x000fe200078e00e9 */
[----:B------:R-:W5:Y:S01]  /*3d520*/  LDL.LU R232, [R1+0x1488] ;  /* 0x0014880001e87983 */ /* 0x000f620000300800 */
[----:B------:R-:W-:Y:S01]  /*3d530*/  IMAD.MOV.U32 R161, RZ, RZ, R239 ;  /* 0x000000ffffa17224 */ /* 0x000fe200078e00ef */
[----:B------:R-:W-:Y:S01]  /*3d540*/  HMMA.1688.F32.TF32 R128, R244, R66, R128 ;  /* 0x00000042f480723c */ /* 0x000fe20000081080 */
[----:B------:R-:W-:Y:S01]  /*3d550*/  IMAD.MOV.U32 R162, RZ, RZ, R238 ;  /* 0x000000ffffa27224 */ /* 0x000fe200078e00ee */
[----:B------:R-:W5:Y:S01]  /*3d560*/  LDL.LU R233, [R1+0x1484] ;  /* 0x0014840001e97983 */ /* 0x000f620000300800 */
[----:B------:R-:W-:-:S03]  /*3d570*/  IMAD.MOV.U32 R163, RZ, RZ, R2 ;  /* 0x000000ffffa37224 */ /* 0x000fc600078e0002 */
[----:B------:R-:W5:Y:S02]  /*3d580*/  LDL.LU R239, [R1+0x1480] ;  /* 0x0014800001ef7983 */ /* 0x000f640000300800 */
[C---:B------:R-:W-:Y:S02]  /*3d590*/  HMMA.1688.F32.TF32 R132, R244.reuse, R62, R132 ;  /* 0x0000003ef484723c */ /* 0x040fe40000081084 */
[----:B------:R-:W5:Y:S04]  /*3d5a0*/  LDL.LU R238, [R1+0x147c] ;  /* 0x00147c0001ee7983 */ /* 0x000f680000300800 */
[----:B------:R-:W5:Y:S02]  /*3d5b0*/  LDL.LU R2, [R1+0x1478] ;  /* 0x0014780001027983 */ /* 0x000f640000300800 */
[C---:B------:R-:W-:Y:S08]  /*3d5c0*/  HMMA.1688.F32.TF32 R136, R244.reuse, R58, R136 ;  /* 0x0000003af488723c */ /* 0x040ff00000081088 */
[----:B------:R-:W-:Y:S07]  /*3d5d0*/  HMMA.1688.F32.TF32 R140, R244, R54, R140 ;  /* 0x00000036f48c723c */ /* 0x000fee000008108c */
[----:B------:R-:W-:Y:S01]  /*3d5e0*/  IMAD.MOV.U32 R247, RZ, RZ, R236 ;  /* 0x000000fffff77224 */ /* 0x000fe200078e00ec */
[----:B------:R-:W-:Y:S01]  /*3d5f0*/  HMMA.1688.F32.TF32 R200, R72, R66, R200 ;  /* 0x0000004248c8723c */ /* 0x000fe200000810c8 */
[----:B------:R-:W-:Y:S01]  /*3d600*/  BAR.SYNC.DEFER_BLOCKING 0x0 ;  /* 0x0000000000007b1d */ /* 0x000fe20000010000 */
[----:B---3--:R-:W-:-:S02]  /*3d610*/  IMAD.MOV.U32 R246, RZ, RZ, R237 ;  /* 0x000000fffff67224 */ /* 0x008fc400078e00ed */
[----:B--2---:R-:W-:Y:S02]  /*3d620*/  IMAD.MOV.U32 R245, RZ, RZ, R234 ;  /* 0x000000fffff57224 */ /* 0x004fe400078e00ea */
[----:B----4-:R-:W-:Y:S02]  /*3d630*/  IMAD.MOV.U32 R244, RZ, RZ, R235 ;  /* 0x000000fffff47224 */ /* 0x010fe400078e00eb */
[----:B------:R-:W2:Y:S04]  /*3d640*/  LDL.LU R235, [R1+0x1474] ;  /* 0x0014740001eb7983 */ /* 0x000ea80000300800 */
[----:B------:R-:W3:Y:S04]  /*3d650*/  LDL.LU R234, [R1+0x1470] ;  /* 0x0014700001ea7983 */ /* 0x000ee80000300800 */
[----:B------:R-:W4:Y:S04]  /*3d660*/  LDL.LU R237, [R1+0x146c] ;  /* 0x00146c0001ed7983 */ /* 0x000f280000300800 */
[----:B------:R-:W2:Y:S01]  /*3d670*/  LDL.LU R236, [R1+0x1468] ;  /* 0x0014680001ec7983 */ /* 0x000ea20000300800 */
[----:B-----5:R-:W-:-:S02]  /*3d680*/  IMAD.MOV.U32 R177, RZ, RZ, R239 ;  /* 0x000000ffffb17224 */ /* 0x020fc400078e00ef */
[----:B------:R-:W-:Y:S02]  /*3d690*/  IMAD.MOV.U32 R176, RZ, RZ, R238 ;  /* 0x000000ffffb07224 */ /* 0x000fe400078e00ee */
[----:B------:R-:W5:Y:S01]  /*3d6a0*/  LDL.LU R238, [R1+0x1464] ;  /* 0x0014640001ee7983 */ /* 0x000f620000300800 */
[----:B------:R-:W-:Y:S02]  /*3d6b0*/  IMAD.MOV.U32 R178, RZ, RZ, R233 ;  /* 0x000000ffffb27224 */ /* 0x000fe400078e00e9 */
[----:B------:R-:W-:Y:S01]  /*3d6c0*/  IMAD.MOV.U32 R179, RZ, RZ, R232 ;  /* 0x000000ffffb37224 */ /* 0x000fe200078e00e8 */
[----:B------:R-:W5:Y:S04]  /*3d6d0*/  LDL.LU R239, [R1+0x1460] ;  /* 0x0014600001ef7983 */ /* 0x000f680000300800 */
[----:B------:R-:W5:Y:S04]  /*3d6e0*/  LDL.LU R233, [R1+0x145c] ;  /* 0x00145c0001e97983 */ /* 0x000f680000300800 */
[----:B------:R-:W5:Y:S04]  /*3d6f0*/  LDL.LU R232, [R1+0x1458] ;  /* 0x0014580001e87983 */ /* 0x000f680000300800 */
[----:B------:R-:W5:Y:S01]  /*3d700*/  LDL.LU R188, [R1+0x2e0] ;  /* 0x0002e00001bc7983 */ /* 0x000f620000300800 */
[----:B----4-:R-:W-:-:S02]  /*3d710*/  IMAD.MOV.U32 R190, RZ, RZ, R237 ;  /* 0x000000ffffbe7224 */ /* 0x010fc400078e00ed */
[----:B--2---:R-:W-:Y:S02]  /*3d720*/  IMAD.MOV.U32 R189, RZ, RZ, R236 ;  /* 0x000000ffffbd7224 */ /* 0x004fe400078e00ec */
[----:B------:R-:W2:Y:S04]  /*3d730*/  LDL.LU R236, [R1+0x1454] ;  /* 0x0014540001ec7983 */ /* 0x000ea80000300800 */
[----:B------:R-:W4:Y:S01]  /*3d740*/  LDL.LU R237, [R1+0x1450] ;  /* 0x0014500001ed7983 */ /* 0x000f220000300800 */
[----:B---3--:R-:W-:-:S03]  /*3d750*/  IMAD.MOV.U32 R191, RZ, RZ, R234 ;  /* 0x000000ffffbf7224 */ /* 0x008fc600078e00ea */
[----:B------:R-:W3:Y:S01]  /*3d760*/  LDL.LU R234, [R1+0x144c] ;  /* 0x00144c0001ea7983 */ /* 0x000ee20000300800 */
[----:B-----5:R-:W-:Y:S02]  /*3d770*/  IMAD.MOV.U32 R194, RZ, RZ, R239 ;  /* 0x000000ffffc27224 */ /* 0x020fe400078e00ef */
[----:B------:R-:W-:Y:S02]  /*3d780*/  IMAD.MOV.U32 R192, RZ, RZ, R233 ;  /* 0x000000ffffc07224 */ /* 0x000fe400078e00e9 */
[----:B------:R-:W5:Y:S01]  /*3d790*/  LDL.LU R233, [R1+0x1448] ;  /* 0x0014480001e97983 */ /* 0x000f620000300800 */
[----:B------:R-:W-:-:S03]  /*3d7a0*/  IMAD.MOV.U32 R193, RZ, RZ, R232 ;  /* 0x000000ffffc17224 */ /* 0x000fc600078e00e8 */
[----:B------:R-:W3:Y:S01]  /*3d7b0*/  LDL.LU R232, [R1+0x1444] ;  /* 0x0014440001e87983 */ /* 0x000ee20000300800 */
[----:B------:R-:W-:-:S03]  /*3d7c0*/  IMAD.MOV.U32 R195, RZ, RZ, R238 ;  /* 0x000000ffffc37224 */ /* 0x000fc600078e00ee */
[----:B------:R-:W3:Y:S04]  /*3d7d0*/  LDL.LU R239, [R1+0x1440] ;  /* 0x0014400001ef7983 */ /* 0x000ee80000300800 */
[----:B------:R-:W3:Y:S01]  /*3d7e0*/  LDL.LU R238, [R1+0x143c] ;  /* 0x00143c0001ee7983 */ /* 0x000ee20000300800 */
[----:B--2---:R-:W-:Y:S02]  /*3d7f0*/  IMAD.MOV.U32 R197, RZ, RZ, R236 ;  /* 0x000000ffffc57224 */ /* 0x004fe400078e00ec */
[----:B----4-:R-:W-:Y:S02]  /*3d800*/  IMAD.MOV.U32 R196, RZ, RZ, R237 ;  /* 0x000000ffffc47224 */ /* 0x010fe400078e00ed */
[----:B------:R-:W2:Y:S04]  /*3d810*/  LDL.LU R237, [R1+0x1438] ;  /* 0x0014380001ed7983 */ /* 0x000ea80000300800 */
[----:B------:R-:W4:Y:S01]  /*3d820*/  LDL.LU R236, [R1+0x1434] ;  /* 0x0014340001ec7983 */ /* 0x000f220000300800 */
[----:B------:R-:W-:Y:S03]  /*3d830*/  HMMA.1688.F32.TF32 R80, R72, R58, R208 ;  /* 0x0000003a4850723c */ /* 0x000fe600000810d0 */
[----:B------:R-:W5:Y:S04]  /*3d840*/  LDL.LU R198, [R1+0x2d8] ;  /* 0x0002d80001c67983 */ /* 0x000f680000300800 */
[----:B------:R-:W5:Y:S04]  /*3d850*/  LDL.LU R199, [R1+0x2dc] ;  /* 0x0002dc0001c77983 */ /* 0x000f680000300800 */
[----:B------:R-:W5:Y:S01]  /*3d860*/  LDL.LU R208, [R1+0x2a0] ;  /* 0x0002a00001d07983 */ /* 0x000f620000300800 */
[----:B---3--:R-:W-:-:S03]  /*3d870*/  IMAD.MOV.U32 R209, RZ, RZ, R238 ;  /* 0x000000ffffd17224 */ /* 0x008fc600078e00ee */
[----:B------:R-:W3:Y:S01]  /*3d880*/  LDL.LU R238, [R1+0x1430] ;  /* 0x0014300001ee7983 */ /* 0x000ee20000300800 */
[----:B--2---:R-:W-:-:S03]  /*3d890*/  IMAD.MOV.U32 R210, RZ, RZ, R237 ;  /* 0x000000ffffd27224 */ /* 0x004fc600078e00ed */
[----:B------:R-:W2:Y:S01]  /*3d8a0*/  LDL.LU R237, [R1+0x142c] ;  /* 0x00142c0001ed7983 */ /* 0x000ea20000300800 */
[----:B----4-:R-:W-:-:S03]  /*3d8b0*/  IMAD.MOV.U32 R211, RZ, RZ, R236 ;  /* 0x000000ffffd37224 */ /* 0x010fc600078e00ec */
        /* <DEDUP_REMOVED lines=13> */
[----:B-1----:R-:W4:Y:S04]  /*3d990*/  LDL.LU R96, [R1+0x220] ;  /* 0x0002200001607983 */ /* 0x002f280000300800 */
        /* <DEDUP_REMOVED lines=24> */
[----:B---3--:R-:W-:-:S03]  /*3db20*/  IMAD.MOV.U32 R231, RZ, RZ, R238 ;  /* 0x000000ffffe77224 */ /* 0x008fc600078e00ee */
[----:B------:R-:W3:Y:S01]  /*3db30*/  LDL.LU R215, [R1+0x24c] ;  /* 0x00024c0001d77983 */ /* 0x000ee20000300800 */
[----:B------:R-:W-:-:S03]  /*3db40*/  IMAD.MOV.U32 R204, RZ, RZ, R239 ;  /* 0x000000ffffcc7224 */ /* 0x000fc600078e00ef */
[----:B------:R-:W3:Y:S01]  /*3db50*/  LDL.LU R228, [R1+0x280] ;  /* 0x0002800001e47983 */ /* 0x000ee20000300800 */
[----:B------:R-:W-:Y:S02]  /*3db60*/  IMAD.MOV.U32 R205, RZ, RZ, R232 ;  /* 0x000000ffffcd7224 */ /* 0x000fe400078e00e8 */
[----:B-----5:R-:W-:Y:S02]  /*3db70*/  IMAD.MOV.U32 R206, RZ, RZ, R233 ;  /* 0x000000ffffce7224 */ /* 0x020fe400078e00e9 */
[----:B------:R-:W-:Y:S02]  /*3db80*/  IMAD.MOV.U32 R207, RZ, RZ, R234 ;  /* 0x000000ffffcf7224 */ /* 0x000fe400078e00ea */
[----:B------:R-:W-:Y:S02]  /*3db90*/  IMAD.MOV.U32 R184, RZ, RZ, R235 ;  /* 0x000000ffffb87224 */ /* 0x000fe400078e00eb */
[----:B--2---:R-:W-:Y:S02]  /*3dba0*/  IMAD.MOV.U32 R230, RZ, RZ, R237 ;  /* 0x000000ffffe67224 */ /* 0x004fe400078e00ed */
[----:B----4-:R-:W-:-:S02]  /*3dbb0*/  IMAD.MOV.U32 R229, RZ, RZ, R236 ;  /* 0x000000ffffe57224 */ /* 0x010fc400078e00ec */
[----:B------:R-:W2:Y:S04]  /*3dbc0*/  LDL.LU R236, [R1+0x1424] ;  /* 0x0014240001ec7983 */ /* 0x000ea80000300800 */
[----:B------:R-:W2:Y:S04]  /*3dbd0*/  LDL.LU R237, [R1+0x1420] ;  /* 0x0014200001ed7983 */ /* 0x000ea80000300800 */
[----:B------:R-:W2:Y:S04]  /*3dbe0*/  LDL.LU R238, [R1+0x141c] ;  /* 0x00141c0001ee7983 */ /* 0x000ea80000300800 */
[----:B------:R-:W2:Y:S04]  /*3dbf0*/  LDL.LU R239, [R1+0x1418] ;  /* 0x0014180001ef7983 */ /* 0x000ea80000300800 */
[----:B------:R-:W4:Y:S04]  /*3dc00*/  LDL.LU R232, [R1+0x1414] ;  /* 0x0014140001e87983 */ /* 0x000f280000300800 */
[----:B------:R-:W4:Y:S04]  /*3dc10*/  LDL.LU R233, [R1+0x1410] ;  /* 0x0014100001e97983 */ /* 0x000f280000300800 */
[----:B------:R-:W4:Y:S04]  /*3dc20*/  LDL.LU R234, [R1+0x140c] ;  /* 0x00140c0001ea7983 */ /* 0x000f280000300800 */
[----:B------:R-:W4:Y:S01]  /*3dc30*/  LDL.LU R235, [R1+0x1408] ;  /* 0x0014080001eb7983 */ /* 0x000f220000300800 */
[----:B------:R-:W-:Y:S01]  /*3dc40*/  HMMA.1688.F32.TF32 R208, R88, R18, R208 ;  /* 0x0000001258d0723c */ /* 0x000fe200000810d0 */
[----:B------:R-:W-:-:S02]  /*3dc50*/  IMAD.MOV.U32 R187, RZ, RZ, R2 ;  /* 0x000000ffffbb7224 */ /* 0x000fc400078e0002 */
[----:B------:R-:W5:Y:S04]  /*3dc60*/  LDL.LU R185, [R1+0x2f4] ;  /* 0x0002f40001b97983 */ /* 0x000f680000300800 */
[----:B------:R-:W5:Y:S01]  /*3dc70*/  LDL.LU R186, [R1+0x2f8] ;  /* 0x0002f80001ba7983 */ /* 0x000f620000300800 */
[C---:B------:R-:W-:Y:S03]  /*3dc80*/  HMMA.1688.F32.TF32 R204, R88.reuse, R14, R204 ;  /* 0x0000000e58cc723c */ /* 0x040fe600000810cc */
[----:B------:R-:W5:Y:S05]  /*3dc90*/  LDL.LU R2, [R1+0x1404] ;  /* 0x0014040001027983 */ /* 0x000f6a0000300800 */
        /* <DEDUP_REMOVED lines=10> */
[----:B------:R-:W-:Y:S01]  /*3dd40*/  HMMA.1688.F32.TF32 R228, R88, R26, R228 ;  /* 0x0000001a58e4723c */ /* 0x000fe200000810e4 */
[----:B------:R-:W-:-:S02]  /*3dd50*/  IMAD.MOV.U32 R98, RZ, RZ, R32 ;  /* 0x000000ffff627224 */ /* 0x000fc400078e0020 */
[----:B------:R-:W3:Y:S04]  /*3dd60*/  LDL.LU R32, [R1+0x9b8] ;  /* 0x0009b80001207983 */ /* 0x000ee80000300800 */
[----:B------:R-:W-:Y:S04]  /*3dd70*/  STL.64 [R1+0x1b0], R208 ;  /* 0x0001b0d001007387 */ /* 0x000fe80000100a00 */
[----:B------:R-:W-:Y:S04]  /*3dd80*/  STL.64 [R1+0x1b8], R210 ;  /* 0x0001b8d201007387 */ /* 0x000fe80000100a00 */
[----:B------:R-:W-:Y:S04]  /*3dd90*/  STL.64 [R1+0x1c0], R204 ;  /* 0x0001c0cc01007387 */ /* 0x000fe80000100a00 */
[----:B------:R-:W-:Y:S04]  /*3dda0*/  STL.64 [R1+0x1c8], R206 ;  /* 0x0001c8ce01007387 */ /* 0x000fe80000100a00 */
[----:B------:R-:W-:Y:S04]  /*3ddb0*/  STL.64 [R1+0x210], R196 ;  /* 0x000210c401007387 */ /* 0x000fe80000100a00 */
[----:B------:R-:W-:Y:S01]  /*3ddc0*/  STL.64 [R1+0x218], R198 ;  /* 0x000218c601007387 */ /* 0x000fe20000100a00 */
[----:B------:R-:W-:-:S02]  /*3ddd0*/  IMAD.MOV.U32 R152, RZ, RZ, R65 ;  /* 0x000000ffff987224 */ /* 0x000fc400078e0041 */
[----:B------:R-:W-:Y:S02]  /*3dde0*/  IMAD.MOV.U32 R153, RZ, RZ, R64 ;  /* 0x000000ffff997224 */ /* 0x000fe400078e0040 */
[----:B------:R-:W-:Y:S02]  /*3ddf0*/  IMAD.MOV.U32 R154, RZ, RZ, R61 ;  /* 0x000000ffff9a7224 */ /* 0x000fe400078e003d */
[----:B------:R-:W-:Y:S02]  /*3de00*/  IMAD.MOV.U32 R155, RZ, RZ, R60 ;  /* 0x000000ffff9b7224 */ /* 0x000fe400078e003c */
[----:B------:R-:W-:Y:S02]  /*3de10*/  IMAD.MOV.U32 R146, RZ, RZ, R53 ;  /* 0x000000ffff927224 */ /* 0x000fe400078e0035 */
[----:B------:R-:W-:Y:S02]  /*3de20*/  IMAD.MOV.U32 R147, RZ, RZ, R52 ;  /* 0x000000ffff937224 */ /* 0x000fe400078e0034 */
[----:B------:R-:W-:Y:S01]  /*3de30*/  HMMA.1688.F32.TF32 R52, R156, R54, R244 ;  /* 0x000000369c34723c */ /* 0x000fe200000810f4 */
[----:B------:R-:W-:-:S07]  /*3de40*/  IMAD.MOV.U32 R97, RZ, RZ, R33 ;  /* 0x000000ffff617224 */ /* 0x000fce00078e0021 */
[----:B------:R-:W-:Y:S08]  /*3de50*/  HMMA.1688.F32.TF32 R244, R156, R46, R152 ;  /* 0x0000002e9cf4723c */ /* 0x000ff00000081098 */
[C---:B--2---:R-:W-:Y:S08]  /*3de60*/  HMMA.1688.F32.TF32 R236, R88.reuse, R62, R236 ;  /* 0x0000003e58ec723c */ /* 0x044ff000000810ec */
[C---:B----4-:R-:W-:Y:S08]  /*3de70*/  HMMA.1688.F32.TF32 R232, R88.reuse, R66, R232 ;  /* 0x0000004258e8723c */ /* 0x050ff000000810e8 */
[----:B------:R-:W-:Y:S11]  /*3de80*/  HMMA.1688.F32.TF32 R88, R88, R6, R192 ;  /* 0x000000065858723c */ /* 0x000ff600000810c0 */
[----:B------:R-:W-:Y:S11]  /*3de90*/  @!UPT UIADD3 URZ, URZ, URZ, URZ ;  /* 0x0000003f3f3ff290 */ /* 0x000ff6000fffe03f */
[----:B------:R-:W-:Y:S01]  /*3dea0*/  @!UPT UIADD3 URZ, URZ, URZ, URZ ;  /* 0x0000003f3f3ff290 */ /* 0x000fe2000fffe03f */
[----:B------:R-:W-:Y:S04]  /*3deb0*/  STL.64 [R1+0x1f0], R88 ;  /* 0x0001f05801007387 */ /* 0x000fe80000100a00 */
[----:B------:R1:W-:Y:S04]  /*3dec0*/  STL.64 [R1+0x1f8], R90 ;  /* 0x0001f85a01007387 */ /* 0x0003e80000100a00 */
[----:B------:R-:W2:Y:S01]  /*3ded0*/  LDL.LU R8, [R1+0x9a4] ;  /* 0x0009a40001087983 */ /* 0x000ea20000300800 */
[C---:B-1----:R-:W-:Y:S11]  /*3dee0*/  HMMA.1688.F32.TF32 R88, R156.reuse, R50, R160 ;  /* 0x000000329c58723c */ /* 0x042ff600000810a0 */
[----:B------:R-:W-:Y:S11]  /*3def0*/  @!UPT UIADD3 URZ, URZ, URZ, URZ ;  /* 0x0000003f3f3ff290 */ /* 0x000ff6000fffe03f */
[----:B------:R-:W-:Y:S01]  /*3df00*/  @!UPT UIADD3 URZ, URZ, URZ, URZ ;  /* 0x0000003f3f3ff290 */ /* 0x000fe2000fffe03f */
[----:B------:R-:W-:Y:S04]  /*3df10*/  STL.64 [R1+0x190], R88 ;  /* 0x0001905801007387 */ /* 0x000fe80000100a00 */
[----:B------:R1:W-:Y:S04]  /*3df20*/  STL.64 [R1+0x198], R90 ;  /* 0x0001985a01007387 */ /* 0x0003e80000100a00 */
[----:B------:R-:W5:Y:S01]  /*3df30*/  LDL.LU R50, [R1+0x9bc] ;  /* 0x0009bc0001327983 */ /* 0x000f620000300800 */
[----:B-1----:R-:W-:Y:S11]  /*3df40*/  HMMA.1688.F32.TF32 R88, R156, R42, R148 ;  /* 0x0000002a9c58723c */ /* 0x002ff60000081094 */
[----:B------:R-:W-:Y:S11]  /*3df50*/  @!UPT UIADD3 URZ, URZ, URZ, URZ ;  /* 0x0000003f3f3ff290 */ /* 0x000ff6000fffe03f */
[----:B------:R-:W-:Y:S01]  /*3df60*/  @!UPT UIADD3 URZ, URZ, URZ, URZ ;  /* 0x0000003f3f3ff290 */ /* 0x000fe2000fffe03f */
[----:B------:R-:W-:Y:S04]  /*3df70*/  STL.64 [R1+0x170], R88 ;  /* 0x0001705801007387 */ /* 0x000fe80000100a00 */
[----:B------:R1:W-:Y:S04]  /*3df80*/  STL.64 [R1+0x178], R90 ;  /* 0x0001785a01007387 */ /* 0x0003e80000100a00 */
[----:B------:R-:W4:Y:S04]  /*3df90*/  LDL.LU R47, [R1+0x9c0] ;  /* 0x0009c000012f7983 */ /* 0x000f280000300800 */
[----:B------:R-:W5:Y:S04]  /*3dfa0*/  LDL.LU R33, [R1+0x9dc] ;  /* 0x0009dc0001217983 */ /* 0x000f680000300800 */
[----:B------:R-:W5:Y:S01]  /*3dfb0*/  LDL.LU R9, [R1+0x9e0] ;  /* 0x0009e00001097983 */ /* 0x000f620000300800 */
[----:B------:R-:W-:-:S02]  /*3dfc0*/  IMAD.MOV.U32 R144, RZ, RZ, R57 ;  /* 0x000000ffff907224 */ /* 0x000fc400078e0039 */
[----:B------:R-:W-:-:S07]  /*3dfd0*/  IMAD.MOV.U32 R145, RZ, RZ, R56 ;  /* 0x000000ffff917224 */ /* 0x000fce00078e0038 */
[C---:B-1----:R-:W-:Y:S01]  /*3dfe0*/  HMMA.1688.F32.TF32 R88, R156.reuse, R38, R144 ;  /* 0x000000269c58723c */ /* 0x042fe20000081090 */
[----:B------:R-:W-:Y:S02]  /*3dff0*/  IMAD.MOV.U32 R96, RZ, RZ, R45 ;  /* 0x000000ffff607224 */ /* 0x000fe400078e002d */
[----:B------:R-:W-:Y:S02]  /*3e000*/  IMAD.MOV.U32 R99, RZ, RZ, R3 ;  /* 0x000000ffff637224 */ /* 0x000fe400078e0003 */
[----:B------:R-:W-:Y:S11]  /*3e010*/  IMAD.MOV.U32 R3, RZ, RZ, 0x3f ;  /* 0x0000003fff037424 */ /* 0x000ff600078e00ff */
[----:B------:R-:W-:Y:S07]  /*3e020*/  @!UPT UIADD3 URZ, URZ, URZ, URZ ;  /* 0x0000003f3f3ff290 */ /* 0x000fee000fffe03f */
[----:B------:R-:W-:Y:S04]  /*3e030*/  STL.64 [R1+0x140], R88 ;  /* 0x0001405801007387 */ /* 0x000fe80000100a00 */
[----:B------:R1:W-:Y:S02]  /*3e040*/  STL.64 [R1+0x148], R90 ;  /* 0x0001485a01007387 */ /* 0x0003e40000100a00 */
[----:B-1----:R-:W-:Y:S01]  /*3e050*/  HMMA.1688.F32.TF32 R88, R156, R34, R96 ;  /* 0x000000229c58723c */ /* 0x002fe20000081060 */
[----:B------:R-:W-:Y:S01]  /*3e060*/  IADD3 R45, R3, c[0x0][0x180], RZ ;  /* 0x00006000032d7a10 */ /* 0x000fe20007ffe0ff */
[----:B------:R-:W-:-:S03]  /*3e070*/  IMAD.MOV.U32 R3, RZ, RZ, c[0x0][0x180] ;  /* 0x00006000ff037624 */ /* 0x000fc600078e00ff */
[----:B------:R-:W-:Y:S02]  /*3e080*/  SHF.R.S32.HI R4, RZ, 0x1f, R45 ;  /* 0x0000001fff047819 */ /* 0x000fe4000001142d */
[----:B------:R-:W-:Y:S02]  /*3e090*/  IADD3 R3, R3, -0x80, RZ ;  /* 0xffffff8003037810 */ /* 0x000fe40007ffe0ff */
[----:B------:R-:W-:Y:S01]  /*3e0a0*/  LEA.HI R4, R4, R45, RZ, 0x6 ;  /* 0x0000002d04047211 */ /* 0x000fe200078f30ff */
[----:B------:R-:W1:Y:S02]  /*3e0b0*/  S2R R98, SR_TID.X ;  /* 0x0000000000627919 */ /* 0x000e640000002100 */
[----:B---3--:R-:W-:Y:S01]  /*3e0c0*/  IMAD R3, R32, -0x40, R3 ;  /* 0xffffffc020037824 */ /* 0x008fe200078e0203 */
[----:B------:R-:W-:-:S10]  /*3e0d0*/  SHF.R.S32.HI R4, RZ, 0x6, R4 ;  /* 0x00000006ff047819 */ /* 0x000fd40000011404 */
[----:B------:R-:W-:Y:S04]  /*3e0e0*/  STL.64 [R1+0x100], R88 ;  /* 0x0001005801007387 */ /* 0x000fe80000100a00 */
[----:B------:R-:W-:Y:S04]  /*3e0f0*/  STL.64 [R1+0x108], R90 ;  /* 0x0001085a01007387 */ /* 0x000fe80000100a00 */
[----:B------:R-:W3:Y:S04]  /*3e100*/  LDL.LU R43, [R1+0x9fc] ;  /* 0x0009fc00012b7983 */ /* 0x000ee80000300800 */
[----:B------:R-:W3:Y:S04]  /*3e110*/  LDL.LU R42, [R1+0xa00] ;  /* 0x000a0000012a7983 */ /* 0x000ee80000300800 */
[----:B------:R-:W3:Y:S04]  /*3e120*/  LDL.LU R38, [R1+0xa1c] ;  /* 0x000a1c0001267983 */ /* 0x000ee80000300800 */
[----:B------:R-:W3:Y:S01]  /*3e130*/  LDL.LU R35, [R1+0xa20] ;  /* 0x000a200001237983 */ /* 0x000ee20000300800 */
[----:B------:R-:W-:-:S02]  /*3e140*/  IADD3 R4, R4, -0x2, RZ ;  /* 0xfffffffe04047810 */ /* 0x000fc40007ffe0ff */
[----:B------:R-:W-:Y:S01]  /*3e150*/  ISETP.GT.AND P0, PT, R3, RZ, PT ;  /* 0x000000ff0300720c */ /* 0x000fe20003f04270 */
[----:B------:R-:W-:Y:S01]  /*3e160*/  IMAD.MOV.U32 R45, RZ, RZ, c[0x0][0x188] ;  /* 0x00006200ff2d7624 */ /* 0x000fe200078e00ff */
[----:B------:R-:W-:Y:S02]  /*3e170*/  ISETP.GE.AND P1, PT, R32, R4, PT ;  /* 0x000000042000720c */ /* 0x000fe40003f26270 */
[----:B------:R-:W-:Y:S01]  /*3e180*/  SEL R4, RZ, 0x4, !P0 ;  /* 0x00000004ff047807 */ /* 0x000fe20004000000 */
[----:B------:R-:W-:-:S03]  /*3e190*/  IMAD.SHL.U32 R45, R45, 0x40, RZ ;  /* 0x000000402d2d7824 */ /* 0x000fc600078e00ff */
[----:B------:R-:W-:Y:S01]  /*3e1a0*/  SEL R4, R4, RZ, !P1 ;  /* 0x000000ff04047207 */ /* 0x000fe20004800000 */
[----:B------:R-:W-:Y:S01]  /*3e1b0*/  IMAD.SHL.U32 R45, R45, 0x4, RZ ;  /* 0x000000042d2d7824 */ /* 0x000fe200078e00ff */
[----:B------:R-:W-:Y:S02]  /*3e1c0*/  ISETP.GT.AND P0, PT, R3, 0x4, PT ;  /* 0x000000040300780c */ /* 0x000fe40003f04270 */
[----:B------:R-:W-:Y:S02]  /*3e1d0*/  ISETP.NE.U32.AND P2, PT, R4, RZ, PT ;  /* 0x000000ff0400720c */ /* 0x000fe40003f45070 */
[----:B------:R-:W-:Y:S02]  /*3e1e0*/  SEL R5, RZ, 0x4, !P0 ;  /* 0x00000004ff057807 */ /* 0x000fe40004000000 */
[----:B-1----:R-:W-:Y:S02]  /*3e1f0*/  LOP3.LUT R99, R98, 0x7f, RZ, 0xc0, !PT ;  /* 0x0000007f62637812 */ /* 0x002fe400078ec0ff */
[----:B------:R-:W-:-:S03]  /*3e200*/  SEL R5, R5, RZ, !P1 ;  /* 0x000000ff05057207 */ /* 0x000fc60004800000 */
[----:B------:R-:W-:Y:S01]  /*3e210*/  IMAD.SHL.U32 R46, R99, 0x4, RZ ;  /* 0x00000004632e7824 */ /* 0x000fe200078e00ff */
[----:B------:R-:W-:Y:S02]  /*3e220*/  ISETP.NE.U32.AND P3, PT, R5, RZ, PT ;  /* 0x000000ff0500720c */ /* 0x000fe40003f65070 */
[----:B--2---:R-:W-:-:S04]  /*3e230*/  IADD3 R4, R8, 0x1, RZ ;  /* 0x0000000108047810 */ /* 0x004fc80007ffe0ff */
[----:B------:R-:W-:-:S04]  /*3e240*/  ISETP.GT.AND P0, PT, R4, 0x1, PT ;  /* 0x000000010400780c */ /* 0x000fc80003f04270 */
[----:B------:R-:W-:-:S05]  /*3e250*/  SEL R39, R4, RZ, !P0 ;  /* 0x000000ff04277207 */ /* 0x000fca0004000000 */
[----:B------:R-:W-:Y:S01]  /*3e260*/  IMAD R8, R39, 0x8000, R46 ;  /* 0x0000800027087824 */ /* 0x000fe200078e022e */
[----:B----4-:R-:W-:-:S05]  /*3e270*/  IADD3 R47, P4, R47, R45, RZ ;  /* 0x0000002d2f2f7210 */ /* 0x010fca0007f9e0ff */
[----:B-----5:R-:W-:Y:S01]  /*3e280*/  IMAD.X R50, R50, 0x1, R2, P4 ;  /* 0x0000000132327824 */ /* 0x020fe200020e0602 */
[----:B------:R-:W-:Y:S01]  /*3e290*/  IADD3 R9, P5, R9, R45, RZ ;  /* 0x0000002d09097210 */ /* 0x000fe20007fbe0ff */
[----:B------:R1:W-:Y:S01]  /*3e2a0*/  STL [R1+0x9c0], R47 ;  /* 0x0009c02f01007387 */ /* 0x0003e20000100800 */
[----:B------:R-:W-:-:S03]  /*3e2b0*/  IMAD.MOV.U32 R4, RZ, RZ, R47 ;  /* 0x000000ffff047224 */ /* 0x000fc600078e002f */
[----:B------:R-:W-:Y:S01]  /*3e2c0*/  IMAD.X R33, R33, 0x1, R2, P5 ;  /* 0x0000000121217824 */ /* 0x000fe200028e0602 */
[----:B------:R-:W-:Y:S01]  /*3e2d0*/  STL [R1+0x9e0], R9 ;  /* 0x0009e00901007387 */ /* 0x000fe20000100800 */
[----:B------:R-:W-:-:S03]  /*3e2e0*/  IMAD.MOV.U32 R5, RZ, RZ, R50 ;  /* 0x000000ffff057224 */ /* 0x000fc600078e0032 */
[----:B------:R-:W-:Y:S04]  /*3e2f0*/  STL [R1+0x9a4], R39 ;  /* 0x0009a42701007387 */ /* 0x000fe80000100800 */
[----:B------:R-:W-:Y:S04]  /*3e300*/  STL [R1+0x9bc], R50 ;  /* 0x0009bc3201007387 */ /* 0x000fe80000100800 */
[----:B------:R2:W-:Y:S04]  /*3e310*/  STL [R1+0x9dc], R33 ;  /* 0x0009dc2101007387 */ /* 0x0005e80000100800 */
[----:B-1----:R-:W4:Y:S04]  /*3e320*/  LDL.LU R47, [R1+0xa3c] ;  /* 0x000a3c00012f7983 */ /* 0x002f280000300800 */
[----:B------:R-:W-:Y:S01]  /*3e330*/  @!PT LDS RZ, [RZ] ;  /* 0x00000000fffff984 */ /* 0x000fe20000000800 */
[----:B------:R-:W-:Y:S01]  /*3e340*/  @!PT LDS RZ, [RZ] ;  /* 0x00000000fffff984 */ /* 0x000fe20000000800 */
[----:B------:R-:W-:Y:S01]  /*3e350*/  @!PT LDS RZ, [RZ] ;  /* 0x00000000fffff984 */ /* 0x000fe20000000800 */
[----:B------:R1:W-:Y:S04]  /*3e360*/  LDGSTS.E [R8+0x40000], [R4.64], P2 ;  /* 0x4000000004087fae */ /* 0x0003e80009121844 */
[----:B------:R-:W5:Y:S01]  /*3e370*/  LDL.LU R34, [R1+0xa40] ;  /* 0x000a400001227983 */ /* 0x000f620000300800 */
[----:B-1----:R-:W-:-:S02]  /*3e380*/  IMAD.MOV.U32 R5, RZ, RZ, R33 ;  /* 0x000000ffff057224 */ /* 0x002fc400078e0021 */
[----:B------:R-:W-:Y:S01]  /*3e390*/  IMAD.MOV.U32 R4, RZ, RZ, R9 ;  /* 0x000000ffff047224 */ /* 0x000fe200078e0009 */
[----:B--2---:R-:W2:Y:S04]  /*3e3a0*/  LDL.LU R33, [R1+0xa5c] ;  /* 0x000a5c0001217983 */ /* 0x004ea80000300800 */
[----:B------:R-:W2:Y:S01]  /*3e3b0*/  LDL.LU R9, [R1+0xa60] ;  /* 0x000a600001097983 */ /* 0x000ea20000300800 */
[----:B------:R-:W-:-:S03]  /*3e3c0*/  ISETP.GT.AND P0, PT, R3, 0x8, PT ;  /* 0x000000080300780c */ /* 0x000fc60003f04270 */
[----:B------:R1:W-:Y:S02]  /*3e3d0*/  LDGSTS.E [R8+0x40800], [R4.64], P3 ;  /* 0x4080000004087fae */ /* 0x0003e40009921844 */
[----:B-1----:R-:W-:Y:S02]  /*3e3e0*/  SEL R4, RZ, 0x4, !P0 ;  /* 0x00000004ff047807 */ /* 0x002fe40004000000 */
[----:B------:R-:W-:Y:S02]  /*3e3f0*/  ISETP.GT.AND P0, PT, R3, 0xc, PT ;  /* 0x0000000c0300780c */ /* 0x000fe40003f04270 */
[----:B------:R-:W-:-:S04]  /*3e400*/  SEL R4, R4, RZ, !P1 ;  /* 0x000000ff04047207 */ /* 0x000fc80004800000 */
[----:B------:R-:W-:Y:S02]  /*3e410*/  ISETP.NE.U32.AND P2, PT, R4, RZ, PT ;  /* 0x000000ff0400720c */ /* 0x000fe40003f45070 */
[----:B------:R-:W-:-:S04]  /*3e420*/  SEL R4, RZ, 0x4, !P0 ;  /* 0x00000004ff047807 */ /* 0x000fc80004000000 */
[----:B------:R-:W-:Y:S02]  /*3e430*/  SEL R4, R4, RZ, !P1 ;  /* 0x000000ff04047207 */ /* 0x000fe40004800000 */
[----:B---3--:R-:W-:Y:S02]  /*3e440*/  IADD3 R42, P3, R42, R45, RZ ;  /* 0x0000002d2a2a7210 */ /* 0x008fe40007f7e0ff */
[----:B------:R-:W-:-:S03]  /*3e450*/  ISETP.NE.U32.AND P0, PT, R4, RZ, PT ;  /* 0x000000ff0400720c */ /* 0x000fc60003f05070 */
[----:B------:R-:W-:Y:S01]  /*3e460*/  IMAD.X R43, R43, 0x1, R2, P3 ;  /* 0x000000012b2b7824 */ /* 0x000fe200018e0602 */
[----:B------:R-:W-:Y:S01]  /*3e470*/  IADD3 R35, P4, R35, R45, RZ ;  /* 0x0000002d23237210 */ /* 0x000fe20007f9e0ff */
[----:B------:R-:W-:Y:S01]  /*3e480*/  STL [R1+0xa00], R42 ;  /* 0x000a002a01007387 */ /* 0x000fe20000100800 */
[----:B------:R-:W-:-:S03]  /*3e490*/  IMAD.MOV.U32 R4, RZ, RZ, R42 ;  /* 0x000000ffff047224 */ /* 0x000fc600078e002a */
[----:B------:R-:W-:Y:S01]  /*3e4a0*/  IMAD.X R38, R38, 0x1, R2, P4 ;  /* 0x0000000126267824 */ /* 0x000fe200020e0602 */
[----:B------:R1:W-:Y:S01]  /*3e4b0*/  STL [R1+0x9fc], R43 ;  /* 0x0009fc2b01007387 */ /* 0x0003e20000100800 */
[----:B------:R-:W-:-:S03]  /*3e4c0*/  IMAD.MOV.U32 R5, RZ, RZ, R43 ;  /* 0x000000ffff057224 */ /* 0x000fc600078e002b */
[----:B------:R-:W-:Y:S04]  /*3e4d0*/  STL [R1+0xa20], R35 ;  /* 0x000a202301007387 */ /* 0x000fe80000100800 */
[----:B------:R3:W-:Y:S04]  /*3e4e0*/  STL [R1+0xa1c], R38 ;  /* 0x000a1c2601007387 */ /* 0x0007e80000100800 */
[----:B-1----:R-:W2:Y:S04]  /*3e4f0*/  LDL.LU R43, [R1+0xa7c] ;  /* 0x000a7c00012b7983 */ /* 0x002ea80000300800 */
[----:B------:R1:W-:Y:S04]  /*3e500*/  LDGSTS.E [R8+0x41000], [R4.64], P2 ;  /* 0x4100000004087fae */ /* 0x0003e80009121844 */
[----:B------:R-:W2:Y:S01]  /*3e510*/  LDL.LU R42, [R1+0xa80] ;  /* 0x000a8000012a7983 */ /* 0x000ea20000300800 */
[----:B-1----:R-:W-:-:S02]  /*3e520*/  IMAD.MOV.U32 R5, RZ, RZ, R38 ;  /* 0x000000ffff057224 */ /* 0x002fc400078e0026 */
[----:B------:R-:W-:Y:S01]  /*3e530*/  IMAD.MOV.U32 R4, RZ, RZ, R35 ;  /* 0x000000ffff047224 */ /* 0x000fe200078e0023 */
[----:B---3--:R-:W3:Y:S04]  /*3e540*/  LDL.LU R38, [R1+0xa9c] ;  /* 0x000a9c0001267983 */ /* 0x008ee80000300800 */
[----:B------:R-:W3:Y:S04]  /*3e550*/  LDL.LU R35, [R1+0xaa0] ;  /* 0x000aa00001237983 */ /* 0x000ee80000300800 */
[----:B------:R1:W-:Y:S01]  /*3e560*/  LDGSTS.E [R8+0x41800], [R4.64], P0 ;  /* 0x4180000004087fae */ /* 0x0003e20008121844 */
[----:B------:R-:W-:-:S04]  /*3e570*/  ISETP.GT.AND P0, PT, R3, 0x10, PT ;  /* 0x000000100300780c */ /* 0x000fc80003f04270 */
[----:B-1----:R-:W-:Y:S02]  /*3e580*/  SEL R4, RZ, 0x4, !P0 ;  /* 0x00000004ff047807 */ /* 0x002fe40004000000 */
[----:B------:R-:W-:Y:S02]  /*3e590*/  ISETP.GT.AND P0, PT, R3, 0x14, PT ;  /* 0x000000140300780c */ /* 0x000fe40003f04270 */
[----:B------:R-:W-:-:S04]  /*3e5a0*/  SEL R4, R4, RZ, !P1 ;  /* 0x000000ff04047207 */ /* 0x000fc80004800000 */
[----:B------:R-:W-:Y:S02]  /*3e5b0*/  ISETP.NE.U32.AND P2, PT, R4, RZ, PT ;  /* 0x000000ff0400720c */ /* 0x000fe40003f45070 */
[----:B------:R-:W-:-:S04]  /*3e5c0*/  SEL R4, RZ, 0x4, !P0 ;  /* 0x00000004ff047807 */ /* 0x000fc80004000000 */
[----:B------:R-:W-:-:S04]  /*3e5d0*/  SEL R4, R4, RZ, !P1 ;  /* 0x000000ff04047207 */ /* 0x000fc80004800000 */
[----:B------:R-:W-:Y:S02]  /*3e5e0*/  ISETP.NE.U32.AND P0, PT, R4, RZ, PT ;  /* 0x000000ff0400720c */ /* 0x000fe40003f05070 */
[----:B-----5:R-:W-:-:S05]  /*3e5f0*/  IADD3 R34, P3, R34, R45, RZ ;  /* 0x0000002d22227210 */ /* 0x020fca0007f7e0ff */
[----:B----4-:R-:W-:Y:S01]  /*3e600*/  IMAD.X R47, R47, 0x1, R2, P3 ;  /* 0x000000012f2f7824 */ /* 0x010fe200018e0602 */
[----:B------:R-:W-:Y:S01]  /*3e610*/  STL [R1+0xa40], R34 ;  /* 0x000a402201007387 */ /* 0x000fe20000100800 */
[----:B------:R-:W-:Y:S02]  /*3e620*/  IMAD.MOV.U32 R4, RZ, RZ, R34 ;  /* 0x000000ffff047224 */ /* 0x000fe400078e0022 */
[----:B------:R-:W-:Y:S01]  /*3e630*/  IMAD.MOV.U32 R5, RZ, RZ, R47 ;  /* 0x000000ffff057224 */ /* 0x000fe200078e002f */
[----:B--2---:R-:W-:Y:S01]  /*3e640*/  IADD3 R9, P4, R9, R45, RZ ;  /* 0x0000002d09097210 */ /* 0x004fe20007f9e0ff */
[----:B------:R1:W-:Y:S04]  /*3e650*/  STL [R1+0xa3c], R47 ;  /* 0x000a3c2f01007387 */ /* 0x0003e80000100800 */
[----:B------:R-:W-:Y:S01]  /*3e660*/  IMAD.X R33, R33, 0x1, R2, P4 ;  /* 0x0000000121217824 */ /* 0x000fe200020e0602 */
[----:B------:R-:W-:Y:S04]  /*3e670*/  STL [R1+0xa60], R9 ;  /* 0x000a600901007387 */ /* 0x000fe80000100800 */
[----:B------:R2:W-:Y:S04]  /*3e680*/  STL [R1+0xa5c], R33 ;  /* 0x000a5c2101007387 */ /* 0x0005e80000100800 */
[----:B------:R4:W-:Y:S04]  /*3e690*/  LDGSTS.E [R8+0x42000], [R4.64], P2 ;  /* 0x4200000004087fae */ /* 0x0009e80009121844 */
[----:B-1----:R-:W5:Y:S04]  /*3e6a0*/  LDL.LU R47, [R1+0xabc] ;  /* 0x000abc00012f7983 */ /* 0x002f680000300800 */
[----:B------:R-:W5:Y:S01]  /*3e6b0*/  LDL.LU R34, [R1+0xac0] ;  /* 0x000ac00001227983 */ /* 0x000f620000300800 */
[----:B----4-:R-:W-:-:S02]  /*3e6c0*/  IMAD.MOV.U32 R5, RZ, RZ, R33 ;  /* 0x000000ffff057224 */ /* 0x010fc400078e0021 */
[----:B------:R-:W-:Y:S01]  /*3e6d0*/  IMAD.MOV.U32 R4, RZ, RZ, R9 ;  /* 0x000000ffff047224 */ /* 0x000fe200078e0009 */
[----:B--2---:R-:W2:Y:S04]  /*3e6e0*/  LDL.LU R33, [R1+0xadc] ;  /* 0x000adc0001217983 */ /* 0x004ea80000300800 */
[----:B------:R-:W4:Y:S04]  /*3e6f0*/  LDL.LU R9, [R1+0xae0] ;  /* 0x000ae00001097983 */ /* 0x000f280000300800 */
[----:B------:R1:W-:Y:S01]  /*3e700*/  LDGSTS.E [R8+0x42800], [R4.64], P0 ;  /* 0x4280000004087fae */ /* 0x0003e20008121844 */
[----:B------:R-:W-:-:S04]  /*3e710*/  ISETP.GT.AND P0, PT, R3, 0x18, PT ;  /* 0x000000180300780c */ /* 0x000fc80003f04270 */
[----:B-1----:R-:W-:Y:S02]  /*3e720*/  SEL R4, RZ, 0x4, !P0 ;  /* 0x00000004ff047807 */ /* 0x002fe40004000000 */
[----:B------:R-:W-:Y:S02]  /*3e730*/  ISETP.GT.AND P0, PT, R3, 0x1c, PT ;  /* 0x0000001c0300780c */ /* 0x000fe40003f04270 */
[----:B------:R-:W-:-:S04]  /*3e740*/  SEL R4, R4, RZ, !P1 ;  /* 0x000000ff04047207 */ /* 0x000fc80004800000 */
[----:B------:R-:W-:Y:S02]  /*3e750*/  ISETP.NE.U32.AND P2, PT, R4, RZ, PT ;  /* 0x000000ff0400720c */ /* 0x000fe40003f45070 */
[----:B------:R-:W-:-:S04]  /*3e760*/  SEL R4, RZ, 0x4, !P0 ;  /* 0x00000004ff047807 */ /* 0x000fc80004000000 */
[----:B------:R-:W-:Y:S02]  /*3e770*/  SEL R4, R4, RZ, !P1 ;  /* 0x000000ff04047207 */ /* 0x000fe40004800000 */
[----:B------:R-:W-:Y:S02]  /*3e780*/  IADD3 R42, P3, R42, R45, RZ ;  /* 0x0000002d2a2a7210 */ /* 0x000fe40007f7e0ff */
[----:B------:R-:W-:-:S03]  /*3e790*/  ISETP.NE.U32.AND P0, PT, R4, RZ, PT ;  /* 0x000000ff0400720c */ /* 0x000fc60003f05070 */
[----:B------:R-:W-:Y:S01]  /*3e7a0*/  IMAD.X R43, R43, 0x1, R2, P3 ;  /* 0x000000012b2b7824 */ /* 0x000fe200018e0602 */
[----:B------:R-:W-:Y:S01]  /*3e7b0*/  STL [R1+0xa80], R42 ;  /* 0x000a802a01007387 */ /* 0x000fe20000100800 */
[----:B------:R-:W-:Y:S02]  /*3e7c0*/  IMAD.MOV.U32 R4, RZ, RZ, R42 ;  /* 0x000000ffff047224 */ /* 0x000fe400078e002a */
[----:B------:R-:W-:Y:S01]  /*3e7d0*/  IMAD.MOV.U32 R5, RZ, RZ, R43 ;  /* 0x000000ffff057224 */ /* 0x000fe200078e002b */
[----:B---3--:R-:W-:Y:S01]  /*3e7e0*/  IADD3 R35, P4, R35, R45, RZ ;  /* 0x0000002d23237210 */ /* 0x008fe20007f9e0ff */
[----:B------:R1:W-:Y:S04]  /*3e7f0*/  STL [R1+0xa7c], R43 ;  /* 0x000a7c2b01007387 */ /* 0x0003e80000100800 */
[----:B------:R-:W-:Y:S01]  /*3e800*/  IMAD.X R38, R38, 0x1, R2, P4 ;  /* 0x0000000126267824 */ /* 0x000fe200020e0602 */
[----:B------:R-:W-:Y:S04]  /*3e810*/  STL [R1+0xaa0], R35 ;  /* 0x000aa02301007387 */ /* 0x000fe80000100800 */
[----:B------:R3:W-:Y:S04]  /*3e820*/  STL [R1+0xa9c], R38 ;  /* 0x000a9c2601007387 */ /* 0x0007e80000100800 */
[----:B------:R3:W-:Y:S04]  /*3e830*/  LDGSTS.E [R8+0x43000], [R4.64], P2 ;  /* 0x4300000004087fae */ /* 0x0007e80009121844 */
[----:B-1----:R-:W2:Y:S04]  /*3e840*/  LDL.LU R43, [R1+0xafc] ;  /* 0x000afc00012b7983 */ /* 0x002ea80000300800 */
[----:B------:R-:W2:Y:S01]  /*3e850*/  LDL.LU R42, [R1+0xb00] ;  /* 0x000b0000012a7983 */ /* 0x000ea20000300800 */
[----:B---3--:R-:W-:-:S02]  /*3e860*/  IMAD.MOV.U32 R5, RZ, RZ, R38 ;  /* 0x000000ffff057224 */ /* 0x008fc400078e0026 */
[----:B------:R-:W-:Y:S01]  /*3e870*/  IMAD.MOV.U32 R4, RZ, RZ, R35 ;  /* 0x000000ffff047224 */ /* 0x000fe200078e0023 */
[----:B------:R-:W3:Y:S04]  /*3e880*/  LDL.LU R38, [R1+0xb1c] ;  /* 0x000b1c0001267983 */ /* 0x000ee80000300800 */
        /* <DEDUP_REMOVED lines=11> */
[----:B------:R-:W-:Y:S01]  /*3e940*/  IMAD.X R47, R47, 0x1, R2, P3 ;  /* 0x000000012f2f7824 */ /* 0x000fe200018e0602 */
[----:B----4-:R-:W-:Y:S01]  /*3e950*/  IADD3 R9, P4, R9, R45, RZ ;  /* 0x0000002d09097210 */ /* 0x010fe20007f9e0ff */
[----:B------:R-:W-:Y:S01]  /*3e960*/  STL [R1+0xac0], R34 ;  /* 0x000ac02201007387 */ /* 0x000fe20000100800 */
[----:B------:R-:W-:-:S03]  /*3e970*/  IMAD.MOV.U32 R4, RZ, RZ, R34 ;  /* 0x000000ffff047224 */ /* 0x000fc600078e0022 */
[----:B--2---:R-:W-:Y:S01]  /*3e980*/  IMAD.X R33, R33, 0x1, R2, P4 ;  /* 0x0000000121217824 */ /* 0x004fe200020e0602 */
[----:B------:R1:W-:Y:S01]  /*3e990*/  STL [R1+0xabc], R47 ;  /* 0x000abc2f01007387 */ /* 0x0003e20000100800 */
[----:B------:R-:W-:-:S03]  /*3e9a0*/  IMAD.MOV.U32 R5, RZ, RZ, R47 ;  /* 0x000000ffff057224 */ /* 0x000fc600078e002f */
[----:B------:R-:W-:Y:S04]  /*3e9b0*/  STL [R1+0xae0], R9 ;  /* 0x000ae00901007387 */ /* 0x000fe80000100800 */
[----:B------:R2:W-:Y:S04]  /*3e9c0*/  STL [R1+0xadc], R33 ;  /* 0x000adc2101007387 */ /* 0x0005e80000100800 */
[----:B-1----:R-:W4:Y:S04]  /*3e9d0*/  LDL.LU R47, [R1+0xb3c] ;  /* 0x000b3c00012f7983 */ /* 0x002f280000300800 */
[----:B------:R-:W5:Y:S04]  /*3e9e0*/  LDL.LU R34, [R1+0xb40] ;  /* 0x000b400001227983 */ /* 0x000f680000300800 */
[----:B------:R1:W-:Y:S02]  /*3e9f0*/  LDGSTS.E [R8+0x44000], [R4.64], P2 ;  /* 0x4400000004087fae */ /* 0x0003e40009121844 */
[----:B-1----:R-:W-:-:S02]  /*3ea00*/  IMAD.MOV.U32 R5, RZ, RZ, R33 ;  /* 0x000000ffff057224 */ /* 0x002fc400078e0021 */
[----:B------:R-:W-:Y:S01]  /*3ea10*/  IMAD.MOV.U32 R4, RZ, RZ, R9 ;  /* 0x000000ffff047224 */ /* 0x000fe200078e0009 */
[----:B--2---:R-:W2:Y:S04]  /*3ea20*/  LDL.LU R33, [R1+0xb5c] ;  /* 0x000b5c0001217983 */ /* 0x004ea80000300800 */
[----:B------:R-:W2:Y:S04]  /*3ea30*/  LDL.LU R9, [R1+0xb60] ;  /* 0x000b600001097983 */ /* 0x000ea80000300800 */
[----:B------:R1:W-:Y:S01]  /*3ea40*/  LDGSTS.E [R8+0x44800], [R4.64], P0 ;  /* 0x4480000004087fae */ /* 0x0003e20008121844 */
[----:B------:R-:W-:-:S04]  /*3ea50*/  ISETP.GT.AND P0, PT, R3, 0x28, PT ;  /* 0x000000280300780c */ /* 0x000fc80003f04270 */
[----:B-1----:R-:W-:Y:S02]  /*3ea60*/  SEL R4, RZ, 0x4, !P0 ;  /* 0x00000004ff047807 */ /* 0x002fe40004000000 */
[----:B------:R-:W-:Y:S02]  /*3ea70*/  ISETP.GT.AND P0, PT, R3, 0x2c, PT ;  /* 0x0000002c0300780c */ /* 0x000fe40003f04270 */
[----:B------:R-:W-:-:S04]  /*3ea80*/  SEL R4, R4, RZ, !P1 ;  /* 0x000000ff04047207 */ /* 0x000fc80004800000 */
[----:B------:R-:W-:Y:S02]  /*3ea90*/  ISETP.NE.U32.AND P2, PT, R4, RZ, PT ;  /* 0x000000ff0400720c */ /* 0x000fe40003f45070 */
[----:B------:R-:W-:Y:S02]  /*3eaa0*/  SEL R4, RZ, 0x4, !P0 ;  /* 0x00000004ff047807 */ /* 0x000fe40004000000 */
[----:B------:R-:W-:-:S05]  /*3eab0*/  IADD3 R42, P3, R42, R45, RZ ;  /* 0x0000002d2a2a7210 */ /* 0x000fca0007f7e0ff */
[----:B------:R-:W-:Y:S01]  /*3eac0*/  IMAD.X R43, R43, 0x1, R2, P3 ;  /* 0x000000012b2b7824 */ /* 0x000fe200018e0602 */
[----:B---3--:R-:W-:Y:S01]  /*3ead0*/  IADD3 R35, P4, R35, R45, RZ ;  /* 0x0000002d23237210 */ /* 0x008fe20007f9e0ff */
[----:B------:R-:W-:Y:S01]  /*3eae0*/  STL [R1+0xb00], R42 ;  /* 0x000b002a01007387 */ /* 0x000fe20000100800 */
[----:B------:R-:W-:-:S03]  /*3eaf0*/  SEL R4, R4, RZ, !P1 ;  /* 0x000000ff04047207 */ /* 0x000fc60004800000 */
[----:B------:R-:W-:Y:S01]  /*3eb00*/  IMAD.X R38, R38, 0x1, R2, P4 ;  /* 0x0000000126267824 */ /* 0x000fe200020e0602 */
[----:B------:R1:W-:Y:S01]  /*3eb10*/  STL [R1+0xafc], R43 ;  /* 0x000afc2b01007387 */ /* 0x0003e20000100800 */
[----:B------:R-:W-:-:S03]  /*3eb20*/  ISETP.NE.U32.AND P0, PT, R4, RZ, PT ;  /* 0x000000ff0400720c */ /* 0x000fc60003f05070 */
[----:B------:R-:W-:Y:S04]  /*3eb30*/  STL [R1+0xb20], R35 ;  /* 0x000b202301007387 */ /* 0x000fe80000100800 */
[----:B------:R3:W-:Y:S01]  /*3eb40*/  STL [R1+0xb1c], R38 ;  /* 0x000b1c2601007387 */ /* 0x0007e20000100800 */
[----:B------:R-:W-:-:S03]  /*3eb50*/  IMAD.MOV.U32 R4, RZ, RZ, R42 ;  /* 0x000000ffff047224 */ /* 0x000fc600078e002a */
[----:B------:R-:W2:Y:S01]  /*3eb60*/  LDL.LU R144, [R1+0x3e0] ;  /* 0x0003e00001907983 */ /* 0x000ea20000300800 */
[----:B------:R-:W-:-:S03]  /*3eb70*/  IMAD.MOV.U32 R5, RZ, RZ, R43 ;  /* 0x000000ffff057224 */ /* 0x000fc600078e002b */
[----:B------:R-:W2:Y:S04]  /*3eb80*/  LDL.LU R145, [R1+0x3e4] ;  /* 0x0003e40001917983 */ /* 0x000ea80000300800 */
[----:B------:R-:W2:Y:S04]  /*3eb90*/  LDL.LU R146, [R1+0x3e8] ;  /* 0x0003e80001927983 */ /* 0x000ea80000300800 */
[----:B------:R-:W2:Y:S04]  /*3eba0*/  LDL.LU R147, [R1+0x3ec] ;  /* 0x0003ec0001937983 */ /* 0x000ea80000300800 */
[----:B------:R3:W-:Y:S04]  /*3ebb0*/  LDGSTS.E [R8+0x45000], [R4.64], P2 ;  /* 0x4500000004087fae */ /* 0x0007e80009121844 */
[----:B-1----:R-:W2:Y:S04]  /*3ebc0*/  LDL.LU R43, [R1+0xb7c] ;  /* 0x000b7c00012b7983 */ /* 0x002ea80000300800 */
[----:B------:R-:W2:Y:S01]  /*3ebd0*/  LDL.LU R42, [R1+0xb80] ;  /* 0x000b8000012a7983 */ /* 0x000ea20000300800 */
[----:B---3--:R-:W-:-:S02]  /*3ebe0*/  IMAD.MOV.U32 R4, RZ, RZ, R35 ;  /* 0x000000ffff047224 */ /* 0x008fc400078e0023 */
[----:B------:R-:W-:Y:S02]  /*3ebf0*/  IMAD.MOV.U32 R5, RZ, RZ, R38 ;  /* 0x000000ffff057224 */ /* 0x000fe400078e0026 */
        /* <DEDUP_REMOVED lines=12> */
[----:B----4-:R-:W-:Y:S02]  /*3ecc0*/  IMAD.X R47, R47, 0x1, R2, P3 ;  /* 0x000000012f2f7824 */ /* 0x010fe400018e0602 */
[----:B------:R-:W-:Y:S02]  /*3ecd0*/  IMAD.MOV.U32 R4, RZ, RZ, R34 ;  /* 0x000000ffff047224 */ /* 0x000fe400078e0022 */
[----:B------:R-:W-:Y:S01]  /*3ece0*/  IMAD.MOV.U32 R5, RZ, RZ, R47 ;  /* 0x000000ffff057224 */ /* 0x000fe200078e002f */
[----:B------:R-:W-:Y:S04]  /*3ecf0*/  STL [R1+0xb40], R34 ;  /* 0x000b402201007387 */ /* 0x000fe80000100800 */
[----:B------:R1:W-:Y:S04]  /*3ed00*/  STL [R1+0xb3c], R47 ;  /* 0x000b3c2f01007387 */ /* 0x0003e80000100800 */
[----:B------:R4:W-:Y:S01]  /*3ed10*/  LDGSTS.E [R8+0x46000], [R4.64], P2 ;  /* 0x4600000004087fae */ /* 0x0009e20009121844 */
[----:B--2---:R-:W-:-:S05]  /*3ed20*/  IADD3 R9, P4, R9, R45, RZ ;  /* 0x0000002d09097210 */ /* 0x004fca0007f9e0ff */
[----:B------:R-:W-:Y:S01]  /*3ed30*/  IMAD.X R33, R33, 0x1, R2, P4 ;  /* 0x0000000121217824 */ /* 0x000fe200020e0602 */
[----:B------:R2:W-:Y:S01]  /*3ed40*/  STL [R1+0xb60], R9 ;  /* 0x000b600901007387 */ /* 0x0005e20000100800 */
[----:B----4-:R-:W-:-:S03]  /*3ed50*/  IMAD.MOV.U32 R4, RZ, RZ, R9 ;  /* 0x000000ffff047224 */ /* 0x010fc600078e0009 */
[----:B------:R4:W-:Y:S04]  /*3ed60*/  STL [R1+0xb5c], R33 ;  /* 0x000b5c2101007387 */ /* 0x0009e80000100800 */
[----:B-1----:R-:W5:Y:S04]  /*3ed70*/  LDL.LU R47, [R1+0x9c4] ;  /* 0x0009c400012f7983 */ /* 0x002f680000300800 */
[----:B--2---:R-:W2:Y:S01]  /*3ed80*/  LDL.LU R9, [R1+0x9c8] ;  /* 0x0009c80001097983 */ /* 0x004ea20000300800 */
[----:B------:R-:W-:-:S03]  /*3ed90*/  IMAD.MOV.U32 R5, RZ, RZ, R33 ;  /* 0x000000ffff057224 */ /* 0x000fc600078e0021 */
[----:B------:R-:W5:Y:S04]  /*3eda0*/  LDL.LU R34, [R1+0x9e4] ;  /* 0x0009e40001227983 */ /* 0x000f680000300800 */
[----:B----4-:R-:W4:Y:S04]  /*3edb0*/  LDL.LU R33, [R1+0x9e8] ;  /* 0x0009e80001217983 */ /* 0x010f280000300800 */
[----:B------:R1:W-:Y:S01]  /*3edc0*/  LDGSTS.E [R8+0x46800], [R4.64], P0 ;  /* 0x4680000004087fae */ /* 0x0003e20008121844 */
[----:B------:R-:W-:-:S04]  /*3edd0*/  ISETP.GT.AND P0, PT, R3, 0x38, PT ;  /* 0x000000380300780c */ /* 0x000fc80003f04270 */
[----:B-1----:R-:W-:Y:S02]  /*3ede0*/  SEL R4, RZ, 0x4, !P0 ;  /* 0x00000004ff047807 */ /* 0x002fe40004000000 */
[----:B------:R-:W-:Y:S02]  /*3edf0*/  ISETP.GT.AND P0, PT, R3, 0x3c, PT ;  /* 0x0000003c0300780c */ /* 0x000fe40003f04270 */
[----:B------:R-:W-:-:S04]  /*3ee00*/  SEL R4, R4, RZ, !P1 ;  /* 0x000000ff04047207 */ /* 0x000fc80004800000 */
[----:B------:R-:W-:Y:S02]  /*3ee10*/  ISETP.NE.U32.AND P2, PT, R4, RZ, PT ;  /* 0x000000ff0400720c */ /* 0x000fe40003f45070 */
[----:B------:R-:W-:-:S04]  /*3ee20*/  SEL R4, RZ, 0x4, !P0 ;  /* 0x00000004ff047807 */ /* 0x000fc80004000000 */
[----:B------:R-:W-:Y:S01]  /*3ee30*/  SEL R4, R4, RZ, !P1 ;  /* 0x000000ff04047207 */ /* 0x000fe20004800000 */
[----:B------:R-:W-:Y:S03]  /*3ee40*/  HMMA.1688.F32.TF32 R88, R156, R30, R144 ;  /* 0x0000001e9c58723c */ /* 0x000fe60000081090 */
[----:B------:R-:W-:Y:S02]  /*3ee50*/  ISETP.NE.U32.AND P0, PT, R4, RZ, PT ;  /* 0x000000ff0400720c */ /* 0x000fe40003f05070 */
[----:B------:R-:W-:-:S05]  /*3ee60*/  IADD3 R42, P3, R42, R45, RZ ;  /* 0x0000002d2a2a7210 */ /* 0x000fca0007f7e0ff */
[----:B------:R-:W-:Y:S01]  /*3ee70*/  IMAD.X R43, R43, 0x1, R2, P3 ;  /* 0x000000012b2b7824 */ /* 0x000fe200018e0602 */
[----:B---3--:R-:W-:Y:S01]  /*3ee80*/  IADD3 R35, P4, R35, R45, RZ ;  /* 0x0000002d23237210 */ /* 0x008fe20007f9e0ff */
[----:B------:R-:W-:Y:S01]  /*3ee90*/  STL [R1+0xb80], R42 ;  /* 0x000b802a01007387 */ /* 0x000fe20000100800 */
[----:B------:R-:W-:-:S03]  /*3eea0*/  IMAD.MOV.U32 R4, RZ, RZ, R42 ;  /* 0x000000ffff047224 */ /* 0x000fc600078e002a */
[----:B------:R-:W-:Y:S01]  /*3eeb0*/  IMAD.X R38, R38, 0x1, R2, P4 ;  /* 0x0000000126267824 */ /* 0x000fe200020e0602 */
[----:B------:R1:W-:Y:S01]  /*3eec0*/  STL [R1+0xb7c], R43 ;  /* 0x000b7c2b01007387 */ /* 0x0003e20000100800 */
[----:B------:R-:W-:-:S03]  /*3eed0*/  IMAD.MOV.U32 R5, RZ, RZ, R43 ;  /* 0x000000ffff057224 */ /* 0x000fc600078e002b */
[----:B------:R-:W-:Y:S04]  /*3eee0*/  STL [R1+0xba0], R35 ;  /* 0x000ba02301007387 */ /* 0x000fe80000100800 */
[----:B------:R3:W-:Y:S04]  /*3eef0*/  STL [R1+0xb9c], R38 ;  /* 0x000b9c2601007387 */ /* 0x0007e80000100800 */
[----:B-1----:R-:W4:Y:S04]  /*3ef00*/  LDL.LU R43, [R1+0xa04] ;  /* 0x000a0400012b7983 */ /* 0x002f280000300800 */
[----:B------:R-:W4:Y:S04]  /*3ef10*/  LDL.LU R42, [R1+0xa08] ;  /* 0x000a0800012a7983 */ /* 0x000f280000300800 */
[----:B------:R1:W-:Y:S04]  /*3ef20*/  LDGSTS.E [R8+0x47000], [R4.64], P2 ;  /* 0x4700000004087fae */ /* 0x0003e80009121844 */
[----:B------:R-:W-:Y:S04]  /*3ef30*/  STL.64 [R1+0xc0], R88 ;  /* 0x0000c05801007387 */ /* 0x000fe80000100a00 */
[----:B------:R-:W-:Y:S01]  /*3ef40*/  STL.64 [R1+0xc8], R90 ;  /* 0x0000c85a01007387 */ /* 0x000fe20000100a00 */
[----:B-1----:R-:W-:-:S02]  /*3ef50*/  IMAD.MOV.U32 R4, RZ, RZ, R35 ;  /* 0x000000ffff047224 */ /* 0x002fc400078e0023 */
[----:B------:R-:W-:Y:S02]  /*3ef60*/  IMAD.MOV.U32 R5, RZ, RZ, R38 ;  /* 0x000000ffff057224 */ /* 0x000fe400078e0026 */
[----:B---3--:R-:W3:Y:S04]  /*3ef70*/  LDL.LU R38, [R1+0xa24] ;  /* 0x000a240001267983 */ /* 0x008ee80000300800 */
[----:B------:R-:W3:Y:S04]  /*3ef80*/  LDL.LU R35, [R1+0xa28] ;  /* 0x000a280001237983 */ /* 0x000ee80000300800 */
[----:B------:R1:W-:Y:S01]  /*3ef90*/  LDGSTS.E [R8+0x47800], [R4.64], P0 ;  /* 0x4780000004087fae */ /* 0x0003e20008121844 */
[----:B------:R-:W-:-:S02]  /*3efa0*/  ISETP.GT.AND P0, PT, R3, 0x1, PT ;  /* 0x000000010300780c */ /* 0x000fc40003f04270 */
[----:B------:R-:W-:Y:S02]  /*3efb0*/  LOP3.LUT R98, R98, 0x7f, RZ, 0xc0, !PT ;  /* 0x0000007f62627812 */ /* 0x000fe400078ec0ff */
[----:B------:R-:W-:Y:S02]  /*3efc0*/  ISETP.GT.AND P2, PT, R3, 0x5, PT ;  /* 0x000000050300780c */ /* 0x000fe40003f44270 */
[----:B-1----:R-:W-:Y:S01]  /*3efd0*/  SEL R5, RZ, 0x4, !P0 ;  /* 0x00000004ff057807 */ /* 0x002fe20004000000 */
[----:B------:R-:W-:-:S03]  /*3efe0*/  IMAD.SHL.U32 R98, R98, 0x4, RZ ;  /* 0x0000000462627824 */ /* 0x000fc600078e00ff */
[----:B------:R-:W-:Y:S02]  /*3eff0*/  SEL R5, R5, RZ, !P1 ;  /* 0x000000ff05057207 */ /* 0x000fe40004800000 */
[----:B------:R-:W-:Y:S02]  /*3f000*/  SEL R4, RZ, 0x4, !P2 ;  /* 0x00000004ff047807 */ /* 0x000fe40005000000 */
[----:B------:R-:W-:Y:S02]  /*3f010*/  ISETP.NE.U32.AND P0, PT, R5, RZ, PT ;  /* 0x000000ff0500720c */ /* 0x000fe40003f05070 */
[----:B------:R-:W-:Y:S02]  /*3f020*/  SEL R4, R4, RZ, !P1 ;  /* 0x000000ff04047207 */ /* 0x000fe40004800000 */
[----:B------:R-:W-:Y:S02]  /*3f030*/  LOP3.LUT R50, R98, 0x20, RZ, 0x3c, !PT ;  /* 0x0000002062327812 */ /* 0x000fe400078e3cff */
[----:B------:R-:W-:-:S03]  /*3f040*/  ISETP.NE.U32.AND P2, PT, R4, RZ, PT ;  /* 0x000000ff0400720c */ /* 0x000fc60003f45070 */
[----:B------:R-:W-:Y:S01]  /*3f050*/  IMAD R4, R39, 0x8000, R50 ;  /* 0x0000800027047824 */ /* 0x000fe200078e0232 */
[----:B--2---:R-:W-:-:S05]  /*3f060*/  IADD3 R9, P3, R9, R45, RZ ;  /* 0x0000002d09097210 */ /* 0x004fca0007f7e0ff */
[----:B-----5:R-:W-:Y:S01]  /*3f070*/  IMAD.X R47, R47, 0x1, R2, P3 ;  /* 0x000000012f2f7824 */ /* 0x020fe200018e0602 */
[----:B----4-:R-:W-:Y:S01]  /*3f080*/  IADD3 R33, P4, R33, R45, RZ ;  /* 0x0000002d21217210 */ /* 0x010fe20007f9e0ff */
[----:B------:R1:W-:Y:S01]  /*3f090*/  STL [R1+0x9c8], R9 ;  /* 0x0009c80901007387 */ /* 0x0003e20000100800 */
[----:B------:R-:W-:-:S03]  /*3f0a0*/  IMAD.MOV.U32 R8, RZ, RZ, R9 ;  /* 0x000000ffff087224 */ /* 0x000fc600078e0009 */
[----:B------:R-:W-:Y:S01]  /*3f0b0*/  IMAD.X R34, R34, 0x1, R2, P4 ;  /* 0x0000000122227824 */ /* 0x000fe200020e0602 */
[----:B------:R-:W-:Y:S01]  /*3f0c0*/  STL [R1+0x9c4], R47 ;  /* 0x0009c42f01007387 */ /* 0x000fe20000100800 */
[----:B-1----:R-:W-:-:S03]  /*3f0d0*/  IMAD.MOV.U32 R9, RZ, RZ, R47 ;  /* 0x000000ffff097224 */ /* 0x002fc600078e002f */
[----:B------:R-:W-:Y:S04]  /*3f0e0*/  STL [R1+0x9e8], R33 ;  /* 0x0009e82101007387 */ /* 0x000fe80000100800 */
[----:B------:R1:W-:Y:S04]  /*3f0f0*/  LDGSTS.E [R4+0x40200], [R8.64], P0 ;  /* 0x4020000008047fae */ /* 0x0003e80008121844 */
[----:B------:R2:W-:Y:S01]  /*3f100*/  STL [R1+0x9e4], R34 ;  /* 0x0009e42201007387 */ /* 0x0005e20000100800 */
[----:B-1----:R-:W-:Y:S02]  /*3f110*/  IMAD.MOV.U32 R9, RZ, RZ, R34 ;  /* 0x000000ffff097224 */ /* 0x002fe400078e0022 */
[----:B------:R-:W-:Y:S01]  /*3f120*/  IMAD.MOV.U32 R8, RZ, RZ, R33 ;  /* 0x000000ffff087224 */ /* 0x000fe200078e0021 */
[----:B--2---:R-:W2:Y:S04]  /*3f130*/  LDL.LU R34, [R1+0xa44] ;  /* 0x000a440001227983 */ /* 0x004ea80000300800 */
[----:B------:R-:W4:Y:S04]  /*3f140*/  LDL.LU R33, [R1+0xa48] ;  /* 0x000a480001217983 */ /* 0x000f280000300800 */
[----:B------:R-:W5:Y:S04]  /*3f150*/  LDL.LU R31, [R1+0xa64] ;  /* 0x000a6400011f7983 */ /* 0x000f680000300800 */
[----:B------:R-:W5:Y:S01]  /*3f160*/  LDL.LU R30, [R1+0xa68] ;  /* 0x000a6800011e7983 */ /* 0x000f620000300800 */
[----:B------:R-:W-:-:S03]  /*3f170*/  ISETP.GT.AND P0, PT, R3, 0x9, PT ;  /* 0x000000090300780c */ /* 0x000fc60003f04270 */
[----:B------:R1:W-:Y:S01]  /*3f180*/  LDGSTS.E [R4+0x40a00], [R8.64], P2 ;  /* 0x40a0000008047fae */ /* 0x0003e20009121844 */
[----:B------:R-:W-:Y:S02]  /*3f190*/  SEL R5, RZ, 0x4, !P0 ;  /* 0x00000004ff057807 */ /* 0x000fe40004000000 */
[----:B------:R-:W-:Y:S02]  /*3f1a0*/  ISETP.GT.AND P0, PT, R3, 0xd, PT ;  /* 0x0000000d0300780c */ /* 0x000fe40003f04270 */
[----:B------:R-:W-:-:S04]  /*3f1b0*/  SEL R5, R5, RZ, !P1 ;  /* 0x000000ff05057207 */ /* 0x000fc80004800000 */
[----:B------:R-:W-:Y:S02]  /*3f1c0*/  ISETP.NE.U32.AND P2, PT, R5, RZ, PT ;  /* 0x000000ff0500720c */ /* 0x000fe40003f45070 */
[----:B------:R-:W-:-:S04]  /*3f1d0*/  SEL R5, RZ, 0x4, !P0 ;  /* 0x00000004ff057807 */ /* 0x000fc80004000000 */
[----:B------:R-:W-:-:S04]  /*3f1e0*/  SEL R5, R5, RZ, !P1 ;  /* 0x000000ff05057207 */ /* 0x000fc80004800000 */
[----:B------:R-:W-:Y:S02]  /*3f1f0*/  ISETP.NE.U32.AND P0, PT, R5, RZ, PT ;  /* 0x000000ff0500720c */ /* 0x000fe40003f05070 */
[----:B------:R-:W-:-:S05]  /*3f200*/  IADD3 R42, P3, R42, R45, RZ ;  /* 0x0000002d2a2a7210 */ /* 0x000fca0007f7e0ff */
[----:B------:R-:W-:Y:S01]  /*3f210*/  IMAD.X R43, R43, 0x1, R2, P3 ;  /* 0x000000012b2b7824 */ /* 0x000fe200018e0602 */
[----:B------:R-:W-:Y:S01]  /*3f220*/  STL [R1+0xa08], R42 ;  /* 0x000a082a01007387 */ /* 0x000fe20000100800 */
[----:B-1----:R-:W-:Y:S02]  /*3f230*/  IMAD.MOV.U32 R8, RZ, RZ, R42 ;  /* 0x000000ffff087224 */ /* 0x002fe400078e002a */
[----:B------:R-:W-:Y:S01]  /*3f240*/  IMAD.MOV.U32 R9, RZ, RZ, R43 ;  /* 0x000000ffff097224 */ /* 0x000fe200078e002b */
[----:B------:R1:W-:Y:S04]  /*3f250*/  STL [R1+0xa04], R43 ;  /* 0x000a042b01007387 */ /* 0x0003e80000100800 */
[----:B------:R1:W-:Y:S01]  /*3f260*/  LDGSTS.E [R4+0x41200], [R8.64], P2 ;  /* 0x4120000008047fae */ /* 0x0003e20009121844 */
[----:B---3--:R-:W-:-:S05]  /*3f270*/  IADD3 R35, P4, R35, R45, RZ ;  /* 0x0000002d23237210 */ /* 0x008fca0007f9e0ff */
[----:B------:R-:W-:Y:S01]  /*3f280*/  IMAD.X R38, R38, 0x1, R2, P4 ;  /* 0x0000000126267824 */ /* 0x000fe200020e0602 */
[----:B------:R-:W-:Y:S01]  /*3f290*/  STL [R1+0xa28], R35 ;  /* 0x000a282301007387 */ /* 0x000fe20000100800 */
[----:B-1----:R-:W-:-:S03]  /*3f2a0*/  IMAD.MOV.U32 R8, RZ, RZ, R35 ;  /* 0x000000ffff087224 */ /* 0x002fc600078e0023 */
[----:B------:R1:W-:Y:S01]  /*3f2b0*/  STL [R1+0xa24], R38 ;  /* 0x000a242601007387 */ /* 0x0003e20000100800 */
[----:B------:R-:W-:-:S03]  /*3f2c0*/  IMAD.MOV.U32 R9, RZ, RZ, R38 ;  /* 0x000000ffff097224 */ /* 0x000fc600078e0026 */
[----:B------:R-:W3:Y:S04]  /*3f2d0*/  LDL.LU R43, [R1+0xa84] ;  /* 0x000a8400012b7983 */ /* 0x000ee80000300800 */
[----:B------:R-:W3:Y:S04]  /*3f2e0*/  LDL.LU R42, [R1+0xa88] ;  /* 0x000a8800012a7983 */ /* 0x000ee80000300800 */
[----:B-1----:R-:W3:Y:S04]  /*3f2f0*/  LDL.LU R38, [R1+0xaa4] ;  /* 0x000aa40001267983 */ /* 0x002ee80000300800 */
[----:B------:R-:W3:Y:S04]  /*3f300*/  LDL.LU R35, [R1+0xaa8] ;  /* 0x000aa80001237983 */ /* 0x000ee80000300800 */
[----:B------:R1:W-:Y:S01]  /*3f310*/  LDGSTS.E [R4+0x41a00], [R8.64], P0 ;  /* 0x41a0000008047fae */ /* 0x0003e20008121844 */
[----:B------:R-:W-:-:S04]  /*3f320*/  ISETP.GT.AND P0, PT, R3, 0x11, PT ;  /* 0x000000110300780c */ /* 0x000fc80003f04270 */
[----:B------:R-:W-:-:S04]  /*3f330*/  SEL R5, RZ, 0x4, !P0 ;  /* 0x00000004ff057807 */ /* 0x000fc80004000000 */
[----:B------:R-:W-:-:S04]  /*3f340*/  SEL R5, R5, RZ, !P1 ;  /* 0x000000ff05057207 */ /* 0x000fc80004800000 */
[----:B------:R-:W-:Y:S02]  /*3f350*/  ISETP.NE.U32.AND P2, PT, R5, RZ, PT ;  /* 0x000000ff0500720c */ /* 0x000fe40003f45070 */
[----:B----4-:R-:W-:-:S05]  /*3f360*/  IADD3 R33, P3, R33, R45, RZ ;  /* 0x0000002d21217210 */ /* 0x010fca0007f7e0ff */
[----:B--2---:R-:W-:Y:S01]  /*3f370*/  IMAD.X R34, R34, 0x1, R2, P3 ;  /* 0x0000000122227824 */ /* 0x004fe200018e0602 */
[----:B-----5:R-:W-:Y:S01]  /*3f380*/  IADD3 R30, P4, R30, R45, RZ ;  /* 0x0000002d1e1e7210 */ /* 0x020fe20007f9e0ff */
[----:B------:R-:W-:Y:S01]  /*3f390*/  STL [R1+0xa48], R33 ;  /* 0x000a482101007387 */ /* 0x000fe20000100800 */
[----:B-1----:R-:W-:-:S03]  /*3f3a0*/  IMAD.MOV.U32 R8, RZ, RZ, R33 ;  /* 0x000000ffff087224 */ /* 0x002fc600078e0021 */
[----:B------:R-:W-:Y:S01]  /*3f3b0*/  IMAD.X R31, R31, 0x1, R2, P4 ;  /* 0x000000011f1f7824 */ /* 0x000fe200020e0602 */
[----:B------:R1:W-:Y:S01]  /*3f3c0*/  STL [R1+0xa44], R34 ;  /* 0x000a442201007387 */ /* 0x0003e20000100800 */
[----:B------:R-:W-:-:S03]  /*3f3d0*/  IMAD.MOV.U32 R9, RZ, RZ, R34 ;  /* 0x000000ffff097224 */ /* 0x000fc600078e0022 */
[----:B------:R-:W-:Y:S04]  /*3f3e0*/  STL [R1+0xa68], R30 ;  /* 0x000a681e01007387 */ /* 0x000fe80000100800 */
[----:B------:R2:W-:Y:S04]  /*3f3f0*/  STL [R1+0xa64], R31 ;  /* 0x000a641f01007387 */ /* 0x0005e80000100800 */
[----:B-1----:R-:W4:Y:S04]  /*3f400*/  LDL.LU R34, [R1+0xac4] ;  /* 0x000ac40001227983 */ /* 0x002f280000300800 */
[----:B------:R1:W-:Y:S04]  /*3f410*/  LDGSTS.E [R4+0x42200], [R8.64], P2 ;  /* 0x4220000008047fae */ /* 0x0003e80009121844 */
[----:B------:R-:W5:Y:S01]  /*3f420*/  LDL.LU R33, [R1+0xac8] ;  /* 0x000ac80001217983 */ /* 0x000f620000300800 */
[----:B-1----:R-:W-:-:S02]  /*3f430*/  IMAD.MOV.U32 R9, RZ, RZ, R31 ;  /* 0x000000ffff097224 */ /* 0x002fc400078e001f */
[----:B------:R-:W-:Y:S01]  /*3f440*/  IMAD.MOV.U32 R8, RZ, RZ, R30 ;  /* 0x000000ffff087224 */ /* 0x000fe200078e001e */
[----:B--2---:R-:W2:Y:S04]  /*3f450*/  LDL.LU R31, [R1+0xae4] ;  /* 0x000ae400011f7983 */ /* 0x004ea80000300800 */
[----:B------:R-:W2:Y:S01]  /*3f460*/  LDL.LU R30, [R1+0xae8] ;  /* 0x000ae800011e7983 */ /* 0x000ea20000300800 */
[----:B------:R-:W-:-:S04]  /*3f470*/  ISETP.GT.AND P0, PT, R3, 0x15, PT ;  /* 0x000000150300780c */ /* 0x000fc80003f04270 */
[----:B------:R-:W-:-:S04]  /*3f480*/  SEL R5, RZ, 0x4, !P0 ;  /* 0x00000004ff057807 */ /* 0x000fc80004000000 */
[----:B------:R-:W-:-:S04]  /*3f490*/  SEL R5, R5, RZ, !P1 ;  /* 0x000000ff05057207 */ /* 0x000fc80004800000 */
[----:B------:R-:W-:Y:S11]  /*3f4a0*/  ISETP.NE.U32.AND P0, PT, R5, RZ, PT ;  /* 0x000000ff0500720c */ /* 0x000ff60003f05070 */
[----:B------:R-:W-:Y:S02]  /*3f4b0*/  @!UPT UIADD3 URZ, URZ, URZ, URZ ;  /* 0x0000003f3f3ff290 */ /* 0x000fe4000fffe03f */
[----:B------:R1:W-:Y:S01]  /*3f4c0*/  LDGSTS.E [R4+0x42a00], [R8.64], P0 ;  /* 0x42a0000008047fae */ /* 0x0003e20008121844 */
[----:B------:R-:W-:-:S04]  /*3f4d0*/  ISETP.GT.AND P0, PT, R3, 0x19, PT ;  /* 0x000000190300780c */ /* 0x000fc80003f04270 */
[----:B------:R-:W-:Y:S02]  /*3f4e0*/  SEL R5, RZ, 0x4, !P0 ;  /* 0x00000004ff057807 */ /* 0x000fe40004000000 */
[----:B------:R-:W-:Y:S02]  /*3f4f0*/  ISETP.GT.AND P0, PT, R3, 0x1d, PT ;  /* 0x0000001d0300780c */ /* 0x000fe40003f04270 */
[----:B------:R-:W-:-:S04]  /*3f500*/  SEL R5, R5, RZ, !P1 ;  /* 0x000000ff05057207 */ /* 0x000fc80004800000 */
[----:B------:R-:W-:Y:S02]  /*3f510*/  ISETP.NE.U32.AND P2, PT, R5, RZ, PT ;  /* 0x000000ff0500720c */ /* 0x000fe40003f45070 */
[----:B------:R-:W-:-:S04]  /*3f520*/  SEL R5, RZ, 0x4, !P0 ;  /* 0x00000004ff057807 */ /* 0x000fc80004000000 */
[----:B------:R-:W-:Y:S02]  /*3f530*/  SEL R5, R5, RZ, !P1 ;  /* 0x000000ff05057207 */ /* 0x000fe40004800000 */
[----:B---3--:R-:W-:-:S05]  /*3f540*/  IADD3 R42, P3, R42, R45, RZ ;  /* 0x0000002d2a2a7210 */ /* 0x008fca0007f7e0ff */
[----:B------:R-:W-:Y:S01]  /*3f550*/  IMAD.X R43, R43, 0x1, R2, P3 ;  /* 0x000000012b2b7824 */ /* 0x000fe200018e0602 */
[----:B------:R-:W-:Y:S01]  /*3f560*/  IADD3 R35, P4, R35, R45, RZ ;  /* 0x0000002d23237210 */ /* 0x000fe20007f9e0ff */
[----:B------:R-:W-:Y:S01]  /*3f570*/  STL [R1+0xa88], R42 ;  /* 0x000a882a01007387 */ /* 0x000fe20000100800 */
[----:B------:R-:W-:Y:S01]  /*3f580*/  ISETP.NE.U32.AND P0, PT, R5, RZ, PT ;  /* 0x000000ff0500720c */ /* 0x000fe20003f05070 */
[----:B-1----:R-:W-:Y:S02]  /*3f590*/  IMAD.MOV.U32 R8, RZ, RZ, R42 ;  /* 0x000000ffff087224 */ /* 0x002fe400078e002a */
        /* <DEDUP_REMOVED lines=14> */
[----:B------:R-:W-:-:S04]  /*3f680*/  SEL R5, RZ, 0x4, !P0 ;  /* 0x00000004ff057807 */ /* 0x000fc80004000000 */
[----:B------:R-:W-:-:S04]  /*3f690*/  SEL R5, R5, RZ, !P1 ;  /* 0x000000ff05057207 */ /* 0x000fc80004800000 */
[----:B------:R-:W-:Y:S02]  /*3f6a0*/  ISETP.NE.U32.AND P2, PT, R5, RZ, PT ;  /* 0x000000ff0500720c */ /* 0x000fe40003f45070 */
[----:B-----5:R-:W-:-:S05]  /*3f6b0*/  IADD3 R33, P3, R33, R45, RZ ;  /* 0x0000002d21217210 */ /* 0x020fca0007f7e0ff */
[----:B----4-:R-:W-:Y:S01]  /*3f6c0*/  IMAD.X R34, R34, 0x1, R2, P3 ;  /* 0x0000000122227824 */ /* 0x010fe200018e0602 */
[----:B------:R-:W-:Y:S01]  /*3f6d0*/  STL [R1+0xac8], R33 ;  /* 0x000ac82101007387 */ /* 0x000fe20000100800 */
[----:B-1----:R-:W-:Y:S02]  /*3f6e0*/  IMAD.MOV.U32 R8, RZ, RZ, R33 ;  /* 0x000000ffff087224 */ /* 0x002fe400078e0021 */
        /* <DEDUP_REMOVED lines=12> */
[----:B------:R-:W4:Y:S01]  /*3f7b0*/  LDL.LU R30, [R1+0xb68] ;  /* 0x000b6800011e7983 */ /* 0x000f220000300800 */
        /* <DEDUP_REMOVED lines=13> */
[----:B------:R-:W-:-:S05]  /*3f890*/  IADD3 R42, P3, R42, R45, RZ ;  /* 0x0000002d2a2a7210 */ /* 0x000fca0007f7e0ff */
[----:B------:R-:W-:Y:S01]  /*3f8a0*/  IMAD.X R43, R43, 0x1, R2, P3 ;  /* 0x000000012b2b7824 */ /* 0x000fe200018e0602 */
[----:B------:R-:W-:Y:S01]  /*3f8b0*/  ISETP.NE.U32.AND P0, PT, R5, RZ, PT ;  /* 0x000000ff0500720c */ /* 0x000fe20003f05070 */
[----:B-1----:R-:W-:Y:S01]  /*3f8c0*/  IMAD.MOV.U32 R8, RZ, RZ, R42 ;  /* 0x000000ffff087224 */ /* 0x002fe200078e002a */
[----:B------:R-:W-:Y:S01]  /*3f8d0*/  STL [R1+0xb08], R42 ;  /* 0x000b082a01007387 */ /* 0x000fe20000100800 */
[----:B------:R-:W-:Y:S01]  /*3f8e0*/  IMAD.MOV.U32 R9, RZ, RZ, R43 ;  /* 0x000000ffff097224 */ /* 0x000fe200078e002b */
[----:B---3--:R-:W-:Y:S02]  /*3f8f0*/  IADD3 R35, P4, R35, R45, RZ ;  /* 0x0000002d23237210 */ /* 0x008fe40007f9e0ff */
[----:B------:R-:W-:Y:S03]  /*3f900*/  STL [R1+0xb04], R43 ;  /* 0x000b042b01007387 */ /* 0x000fe60000100800 */
[----:B------:R-:W-:Y:S01]  /*3f910*/  IMAD.X R38, R38, 0x1, R2, P4 ;  /* 0x0000000126267824 */ /* 0x000fe200020e0602 */
[----:B------:R-:W-:Y:S04]  /*3f920*/  STL [R1+0xb28], R35 ;  /* 0x000b282301007387 */ /* 0x000fe80000100800 */
[----:B------:R1:W-:Y:S04]  /*3f930*/  STL [R1+0xb24], R38 ;  /* 0x000b242601007387 */ /* 0x0003e80000100800 */
[----:B------:R3:W-:Y:S04]  /*3f940*/  LDGSTS.E [R4+0x45200], [R8.64], P2 ;  /* 0x4520000008047fae */ /* 0x0007e80009121844 */
[----:B------:R-:W2:Y:S01]  /*3f950*/  LDL.LU R144, [R1+0x3f0] ;  /* 0x0003f00001907983 */ /* 0x000ea20000300800 */
[----:B------:R-:W-:-:S03]  /*3f960*/  IMAD.MOV.U32 R146, RZ, RZ, R25 ;  /* 0x000000ffff927224 */ /* 0x000fc600078e0019 */
[----:B------:R-:W2:Y:S01]  /*3f970*/  LDL.LU R145, [R1+0x3f4] ;  /* 0x0003f40001917983 */ /* 0x000ea20000300800 */
[----:B---3--:R-:W-:Y:S02]  /*3f980*/  IMAD.MOV.U32 R9, RZ, RZ, R38 ;  /* 0x000000ffff097224 */ /* 0x008fe400078e0026 */
[----:B------:R-:W-:Y:S01]  /*3f990*/  IMAD.MOV.U32 R8, RZ, RZ, R35 ;  /* 0x000000ffff087224 */ /* 0x000fe200078e0023 */
[----:B-1----:R-:W3:Y:S01]  /*3f9a0*/  LDL.LU R38, [R1+0xb84] ;  /* 0x000b840001267983 */ /* 0x002ee20000300800 */
[----:B------:R-:W-:-:S03]  /*3f9b0*/  IMAD.MOV.U32 R147, RZ, RZ, R24 ;  /* 0x000000ffff937224 */ /* 0x000fc600078e0018 */
[----:B------:R-:W3:Y:S04]  /*3f9c0*/  LDL.LU R35, [R1+0xb88] ;  /* 0x000b880001237983 */ /* 0x000ee80000300800 */
[----:B------:R-:W3:Y:S04]  /*3f9d0*/  LDL.LU R25, [R1+0xba4] ;  /* 0x000ba40001197983 */ /* 0x000ee80000300800 */
[----:B------:R-:W3:Y:S04]  /*3f9e0*/  LDL.LU R24, [R1+0xba8] ;  /* 0x000ba80001187983 */ /* 0x000ee80000300800 */
[----:B------:R1:W-:Y:S01]  /*3f9f0*/  LDGSTS.E [R4+0x45a00], [R8.64], P0 ;  /* 0x45a0000008047fae */ /* 0x0003e20008121844 */
[----:B------:R-:W-:-:S04]  /*3fa00*/  ISETP.GT.AND P0, PT, R3, 0x31, PT ;  /* 0x000000310300780c */ /* 0x000fc80003f04270 */
[----:B------:R-:W-:-:S04]  /*3fa10*/  SEL R5, RZ, 0x4, !P0 ;  /* 0x00000004ff057807 */ /* 0x000fc80004000000 */
[----:B------:R-:W-:-:S04]  /*3fa20*/  SEL R5, R5, RZ, !P1 ;  /* 0x000000ff05057207 */ /* 0x000fc80004800000 */
[----:B------:R-:W-:Y:S02]  /*3fa30*/  ISETP.NE.U32.AND P2, PT, R5, RZ, PT ;  /* 0x000000ff0500720c */ /* 0x000fe40003f45070 */
[----:B-----5:R-:W-:-:S05]  /*3fa40*/  IADD3 R33, P3, R33, R45, RZ ;  /* 0x0000002d21217210 */ /* 0x020fca0007f7e0ff */
[----:B------:R-:W-:Y:S01]  /*3fa50*/  IMAD.X R34, R34, 0x1, R2, P3 ;  /* 0x0000000122227824 */ /* 0x000fe200018e0602 */
[----:B----4-:R-:W-:Y:S01]  /*3fa60*/  IADD3 R30, P4, R30, R45, RZ ;  /* 0x0000002d1e1e7210 */ /* 0x010fe20007f9e0ff */
[----:B------:R-:W-:Y:S01]  /*3fa70*/  STL [R1+0xb48], R33 ;  /* 0x000b482101007387 */ /* 0x000fe20000100800 */
[----:B-1----:R-:W-:-:S03]  /*3fa80*/  IMAD.MOV.U32 R8, RZ, RZ, R33 ;  /* 0x000000ffff087224 */ /* 0x002fc600078e0021 */
[----:B--2---:R-:W-:Y:S01]  /*3fa90*/  IMAD.X R31, R31, 0x1, R2, P4 ;  /* 0x000000011f1f7824 */ /* 0x004fe200020e0602 */
        /* <DEDUP_REMOVED lines=23> */
[----:B------:R-:W-:-:S04]  /*3fc10*/  SEL R5, R5, RZ, !P1 ;  /* 0x000000ff05057207 */ /* 0x000fc80004800000 */
[----:B------:R-:W-:Y:S02]  /*3fc20*/  ISETP.NE.U32.AND P0, PT, R5, RZ, PT ;  /* 0x000000ff0500720c */ /* 0x000fe40003f05070 */
[----:B---3--:R-:W-:-:S05]  /*3fc30*/  IADD3 R35, P3, R35, R45, RZ ;  /* 0x0000002d23237210 */ /* 0x008fca0007f7e0ff */
[----:B------:R-:W-:Y:S01]  /*3fc40*/  IMAD.X R38, R38, 0x1, R2, P3 ;  /* 0x0000000126267824 */ /* 0x000fe200018e0602 */
[----:B------:R-:W-:Y:S01]  /*3fc50*/  IADD3 R24, P4, R24, R45, RZ ;  /* 0x0000002d18187210 */ /* 0x000fe20007f9e0ff */
[----:B-1----:R-:W-:Y:S01]  /*3fc60*/  IMAD.MOV.U32 R8, RZ, RZ, R35 ;  /* 0x000000ffff087224 */ /* 0x002fe200078e0023 */
[----:B------:R-:W-:Y:S01]  /*3fc70*/  STL [R1+0xb88], R35 ;  /* 0x000b882301007387 */ /* 0x000fe20000100800 */
[----:B------:R-:W-:Y:S02]  /*3fc80*/  IMAD.MOV.U32 R9, RZ, RZ, R38 ;  /* 0x000000ffff097224 */ /* 0x000fe400078e0026 */
[----:B------:R-:W-:Y:S01]  /*3fc90*/  IMAD.X R25, R25, 0x1, R2, P4 ;  /* 0x0000000119197824 */ /* 0x000fe200020e0602 */
[----:B------:R1:W-:Y:S04]  /*3fca0*/  STL [R1+0xb84], R38 ;  /* 0x000b842601007387 */ /* 0x0003e80000100800 */
[----:B------:R-:W-:Y:S04]  /*3fcb0*/  STL [R1+0xba8], R24 ;  /* 0x000ba81801007387 */ /* 0x000fe80000100800 */
[----:B------:R-:W-:Y:S04]  /*3fcc0*/  STL [R1+0xba4], R25 ;  /* 0x000ba41901007387 */ /* 0x000fe80000100800 */
[----:B------:R3:W-:Y:S04]  /*3fcd0*/  LDGSTS.E [R4+0x47200], [R8.64], P2 ;  /* 0x4720000008047fae */ /* 0x0007e80009121844 */
[----:B------:R-:W2:Y:S04]  /*3fce0*/  LDL.LU R43, [R1+0xa0c] ;  /* 0x000a0c00012b7983 */ /* 0x000ea80000300800 */
[----:B------:R-:W2:Y:S01]  /*3fcf0*/  LDL.LU R42, [R1+0xa10] ;  /* 0x000a1000012a7983 */ /* 0x000ea20000300800 */
[----:B---3--:R-:W-:-:S03]  /*3fd00*/  IMAD.MOV.U32 R8, RZ, RZ, R24 ;  /* 0x000000ffff087224 */ /* 0x008fc600078e0018 */
[----:B-1----:R-:W3:Y:S01]  /*3fd10*/  LDL.LU R38, [R1+0xa2c] ;  /* 0x000a2c0001267983 */ /* 0x002ee20000300800 */
[----:B------:R-:W-:-:S03]  /*3fd20*/  IMAD.MOV.U32 R9, RZ, RZ, R25 ;  /* 0x000000ffff097224 */ /* 0x000fc600078e0019 */
[----:B------:R-:W3:Y:S04]  /*3fd30*/  LDL.LU R35, [R1+0xa30] ;  /* 0x000a300001237983 */ /* 0x000ee80000300800 */
[----:B------:R1:W-:Y:S01]  /*3fd40*/  LDGSTS.E [R4+0x47a00], [R8.64], P0 ;  /* 0x47a0000008047fae */ /* 0x0003e20008121844 */
[----:B------:R-:W-:-:S04]  /*3fd50*/  ISETP.GT.AND P0, PT, R3, 0x2, PT ;  /* 0x000000020300780c */ /* 0x000fc80003f04270 */
[----:B------:R-:W-:Y:S02]  /*3fd60*/  SEL R5, RZ, 0x4, !P0 ;  /* 0x00000004ff057807 */ /* 0x000fe40004000000 */
[----:B------:R-:W-:Y:S02]  /*3fd70*/  ISETP.GT.AND P2, PT, R3, 0x6, PT ;  /* 0x000000060300780c */ /* 0x000fe40003f44270 */
[----:B------:R-:W-:Y:S01]  /*3fd80*/  SEL R5, R5, RZ, !P1 ;  /* 0x000000ff05057207 */ /* 0x000fe20004800000 */
[----:B------:R-:W-:Y:S01]  /*3fd90*/  IMAD.SHL.U32 R99, R99, 0x4, RZ ;  /* 0x0000000463637824 */ /* 0x000fe200078e00ff */
[----:B-1----:R-:W-:Y:S02]  /*3fda0*/  SEL R4, RZ, 0x4, !P2 ;  /* 0x00000004ff047807 */ /* 0x002fe40005000000 */
[----:B------:R-:W-:Y:S02]  /*3fdb0*/  ISETP.NE.U32.AND P0, PT, R5, RZ, PT ;  /* 0x000000ff0500720c */ /* 0x000fe40003f05070 */
[----:B------:R-:W-:-:S02]  /*3fdc0*/  SEL R4, R4, RZ, !P1 ;  /* 0x000000ff04047207 */ /* 0x000fc40004800000 */
[----:B------:R-:W-:Y:S02]  /*3fdd0*/  LOP3.LUT R47, R99, 0x40, RZ, 0x3c, !PT ;  /* 0x00000040632f7812 */ /* 0x000fe400078e3cff */
[----:B------:R-:W-:-:S03]  /*3fde0*/  ISETP.NE.U32.AND P2, PT, R4, RZ, PT ;  /* 0x000000ff0400720c */ /* 0x000fc60003f45070 */
[----:B------:R-:W-:Y:S01]  /*3fdf0*/  IMAD R4, R39, 0x8000, R47 ;  /* 0x0000800027047824 */ /* 0x000fe200078e022f */
        /* <DEDUP_REMOVED lines=28> */
[----:B---3--:R-:W-:Y:S01]  /*3ffc0*/  IADD3 R35, P4, R35, R45, RZ ;  /* 0x0000002d23237210 */ /* 0x008fe20007f9e0ff */
[----:B------:R-:W-:Y:S01]  /*3ffd0*/  STL [R1+0xa10], R42 ;  /* 0x000a102a01007387 */ /* 0x000fe20000100800 */
[----:B-1----:R-:W-:-:S03]  /*3ffe0*/  IMAD.MOV.U32 R8, RZ, RZ, R42 ;  /* 0x000000ffff087224 */ /* 0x002fc600078e002a */
        /* <DEDUP_REMOVED lines=9> */
[----:B------:R-:W-:Y:S02]  /*40080*/  IMAD.MOV.U32 R9, RZ, RZ, R38 ;  /* 0x000000ffff097224 */ /* 0x000fe400078e0026 */
        /* <DEDUP_REMOVED lines=37> */
[----:B------:R-:W-:Y:S02]  /*402e0*/  IADD3 R42, P3, R42, R45, RZ ;  /* 0x0000002d2a2a7210 */ /* 0x000fe40007f7e0ff */
[----:B------:R-:W-:-:S03]  /*402f0*/  ISETP.NE.U32.AND P0, PT, R5, RZ, PT ;  /* 0x000000ff0500720c */ /* 0x000fc60003f05070 */
[----:B------:R-:W-:Y:S02]  /*40300*/  IMAD.X R43, R43, 0x1, R2, P3 ;  /* 0x000000012b2b7824 */ /* 0x000fe400018e0602 */
[----:B-1----:R-:W-:Y:S02]  /*40310*/  IMAD.MOV.U32 R8, RZ, RZ, R42 ;  /* 0x000000ffff087224 */ /* 0x002fe400078e002a */
[----:B------:R-:W-:Y:S01]  /*40320*/  IMAD.MOV.U32 R9, RZ, RZ, R43 ;  /* 0x000000ffff097224 */ /* 0x000fe200078e002b */
[----:B---3--:R-:W-:Y:S01]  /*40330*/  IADD3 R35, P4, R35, R45, RZ ;  /* 0x0000002d23237210 */ /* 0x008fe20007f9e0ff */
[----:B------:R-:W-:Y:S04]  /*40340*/  STL [R1+0xa90], R42 ;  /* 0x000a902a01007387 */ /* 0x000fe80000100800 */
[----:B------:R-:W-:Y:S01]  /*40350*/  IMAD.X R38, R38, 0x1, R2, P4 ;  /* 0x0000000126267824 */ /* 0x000fe200020e0602 */
[----:B------:R1:W-:Y:S04]  /*40360*/  STL [R1+0xa8c], R43 ;  /* 0x000a8c2b01007387 */ /* 0x0003e80000100800 */
[----:B------:R3:W-:Y:S04]  /*40370*/  LDGSTS.E [R4+0x43400], [R8.64], P2 ;  /* 0x4340000008047fae */ /* 0x0007e80009121844 */
[----:B------:R-:W-:Y:S04]  /*40380*/  STL [R1+0xab0], R35 ;  /* 0x000ab02301007387 */ /* 0x000fe80000100800 */
[----:B------:R1:W-:Y:S01]  /*40390*/  STL [R1+0xaac], R38 ;  /* 0x000aac2601007387 */ /* 0x0003e20000100800 */
[----:B---3--:R-:W-:-:S03]  /*403a0*/  IMAD.MOV.U32 R8, RZ, RZ, R35 ;  /* 0x000000ffff087224 */ /* 0x008fc600078e0023 */
[----:B-1----:R-:W3:Y:S01]  /*403b0*/  LDL.LU R43, [R1+0xb0c] ;  /* 0x000b0c00012b7983 */ /* 0x002ee20000300800 */
[----:B------:R-:W-:-:S03]  /*403c0*/  IMAD.MOV.U32 R9, RZ, RZ, R38 ;  /* 0x000000ffff097224 */ /* 0x000fc600078e0026 */
[----:B------:R-:W3:Y:S04]  /*403d0*/  LDL.LU R42, [R1+0xb10] ;  /* 0x000b1000012a7983 */ /* 0x000ee80000300800 */
[----:B------:R1:W-:Y:S01]  /*403e0*/  LDGSTS.E [R4+0x43c00], [R8.64], P0 ;  /* 0x43c0000008047fae */ /* 0x0003e20008121844 */
[----:B------:R-:W-:-:S03]  /*403f0*/  ISETP.GT.AND P0, PT, R3, 0x22, PT ;  /* 0x000000220300780c */ /* 0x000fc60003f04270 */
[----:B------:R-:W3:Y:S01]  /*40400*/  LDL.LU R38, [R1+0xb2c] ;  /* 0x000b2c0001267983 */ /* 0x000ee20000300800 */
[----:B------:R-:W-:-:S03]  /*40410*/  SEL R5, RZ, 0x4, !P0 ;  /* 0x00000004ff057807 */ /* 0x000fc60004000000 */
[----:B------:R-:W3:Y:S01]  /*40420*/  LDL.LU R35, [R1+0xb30] ;  /* 0x000b300001237983 */ /* 0x000ee20000300800 */
        /* <DEDUP_REMOVED lines=34> */
[----:B------:R-:W-:Y:S02]  /*40650*/  IMAD.X R43, R43, 0x1, R2, P3 ;  /* 0x000000012b2b7824 */ /* 0x000fe400018e0602 */
[----:B-1----:R-:W-:Y:S01]  /*40660*/  IMAD.MOV.U32 R8, RZ, RZ, R42 ;  /* 0x000000ffff087224 */ /* 0x002fe200078e002a */
[----:B------:R-:W-:Y:S01]  /*40670*/  IADD3 R35, P4, R35, R45, RZ ;  /* 0x0000002d23237210 */ /* 0x000fe20007f9e0ff */
[----:B------:R-:W-:Y:S01]  /*40680*/  IMAD.MOV.U32 R9, RZ, RZ, R43 ;  /* 0x000000ffff097224 */ /* 0x000fe200078e002b */
[----:B------:R-:W-:Y:S03]  /*40690*/  STL [R1+0xb10], R42 ;  /* 0x000b102a01007387 */ /* 0x000fe60000100800 */
[----:B------:R-:W-:Y:S01]  /*406a0*/  IMAD.X R38, R38, 0x1, R2, P4 ;  /* 0x0000000126267824 */ /* 0x000fe200020e0602 */
[----:B------:R-:W-:Y:S04]  /*406b0*/  STL [R1+0xb0c], R43 ;  /* 0x000b0c2b01007387 */ /* 0x000fe80000100800 */
[----:B------:R-:W-:Y:S04]  /*406c0*/  STL [R1+0xb30], R35 ;  /* 0x000b302301007387 */ /* 0x000fe80000100800 */
[----:B------:R1:W-:Y:S04]  /*406d0*/  LDGSTS.E [R4+0x45400], [R8.64], P2 ;  /* 0x4540000008047fae */ /* 0x0003e80009121844 */
[----:B------:R3:W-:Y:S04]  /*406e0*/  STL [R1+0xb2c], R38 ;  /* 0x000b2c2601007387 */ /* 0x0007e80000100800 */
[----:B------:R-:W2:Y:S01]  /*406f0*/  LDL.LU R96, [R1+0x420] ;  /* 0x0004200001607983 */ /* 0x000ea20000300800 */
[----:B-1----:R-:W-:-:S03]  /*40700*/  IMAD.MOV.U32 R8, RZ, RZ, R35 ;  /* 0x000000ffff087224 */ /* 0x002fc600078e0023 */
[----:B------:R-:W2:Y:S01]  /*40710*/  LDL.LU R97, [R1+0x424] ;  /* 0x0004240001617983 */ /* 0x000ea20000300800 */
[----:B------:R-:W-:-:S03]  /*40720*/  IMAD.MOV.U32 R9, RZ, RZ, R38 ;  /* 0x000000ffff097224 */ /* 0x000fc600078e0026 */
[----:B---3--:R-:W3:Y:S01]  /*40730*/  LDL.LU R38, [R1+0xb8c] ;  /* 0x000b8c0001267983 */ /* 0x008ee20000300800 */
[----:B------:R-:W-:-:S03]  /*40740*/  IMAD.MOV.U32 R98, RZ, RZ, R21 ;  /* 0x000000ffff627224 */ /* 0x000fc600078e0015 */
[----:B------:R-:W3:Y:S01]  /*40750*/  LDL.LU R35, [R1+0xb90] ;  /* 0x000b900001237983 */ /* 0x000ee20000300800 */
[----:B------:R-:W-:-:S03]  /*40760*/  IMAD.MOV.U32 R99, RZ, RZ, R20 ;  /* 0x000000ffff637224 */ /* 0x000fc600078e0014 */
        /* <DEDUP_REMOVED lines=8> */
[--C-:B------:R-:W-:Y:S01]  /*407f0*/  IMAD.X R34, R34, 0x1, R2.reuse, P3 ;  /* 0x0000000122227824 */ /* 0x100fe200018e0602 */
[----:B----4-:R-:W-:Y:S01]  /*40800*/  IADD3 R30, P4, R30, R45, RZ ;  /* 0x0000002d1e1e7210 */ /* 0x010fe20007f9e0ff */
[----:B------:R-:W-:Y:S04]  /*40810*/  STL [R1+0xb50], R33 ;  /* 0x000b502101007387 */ /* 0x000fe80000100800 */
[----:B--2---:R-:W-:Y:S01]  /*40820*/  IMAD.X R31, R31, 0x1, R2, P4 ;  /* 0x000000011f1f7824 */ /* 0x004fe200020e0602 */
[----:B------:R2:W-:Y:S01]  /*40830*/  STL [R1+0xb4c], R34 ;  /* 0x000b4c2201007387 */ /* 0x0005e20000100800 */
[----:B-1----:R-:W-:Y:S02]  /*40840*/  IMAD.MOV.U32 R8, RZ, RZ, R33 ;  /* 0x000000ffff087224 */ /* 0x002fe400078e0021 */
[----:B------:R-:W-:Y:S01]  /*40850*/  IMAD.MOV.U32 R9, RZ, RZ, R34 ;  /* 0x000000ffff097224 */ /* 0x000fe200078e0022 */
[----:B------:R-:W-:Y:S04]  /*40860*/  STL [R1+0xb70], R30 ;  /* 0x000b701e01007387 */ /* 0x000fe80000100800 */
[----:B------:R1:W-:Y:S04]  /*40870*/  STL [R1+0xb6c], R31 ;  /* 0x000b6c1f01007387 */ /* 0x0003e80000100800 */
[----:B--2---:R-:W2:Y:S04]  /*40880*/  LDL.LU R34, [R1+0x9d4] ;  /* 0x0009d40001227983 */ /* 0x004ea80000300800 */
[----:B------:R-:W4:Y:S04]  /*40890*/  LDL.LU R33, [R1+0x9d8] ;  /* 0x0009d80001217983 */ /* 0x000f280000300800 */
[----:B------:R5:W-:Y:S02]  /*408a0*/  LDGSTS.E [R4+0x46400], [R8.64], P2 ;  /* 0x4640000008047fae */ /* 0x000be40009121844 */
[----:B-----5:R-:W-:-:S02]  /*408b0*/  IMAD.MOV.U32 R9, RZ, RZ, R31 ;  /* 0x000000ffff097224 */ /* 0x020fc400078e001f */
[----:B------:R-:W-:Y:S01]  /*408c0*/  IMAD.MOV.U32 R8, RZ, RZ, R30 ;  /* 0x000000ffff087224 */ /* 0x000fe200078e001e */
[----:B-1----:R-:W5:Y:S04]  /*408d0*/  LDL.LU R31, [R1+0x9f4] ;  /* 0x0009f400011f7983 */ /* 0x002f680000300800 */
[----:B------:R-:W5:Y:S01]  /*408e0*/  LDL.LU R30, [R1+0x9f8] ;  /* 0x0009f800011e7983 */ /* 0x000f620000300800 */
        /* <DEDUP_REMOVED lines=21> */
[----:B------:R1:W-:Y:S04]  /*40a40*/  STL [R1+0xb8c], R38 ;  /* 0x000b8c2601007387 */ /* 0x0003e80000100800 */
[----:B------:R-:W-:Y:S04]  /*40a50*/  STL [R1+0xbb0], R20 ;  /* 0x000bb01401007387 */ /* 0x000fe80000100800 */
[----:B------:R3:W-:Y:S04]  /*40a60*/  LDGSTS.E [R4+0x47400], [R8.64], P2 ;  /* 0x4740000008047fae */ /* 0x0007e80009121844 */
[----:B------:R-:W-:Y:S04]  /*40a70*/  STL [R1+0xbac], R21 ;  /* 0x000bac1501007387 */ /* 0x000fe80000100800 */
[----:B------:R-:W5:Y:S01]  /*40a80*/  LDL.LU R43, [R1+0xa14] ;  /* 0x000a1400012b7983 */ /* 0x000f620000300800 */
[----:B---3--:R-:W-:-:S03]  /*40a90*/  IMAD.MOV.U32 R8, RZ, RZ, R20 ;  /* 0x000000ffff087224 */ /* 0x008fc600078e0014 */
[----:B------:R-:W3:Y:S01]  /*40aa0*/  LDL.LU R42, [R1+0xa18] ;  /* 0x000a1800012a7983 */ /* 0x000ee20000300800 */
[----:B------:R-:W-:-:S03]  /*40ab0*/  IMAD.MOV.U32 R9, RZ, RZ, R21 ;  /* 0x000000ffff097224 */ /* 0x000fc600078e0015 */
[----:B-1----:R-:W3:Y:S04]  /*40ac0*/  LDL.LU R38, [R1+0xa34] ;  /* 0x000a340001267983 */ /* 0x002ee80000300800 */
[----:B------:R1:W-:Y:S01]  /*40ad0*/  LDGSTS.E [R4+0x47c00], [R8.64], P0 ;  /* 0x47c0000008047fae */ /* 0x0003e20008121844 */
[----:B------:R-:W-:-:S03]  /*40ae0*/  ISETP.GT.AND P0, PT, R3, 0x3, PT ;  /* 0x000000030300780c */ /* 0x000fc60003f04270 */
[----:B------:R-:W3:Y:S01]  /*40af0*/  LDL.LU R35, [R1+0xa38] ;  /* 0x000a380001237983 */ /* 0x000ee20000300800 */
[----:B-1----:R-:W-:Y:S02]  /*40b00*/  SEL R4, RZ, 0x4, !P0 ;  /* 0x00000004ff047807 */ /* 0x002fe40004000000 */
[----:B------:R-:W-:Y:S02]  /*40b10*/  ISETP.GT.AND P0, PT, R3, 0x7, PT ;  /* 0x000000070300780c */ /* 0x000fe40003f04270 */
[----:B------:R-:W-:Y:S02]  /*40b20*/  SEL R4, R4, RZ, !P1 ;  /* 0x000000ff04047207 */ /* 0x000fe40004800000 */
[----:B------:R-:W-:Y:S02]  /*40b30*/  SEL R5, RZ, 0x4, !P0 ;  /* 0x00000004ff057807 */ /* 0x000fe40004000000 */
[----:B------:R-:W-:Y:S02]  /*40b40*/  ISETP.NE.U32.AND P0, PT, R4, RZ, PT ;  /* 0x000000ff0400720c */ /* 0x000fe40003f05070 */
[----:B------:R-:W-:-:S02]  /*40b50*/  SEL R4, R5, RZ, !P1 ;  /* 0x000000ff05047207 */ /* 0x000fc40004800000 */
[----:B------:R-:W-:Y:S02]  /*40b60*/  LOP3.LUT R46, R46, 0x60, RZ, 0x3c, !PT ;  /* 0x000000602e2e7812 */ /* 0x000fe400078e3cff */
[----:B------:R-:W-:-:S03]  /*40b70*/  ISETP.NE.U32.AND P2, PT, R4, RZ, PT ;  /* 0x000000ff0400720c */ /* 0x000fc60003f45070 */
[----:B------:R-:W-:Y:S01]  /*40b80*/  IMAD R4, R39, 0x8000, R46 ;  /* 0x0000800027047824 */ /* 0x000fe200078e022e */
[----:B----4-:R-:W-:-:S05]  /*40b90*/  IADD3 R33, P3, R33, R45, RZ ;  /* 0x0000002d21217210 */ /* 0x010fca0007f7e0ff */
[----:B--2---:R-:W-:Y:S01]  /*40ba0*/  IMAD.X R34, R34, 0x1, R2, P3 ;  /* 0x0000000122227824 */ /* 0x004fe200018e0602 */
[----:B------:R-:W-:Y:S01]  /*40bb0*/  STL [R1+0x9d8], R33 ;  /* 0x0009d82101007387 */ /* 0x000fe20000100800 */
[----:B------:R-:W-:-:S03]  /*40bc0*/  IMAD.MOV.U32 R8, RZ, RZ, R33 ;  /* 0x000000ffff087224 */ /* 0x000fc600078e0021 */
[----:B------:R1:W-:Y:S01]  /*40bd0*/  STL [R1+0x9d4], R34 ;  /* 0x0009d42201007387 */ /* 0x0003e20000100800 */
[----:B------:R-:W-:-:S05]  /*40be0*/  IMAD.MOV.U32 R9, RZ, RZ, R34 ;  /* 0x000000ffff097224 */ /* 0x000fca00078e0022 */
[----:B------:R2:W-:Y:S01]  /*40bf0*/  LDGSTS.E [R4+0x40600], [R8.64], P0 ;  /* 0x4060000008047fae */ /* 0x0005e20008121844 */
[----:B-----5:R-:W-:-:S05]  /*40c00*/  IADD3 R30, P3, R30, R45, RZ ;  /* 0x0000002d1e1e7210 */ /* 0x020fca0007f7e0ff */
[----:B------:R-:W-:Y:S01]  /*40c10*/  IMAD.X R31, R31, 0x1, R2, P3 ;  /* 0x000000011f1f7824 */ /* 0x000fe200018e0602 */
[----:B------:R-:W-:Y:S04]  /*40c20*/  STL [R1+0x9f8], R30 ;  /* 0x0009f81e01007387 */ /* 0x000fe80000100800 */
[----:B------:R4:W-:Y:S04]  /*40c30*/  STL [R1+0x9f4], R31 ;  /* 0x0009f41f01007387 */ /* 0x0009e80000100800 */
[----:B-1----:R-:W5:Y:S04]  /*40c40*/  LDL.LU R34, [R1+0xa54] ;  /* 0x000a540001227983 */ /* 0x002f680000300800 */
[----:B------:R-:W5:Y:S01]  /*40c50*/  LDL.LU R33, [R1+0xa58] ;  /* 0x000a580001217983 */ /* 0x000f620000300800 */
[----:B--2---:R-:W-:-:S02]  /*40c60*/  IMAD.MOV.U32 R9, RZ, RZ, R31 ;  /* 0x000000ffff097224 */ /* 0x004fc400078e001f */
[----:B------:R-:W-:Y:S01]  /*40c70*/  IMAD.MOV.U32 R8, RZ, RZ, R30 ;  /* 0x000000ffff087224 */ /* 0x000fe200078e001e */
[----:B----4-:R-:W4:Y:S04]  /*40c80*/  LDL.LU R31, [R1+0xa74] ;  /* 0x000a7400011f7983 */ /* 0x010f280000300800 */
        /* <DEDUP_REMOVED lines=12> */
[----:B------:R-:W-:-:S05]  /*40d50*/  IADD3 R35, P0, R35, R45, RZ ;  /* 0x0000002d23237210 */ /* 0x000fca0007f1e0ff */
[----:B------:R-:W-:Y:S01]  /*40d60*/  IMAD.X R38, R38, 0x1, R2, P0 ;  /* 0x0000000126267824 */ /* 0x000fe200000e0602 */
[C---:B------:R-:W-:Y:S01]  /*40d70*/  ISETP.GT.AND P0, PT, R3.reuse, 0x13, PT ;  /* 0x000000130300780c */ /* 0x040fe20003f04270 */
[----:B------:R-:W-:Y:S01]  /*40d80*/  STL [R1+0xa18], R42 ;  /* 0x000a182a01007387 */ /* 0x000fe20000100800 */
[----:B-1----:R-:W-:Y:S02]  /*40d90*/  IMAD.MOV.U32 R8, RZ, RZ, R42 ;  /* 0x000000ffff087224 */ /* 0x002fe400078e002a */
[----:B------:R-:W-:Y:S01]  /*40da0*/  SEL R5, RZ, 0x4, !P0 ;  /* 0x00000004ff057807 */ /* 0x000fe20004000000 */
[----:B------:R-:W-:Y:S01]  /*40db0*/  IMAD.MOV.U32 R9, RZ, RZ, R43 ;  /* 0x000000ffff097224 */ /* 0x000fe200078e002b */
[----:B------:R1:W-:Y:S01]  /*40dc0*/  STL [R1+0xa14], R43 ;  /* 0x000a142b01007387 */ /* 0x0003e20000100800 */
[----:B------:R-:W-:Y:S02]  /*40dd0*/  ISETP.GT.AND P0, PT, R3, 0x17, PT ;  /* 0x000000170300780c */ /* 0x000fe40003f04270 */
[----:B------:R-:W-:Y:S01]  /*40de0*/  SEL R5, R5, RZ, !P1 ;  /* 0x000000ff05057207 */ /* 0x000fe20004800000 */
[----:B------:R-:W-:Y:S04]  /*40df0*/  STL [R1+0xa38], R35 ;  /* 0x000a382301007387 */ /* 0x000fe80000100800 */
[----:B------:R3:W-:Y:S04]  /*40e00*/  STL [R1+0xa34], R38 ;  /* 0x000a342601007387 */ /* 0x0007e80000100800 */
[----:B-1----:R-:W2:Y:S04]  /*40e10*/  LDL.LU R43, [R1+0xa94] ;  /* 0x000a9400012b7983 */ /* 0x002ea80000300800 */
[----:B------:R1:W-:Y:S01]  /*40e20*/  LDGSTS.E [R4+0x41600], [R8.64], P2 ;  /* 0x4160000008047fae */ /* 0x0003e20009121844 */
[----:B------:R-:W-:-:S03]  /*40e30*/  ISETP.NE.U32.AND P2, PT, R5, RZ, PT ;  /* 0x000000ff0500720c */ /* 0x000fc60003f45070 */
[----:B------:R-:W2:Y:S01]  /*40e40*/  LDL.LU R42, [R1+0xa98] ;  /* 0x000a9800012a7983 */ /* 0x000ea20000300800 */
[----:B------:R-:W-:Y:S01]  /*40e50*/  SEL R5, RZ, 0x4, !P0 ;  /* 0x00000004ff057807 */ /* 0x000fe20004000000 */
[----:B-1----:R-:W-:Y:S02]  /*40e60*/  IMAD.MOV.U32 R9, RZ, RZ, R38 ;  /* 0x000000ffff097224 */ /* 0x002fe400078e0026 */
[----:B------:R-:W-:Y:S01]  /*40e70*/  IMAD.MOV.U32 R8, RZ, RZ, R35 ;  /* 0x000000ffff087224 */ /* 0x000fe200078e0023 */
[----:B---3--:R-:W2:Y:S04]  /*40e80*/  LDL.LU R38, [R1+0xab4] ;  /* 0x000ab40001267983 */ /* 0x008ea80000300800 */
[----:B------:R-:W2:Y:S04]  /*40e90*/  LDL.LU R35, [R1+0xab8] ;  /* 0x000ab80001237983 */ /* 0x000ea80000300800 */
[----:B------:R1:W-:Y:S01]  /*40ea0*/  LDGSTS.E [R4+0x41e00], [R8.64], P3 ;  /* 0x41e0000008047fae */ /* 0x0003e20009921844 */
[----:B-----5:R-:W-:-:S05]  /*40eb0*/  IADD3 R33, P0, R33, R45, RZ ;  /* 0x0000002d21217210 */ /* 0x020fca0007f1e0ff */
[----:B------:R-:W-:Y:S01]  /*40ec0*/  IMAD.X R34, R34, 0x1, R2, P0 ;  /* 0x0000000122227824 */ /* 0x000fe200000e0602 */
[----:B----4-:R-:W-:Y:S01]  /*40ed0*/  IADD3 R30, P0, R30, R45, RZ ;  /* 0x0000002d1e1e7210 */ /* 0x010fe20007f1e0ff */
[----:B-1----:R-:W-:Y:S01]  /*40ee0*/  IMAD.MOV.U32 R8, RZ, RZ, R33 ;  /* 0x000000ffff087224 */ /* 0x002fe200078e0021 */
[----:B------:R-:W-:Y:S01]  /*40ef0*/  STL [R1+0xa58], R33 ;  /* 0x000a582101007387 */ /* 0x000fe20000100800 */
[----:B------:R-:W-:Y:S02]  /*40f00*/  IMAD.MOV.U32 R9, RZ, RZ, R34 ;  /* 0x000000ffff097224 */ /* 0x000fe400078e0022 */
[----:B------:R-:W-:Y:S01]  /*40f10*/  IMAD.X R31, R31, 0x1, R2, P0 ;  /* 0x000000011f1f7824 */ /* 0x000fe200000e0602 */
[----:B------:R1:W-:Y:S04]  /*40f20*/  STL [R1+0xa54], R34 ;  /* 0x000a542201007387 */ /* 0x0003e80000100800 */
[----:B------:R-:W-:Y:S04]  /*40f30*/  STL [R1+0xa78], R30 ;  /* 0x000a781e01007387 */ /* 0x000fe80000100800 */
[----:B------:R4:W-:Y:S04]  /*40f40*/  STL [R1+0xa74], R31 ;  /* 0x000a741f01007387 */ /* 0x0009e80000100800 */
[----:B------:R5:W-:Y:S04]  /*40f50*/  LDGSTS.E [R4+0x42600], [R8.64], P2 ;  /* 0x4260000008047fae */ /* 0x000be80009121844 */
[----:B-1----:R-:W3:Y:S04]  /*40f60*/  LDL.LU R34, [R1+0xad4] ;  /* 0x000ad40001227983 */ /* 0x002ee80000300800 */
[----:B------:R-:W3:Y:S01]  /*40f70*/  LDL.LU R33, [R1+0xad8] ;  /* 0x000ad80001217983 */ /* 0x000ee20000300800 */
[----:B-----5:R-:W-:-:S02]  /*40f80*/  IMAD.MOV.U32 R9, RZ, RZ, R31 ;  /* 0x000000ffff097224 */ /* 0x020fc400078e001f */
[----:B------:R-:W-:Y:S01]  /*40f90*/  IMAD.MOV.U32 R8, RZ, RZ, R30 ;  /* 0x000000ffff087224 */ /* 0x000fe200078e001e */
[----:B----4-:R-:W4:Y:S04]  /*40fa0*/  LDL.LU R31, [R1+0xaf4] ;  /* 0x000af400011f7983 */ /* 0x010f280000300800 */
[----:B------:R-:W5:Y:S01]  /*40fb0*/  LDL.LU R30, [R1+0xaf8] ;  /* 0x000af800011e7983 */ /* 0x000f620000300800 */
[----:B------:R-:W-:Y:S02]  /*40fc0*/  SEL R5, R5, RZ, !P1 ;  /* 0x000000ff05057207 */ /* 0x000fe40004800000 */
[----:B------:R-:W-:Y:S02]  /*40fd0*/  ISETP.GT.AND P0, PT, R3, 0x1b, PT ;  /* 0x0000001b0300780c */ /* 0x000fe40003f04270 */
[----:B------:R-:W-:-:S02]  /*40fe0*/  ISETP.NE.U32.AND P3, PT, R5, RZ, PT ;  /* 0x000000ff0500720c */ /* 0x000fc40003f65070 */
[----:B------:R-:W-:Y:S02]  /*40ff0*/  SEL R5, RZ, 0x4, !P0 ;  /* 0x00000004ff057807 */ /* 0x000fe40004000000 */
[----:B------:R-:W-:Y:S02]  /*41000*/  ISETP.GT.AND P0, PT, R3, 0x1f, PT ;  /* 0x0000001f0300780c */ /* 0x000fe40003f04270 */
[----:B------:R-:W-:-:S04]  /*41010*/  SEL R5, R5, RZ, !P1 ;  /* 0x000000ff05057207 */ /* 0x000fc80004800000 */
[----:B------:R-:W-:Y:S02]  /*41020*/  ISETP.NE.U32.AND P2, PT, R5, RZ, PT ;  /* 0x000000ff0500720c */ /* 0x000fe40003f45070 */
[----:B------:R-:W-:Y:S01]  /*41030*/  SEL R5, RZ, 0x4, !P0 ;  /* 0x00000004ff057807 */ /* 0x000fe20004000000 */
[----:B------:R1:W-:Y:S03]  /*41040*/  LDGSTS.E [R4+0x42e00], [R8.64], P3 ;  /* 0x42e0000008047fae */ /* 0x0003e60009921844 */
[----:B------:R-:W-:-:S04]  /*41050*/  SEL R5, R5, RZ, !P1 ;  /* 0x000000ff05057207 */ /* 0x000fc80004800000 */
[----:B------:R-:W-:Y:S01]  /*41060*/  ISETP.NE.U32.AND P3, PT, R5, RZ, PT ;  /* 0x000000ff0500720c */ /* 0x000fe20003f65070 */
[----:B------:R-:W-:Y:S07]  /*41070*/  HMMA.1688.F32.TF32 R20, R156, R22, R96 ;  /* 0x000000169c14723c */ /* 0x000fee0000081060 */
[----:B------:R-:W-:Y:S01]  /*41080*/  IMAD.MOV.U32 R99, RZ, RZ, R37 ;  /* 0x000000ffff637224 */ /* 0x000fe200078e0025 */
[----:B--2---:R-:W-:-:S05]  /*41090*/  IADD3 R42, P0, R42, R45, RZ ;  /* 0x0000002d2a2a7210 */ /* 0x004fca0007f1e0ff */
[----:B------:R-:W-:Y:S02]  /*410a0*/  IMAD.X R43, R43, 0x1, R2, P0 ;  /* 0x000000012b2b7824 */ /* 0x000fe400000e0602 */
[----:B-1----:R-:W-:Y:S02]  /*410b0*/  IMAD.MOV.U32 R8, RZ, RZ, R42 ;  /* 0x000000ffff087224 */ /* 0x002fe400078e002a */
[----:B------:R-:W-:-:S05]  /*410c0*/  IMAD.MOV.U32 R9, RZ, RZ, R43 ;  /* 0x000000ffff097224 */ /* 0x000fca00078e002b */
[----:B------:R1:W-:Y:S01]  /*410d0*/  LDGSTS.E [R4+0x43600], [R8.64], P2 ;  /* 0x4360000008047fae */ /* 0x0003e20009121844 */
[----:B------:R-:W-:-:S05]  /*410e0*/  IADD3 R35, P0, R35, R45, RZ ;  /* 0x0000002d23237210 */ /* 0x000fca0007f1e0ff */
[----:B------:R-:W-:Y:S02]  /*410f0*/  IMAD.X R38, R38, 0x1, R2, P0 ;  /* 0x0000000126267824 */ /* 0x000fe400000e0602 */
[----:B-1----:R-:W-:Y:S02]  /*41100*/  IMAD.MOV.U32 R8, RZ, RZ, R35 ;  /* 0x000000ffff087224 */ /* 0x002fe400078e0023 */
[----:B------:R-:W-:Y:S01]  /*41110*/  IMAD.MOV.U32 R9, RZ, RZ, R38 ;  /* 0x000000ffff097224 */ /* 0x000fe200078e0026 */
[----:B------:R-:W-:Y:S04]  /*41120*/  STL [R1+0xa98], R42 ;  /* 0x000a982a01007387 */ /* 0x000fe80000100800 */
[----:B------:R1:W-:Y:S04]  /*41130*/  LDGSTS.E [R4+0x43e00], [R8.64], P3 ;  /* 0x43e0000008047fae */ /* 0x0003e80009921844 */
[----:B------:R-:W-:Y:S04]  /*41140*/  STL [R1+0xa94], R43 ;  /* 0x000a942b01007387 */ /* 0x000fe80000100800 */
[----:B------:R-:W-:Y:S04]  /*41150*/  STL [R1+0xab8], R35 ;  /* 0x000ab82301007387 */ /* 0x000fe80000100800 */
[----:B------:R-:W-:Y:S04]  /*41160*/  STL [R1+0xab4], R38 ;  /* 0x000ab42601007387 */ /* 0x000fe80000100800 */
[----:B------:R-:W2:Y:S04]  /*41170*/  LDL.LU R96, [R1+0x550] ;  /* 0x0005500001607983 */ /* 0x000ea80000300800 */
[----:B------:R-:W2:Y:S01]  /*41180*/  LDL.LU R97, [R1+0x554] ;  /* 0x0005540001617983 */ /* 0x000ea20000300800 */
[----:B------:R-:W-:-:S02]  /*41190*/  IMAD.MOV.U32 R149, RZ, RZ, R28 ;  /* 0x000000ffff957224 */ /* 0x000fc400078e001c */
[----:B------:R-:W-:Y:S01]  /*411a0*/  IMAD.MOV.U32 R148, RZ, RZ, R29 ;  /* 0x000000ffff947224 */ /* 0x000fe200078e001d */
[----:B---3--:R-:W-:-:S05]  /*411b0*/  IADD3 R33, P3, R33, R45, RZ ;  /* 0x0000002d21217210 */ /* 0x008fca0007f7e0ff */
[--C-:B------:R-:W-:Y:S01]  /*411c0*/  IMAD.X R34, R34, 0x1, R2.reuse, P3 ;  /* 0x0000000122227824 */ /* 0x100fe200018e0602 */
[----:B-----5:R-:W-:Y:S01]  /*411d0*/  IADD3 R30, P4, R30, R45, RZ ;  /* 0x0000002d1e1e7210 */ /* 0x020fe20007f9e0ff */
[----:B------:R3:W-:Y:S04]  /*411e0*/  STL [R1+0xad8], R33 ;  /* 0x000ad82101007387 */ /* 0x0007e80000100800 */
[----:B----4-:R-:W-:Y:S01]  /*411f0*/  IMAD.X R31, R31, 0x1, R2, P4 ;  /* 0x000000011f1f7824 */ /* 0x010fe200020e0602 */
[----:B------:R-:W-:Y:S01]  /*41200*/  STL [R1+0xad4], R34 ;  /* 0x000ad42201007387 */ /* 0x000fe20000100800 */
[----:B-1----:R-:W-:-:S03]  /*41210*/  IMAD.MOV.U32 R8, RZ, RZ, R33 ;  /* 0x000000ffff087224 */ /* 0x002fc600078e0021 */
[----:B------:R-:W-:Y:S04]  /*41220*/  STL [R1+0xaf8], R30 ;  /* 0x000af81e01007387 */ /* 0x000fe80000100800 */
[----:B------:R1:W-:Y:S04]  /*41230*/  STL [R1+0xaf4], R31 ;  /* 0x000af41f01007387 */ /* 0x0003e80000100800 */
[----:B------:R-:W4:Y:S04]  /*41240*/  LDL.LU R37, [R1+0xb14] ;  /* 0x000b140001257983 */ /* 0x000f280000300800 */
[----:B---3--:R-:W3:Y:S04]  /*41250*/  LDL.LU R33, [R1+0xb18] ;  /* 0x000b180001217983 */ /* 0x008ee80000300800 */
[----:B------:R-:W5:Y:S04]  /*41260*/  LDL.LU R28, [R1+0xb38] ;  /* 0x000b3800011c7983 */ /* 0x000f680000300800 */
[----:B------:R-:W5:Y:S01]  /*41270*/  LDL.LU R29, [R1+0xb34] ;  /* 0x000b3400011d7983 */ /* 0x000f620000300800 */
[----:B------:R-:W-:-:S04]  /*41280*/  ISETP.GT.AND P0, PT, R3, 0x23, PT ;  /* 0x000000230300780c */ /* 0x000fc80003f04270 */
[----:B------:R-:W-:Y:S02]  /*41290*/  SEL R5, RZ, 0x4, !P0 ;  /* 0x00000004ff057807 */ /* 0x000fe40004000000 */
[----:B------:R-:W-:Y:S02]  /*412a0*/  ISETP.GT.AND P0, PT, R3, 0x27, PT ;  /* 0x000000270300780c */ /* 0x000fe40003f04270 */
[----:B------:R-:W-:-:S04]  /*412b0*/  SEL R5, R5, RZ, !P1 ;  /* 0x000000ff05057207 */ /* 0x000fc80004800000 */
[----:B------:R-:W-:Y:S02]  /*412c0*/  ISETP.NE.U32.AND P2, PT, R5, RZ, PT ;  /* 0x000000ff0500720c */ /* 0x000fe40003f45070 */
[----:B------:R-:W-:Y:S01]  /*412d0*/  SEL R5, RZ, 0x4, !P0 ;  /* 0x00000004ff057807 */ /* 0x000fe20004000000 */
[----:B------:R-:W-:Y:S02]  /*412e0*/  IMAD.MOV.U32 R98, RZ, RZ, R49 ;  /* 0x000000ffff627224 */ /* 0x000fe400078e0031 */
[----:B------:R-:W1:Y:S01]  /*412f0*/  S2R R49, SR_TID.X ;  /* 0x0000000000317919 */ /* 0x000e620000002100 */
[----:B------:R-:W-:Y:S01]  /*41300*/  SEL R5, R5, RZ, !P1 ;  /* 0x000000ff05057207 */ /* 0x000fe20004800000 */
[----:B------:R-:W-:-:S03]  /*41310*/  IMAD.MOV.U32 R9, RZ, RZ, R34 ;  /* 0x000000ffff097224 */ /* 0x000fc600078e0022 */
[----:B------:R-:W-:-:S03]  /*41320*/  ISETP.NE.U32.AND P0, PT, R5, RZ, PT ;  /* 0x000000ff0500720c */ /* 0x000fc60003f05070 */
[----:B------:R1:W-:Y:S02]  /*41330*/  LDGSTS.E [R4+0x44600], [R8.64], P2 ;  /* 0x4460000008047fae */ /* 0x0003e40009121844 */
[----:B-1----:R-:W-:Y:S02]  /*41340*/  IMAD.MOV.U32 R8, RZ, RZ, R30 ;  /* 0x000000ffff087224 */ /* 0x002fe400078e001e */
[----:B------:R-:W-:-:S06]  /*41350*/  IMAD.MOV.U32 R9, RZ, RZ, R31 ;  /* 0x000000ffff097224 */ /* 0x000fcc00078e001f */
[----:B------:R1:W-:Y:S01]  /*41360*/  LDGSTS.E [R4+0x44e00], [R8.64], P0 ;  /* 0x44e0000008047fae */ /* 0x0003e20008121844 */
[----:B------:R-:W-:Y:S02]  /*41370*/  ISETP.GT.AND P0, PT, R3, 0x2b, PT ;  /* 0x0000002b0300780c */ /* 0x000fe40003f04270 */
[----:B------:R-:W-:Y:S02]  /*41380*/  LOP3.LUT R31, R49, 0x3f, RZ, 0xc0, !PT ;  /* 0x0000003f311f7812 */ /* 0x000fe400078ec0ff */
[----:B------:R-:W-:Y:S02]  /*41390*/  SEL R5, RZ, 0x4, !P0 ;  /* 0x00000004ff057807 */ /* 0x000fe40004000000 */
[----:B------:R-:W-:Y:S02]  /*413a0*/  ISETP.GT.AND P6, PT, R3, 0x2f, PT ;  /* 0x0000002f0300780c */ /* 0x000fe40003fc4270 */
[----:B------:R-:W-:Y:S02]  /*413b0*/  SEL R5, R5, RZ, !P1 ;  /* 0x000000ff05057207 */ /* 0x000fe40004800000 */
[C---:B------:R-:W-:Y:S01]  /*413c0*/  ISETP.GT.AND P0, PT, R3.reuse, 0x33, PT ;  /* 0x000000330300780c */ /* 0x040fe20003f04270 */
[----:B------:R-:W-:Y:S01]  /*413d0*/  IMAD.MOV.U32 R150, RZ, RZ, R17 ;  /* 0x000000ffff967224 */ /* 0x000fe200078e0011 */
[C---:B------:R-:W-:Y:S01]  /*413e0*/  ISETP.GT.AND P4, PT, R3.reuse, 0x37, PT ;  /* 0x000000370300780c */ /* 0x040fe20003f84270 */
[----:B------:R-:W-:Y:S01]  /*413f0*/  IMAD.MOV.U32 R151, RZ, RZ, R16 ;  /* 0x000000ffff977224 */ /* 0x000fe200078e0010 */
[----:B------:R-:W-:-:S02]  /*41400*/  ISETP.GT.AND P3, PT, R3, 0x3b, PT ;  /* 0x0000003b0300780c */ /* 0x000fc40003f64270 */
[----:B------:R-:W-:Y:S02]  /*41410*/  ISETP.GT.AND P5, PT, R3, 0x3f, PT ;  /* 0x0000003f0300780c */ /* 0x000fe40003fa4270 */
[----:B------:R-:W-:Y:S02]  /*41420*/  ISETP.GE.AND P2, PT, R31, R3, PT ;  /* 0x000000031f00720c */ /* 0x000fe40003f46270 */
[----:B------:R-:W-:Y:S02]  /*41430*/  SEL R3, RZ, 0x4, !P6 ;  /* 0x00000004ff037807 */ /* 0x000fe40007000000 */
[----:B------:R-:W-:Y:S02]  /*41440*/  ISETP.NE.U32.AND P6, PT, R5, RZ, PT ;  /* 0x000000ff0500720c */ /* 0x000fe40003fc5070 */
[----:B------:R-:W-:Y:S01]  /*41450*/  SEL R5, RZ, 0x4, !P0 ;  /* 0x00000004ff057807 */ /* 0x000fe20004000000 */
[----:B------:R-:W-:Y:S01]  /*41460*/  HMMA.1688.F32.TF32 R24, R156, R26, R144 ;  /* 0x0000001a9c18723c */ /* 0x000fe20000081090 */
[----:B------:R-:W-:-:S06]  /*41470*/  SEL R3, R3, RZ, !P1 ;  /* 0x000000ff03037207 */ /* 0x000fcc0004800000 */
[----:B------:R-:W-:Y:S01]  /*41480*/  IMAD.MOV.U32 R145, RZ, RZ, R36 ;  /* 0x000000ffff917224 */ /* 0x000fe200078e0024 */
[----:B-1----:R-:W-:Y:S02]  /*41490*/  SEL R8, RZ, 0x4, !P4 ;  /* 0x00000004ff087807 */ /* 0x002fe40006000000 */
[----:B------:R-:W-:Y:S02]  /*414a0*/  SEL R5, R5, RZ, !P1 ;  /* 0x000000ff05057207 */ /* 0x000fe40004800000 */
[----:B------:R-:W-:Y:S02]  /*414b0*/  ISETP.NE.U32.AND P4, PT, R3, RZ, PT ;  /* 0x000000ff0300720c */ /* 0x000fe40003f85070 */
[----:B------:R-:W-:Y:S01]  /*414c0*/  SEL R3, R8, RZ, !P1 ;  /* 0x000000ff08037207 */ /* 0x000fe20004800000 */
[----:B--2---:R-:W-:Y:S07]  /*414d0*/  HMMA.1688.F32.TF32 R16, R156, R18, R96 ;  /* 0x000000129c10723c */ /* 0x004fee0000081060 */
[----:B------:R-:W-:-:S02]  /*414e0*/  IMAD.MOV.U32 R96, RZ, RZ, R0 ;  /* 0x000000ffff607224 */ /* 0x000fc400078e0000 */
[----:B------:R-:W2:Y:S04]  /*414f0*/  LDL.LU R0, [R1+0x1400] ;  /* 0x0014000001007983 */ /* 0x000ea80000300800 */
[----:B------:R-:W2:Y:S04]  /*41500*/  LDL.LU R35, [R1+0xb54] ;  /* 0x000b540001237983 */ /* 0x000ea80000300800 */
[----:B------:R-:W2:Y:S04]  /*41510*/  LDL.LU R30, [R1+0xb58] ;  /* 0x000b5800011e7983 */ /* 0x000ea80000300800 */
[----:B------:R-:W2:Y:S04]  /*41520*/  LDL.LU R36, [R1+0xb78] ;  /* 0x000b780001247983 */ /* 0x000ea80000300800 */
[----:B------:R-:W2:Y:S01]  /*41530*/  LDL.LU R34, [R1+0xb98] ;  /* 0x000b980001227983 */ /* 0x000ea20000300800 */
[----:B------:R-:W-:-:S02]  /*41540*/  IMAD.MOV.U32 R99, RZ, RZ, R41 ;  /* 0x000000ffff637224 */ /* 0x000fc400078e0029 */
[----:B------:R-:W-:Y:S01]  /*41550*/  IMAD.MOV.U32 R98, RZ, RZ, R44 ;  /* 0x000000ffff627224 */ /* 0x000fe200078e002c */
[----:B---3--:R-:W-:-:S05]  /*41560*/  IADD3 R33, P0, R33, R45, RZ ;  /* 0x0000002d21217210 */ /* 0x008fca0007f1e0ff */
[----:B----4-:R-:W-:Y:S01]  /*41570*/  IMAD.X R37, R37, 0x1, R2, P0 ;  /* 0x0000000125257824 */ /* 0x010fe200000e0602 */
[----:B------:R-:W-:Y:S04]  /*41580*/  STL [R1+0xb18], R33 ;  /* 0x000b182101007387 */ /* 0x000fe80000100800 */
[----:B------:R1:W-:Y:S04]  /*41590*/  STL [R1+0xb14], R37 ;  /* 0x000b142501007387 */ /* 0x0003e80000100800 */
[----:B------:R-:W3:Y:S01]  /*415a0*/  LDL.LU R38, [R1+0xb74] ;  /* 0x000b740001267983 */ /* 0x000ee20000300800 */
[----:B------:R-:W-:-:S02]  /*415b0*/  ISETP.NE.U32.AND P0, PT, R5, RZ, PT ;  /* 0x000000ff0500720c */ /* 0x000fc40003f05070 */
[----:B------:R-:W-:Y:S01]  /*415c0*/  SEL R5, RZ, 0x4, !P3 ;  /* 0x00000004ff057807 */ /* 0x000fe20005800000 */
[----:B------:R-:W4:Y:S01]  /*415d0*/  LDL.LU R41, [R1+0xbb8] ;  /* 0x000bb80001297983 */ /* 0x000f220000300800 */
[----:B------:R-:W-:Y:S02]  /*415e0*/  ISETP.NE.U32.AND P3, PT, R3, RZ, PT ;  /* 0x000000ff0300720c */ /* 0x000fe40003f65070 */
[----:B------:R-:W-:Y:S01]  /*415f0*/  SEL R3, RZ, 0x4, !P5 ;  /* 0x00000004ff037807 */ /* 0x000fe20006800000 */
[----:B------:R-:W4:Y:S01]  /*41600*/  LDL.LU R42, [R1+0xb94] ;  /* 0x000b9400012a7983 */ /* 0x000f220000300800 */
[----:B-----5:R-:W-:Y:S01]  /*41610*/  IADD3 R28, P5, R28, R45, RZ ;  /* 0x0000002d1c1c7210 */ /* 0x020fe20007fbe0ff */
[----:B------:R-:W-:Y:S01]  /*41620*/  IMAD.MOV.U32 R8, RZ, RZ, R33 ;  /* 0x000000ffff087224 */ /* 0x000fe200078e0021 */
[----:B------:R-:W-:Y:S01]  /*41630*/  SEL R5, R5, RZ, !P1 ;  /* 0x000000ff05057207 */ /* 0x000fe20004800000 */
[----:B------:R-:W-:Y:S02]  /*41640*/  IMAD.MOV.U32 R9, RZ, RZ, R37 ;  /* 0x000000ffff097224 */ /* 0x000fe400078e0025 */
[----:B------:R-:W-:Y:S01]  /*41650*/  IMAD.X R29, R29, 0x1, R2, P5 ;  /* 0x000000011d1d7824 */ /* 0x000fe200028e0602 */
[----:B------:R-:W-:Y:S04]  /*41660*/  STL [R1+0xb38], R28 ;  /* 0x000b381c01007387 */ /* 0x000fe80000100800 */
[----:B-1----:R-:W5:Y:S04]  /*41670*/  LDL.LU R37, [R1+0x13b8] ;  /* 0x0013b80001257983 */ /* 0x002f680000300800 */
[----:B------:R1:W-:Y:S01]  /*41680*/  LDGSTS.E [R4+0x45600], [R8.64], P6 ;  /* 0x4560000008047fae */ /* 0x0003e2000b121844 */
[----:B------:R-:W-:-:S03]  /*41690*/  ISETP.NE.U32.AND P6, PT, R5, RZ, PT ;  /* 0x000000ff0500720c */ /* 0x000fc60003fc5070 */
[----:B------:R1:W-:Y:S04]  /*416a0*/  STL [R1+0xb34], R29 ;  /* 0x000b341d01007387 */ /* 0x0003e80000100800 */
[----:B------:R-:W5:Y:S04]  /*416b0*/  LDL.LU R44, [R1+0xbb4] ;  /* 0x000bb400012c7983 */ /* 0x000f680000300800 */
[----:B------:R-:W5:Y:S04]  /*416c0*/  LDL.LU R5, [R1+0x13ac] ;  /* 0x0013ac0001057983 */ /* 0x000f680000300800 */
[----:B------:R-:W5:Y:S01]  /*416d0*/  LDL.LU R33, [R1+0x13b4] ;  /* 0x0013b40001217983 */ /* 0x000f620000300800 */
[----:B------:R-:W-:Y:S01]  /*416e0*/  SEL R3, R3, RZ, !P1 ;  /* 0x000000ff03037207 */ /* 0x000fe20004800000 */
[----:B------:R-:W-:-:S02]  /*416f0*/  IMAD.MOV.U32 R144, RZ, RZ, R40 ;  /* 0x000000ffff907224 */ /* 0x000fc400078e0028 */
[----:B------:R-:W-:Y:S01]  /*41700*/  IMAD.MOV.U32 R146, RZ, RZ, R13 ;  /* 0x000000ffff927224 */ /* 0x000fe200078e000d */
[----:B------:R-:W-:Y:S01]  /*41710*/  ISETP.NE.U32.AND P5, PT, R3, RZ, PT ;  /* 0x000000ff0300720c */ /* 0x000fe20003fa5070 */
[----:B------:R-:W-:Y:S01]  /*41720*/  IMAD.MOV.U32 R147, RZ, RZ, R12 ;  /* 0x000000ffff937224 */ /* 0x000fe200078e000c */
[----:B------:R-:W-:Y:S01]  /*41730*/  SEL R3, RZ, 0x4, P2 ;  /* 0x00000004ff037807 */ /* 0x000fe20001000000 */
[----:B------:R-:W-:Y:S01]  /*41740*/  IMAD.MOV.U32 R97, RZ, RZ, R48 ;  /* 0x000000ffff617224 */ /* 0x000fe200078e0030 */
[----:B------:R1:W-:Y:S02]  /*41750*/  LDGSTS.E [R4+0x45e00], [R28.64], P4 ;  /* 0x45e000001c047fae */ /* 0x0003e4000a121844 */
[----:B------:R-:W-:Y:S01]  /*41760*/  SEL R3, R3, RZ, !P1 ;  /* 0x000000ff03037207 */ /* 0x000fe20004800000 */
[C---:B------:R-:W-:Y:S08]  /*41770*/  HMMA.1688.F32.TF32 R64, R156.reuse, R66, R188 ;  /* 0x000000429c40723c */ /* 0x040ff000000810bc */
[C---:B------:R-:W-:Y:S08]  /*41780*/  HMMA.1688.F32.TF32 R60, R156.reuse, R62, R184 ;  /* 0x0000003e9c3c723c */ /* 0x040ff000000810b8 */
[C---:B------:R-:W-:Y:S08]  /*41790*/  HMMA.1688.F32.TF32 R56, R156.reuse, R58, R176 ;  /* 0x0000003a9c38723c */ /* 0x040ff000000810b0 */
[C---:B------:R-:W-:Y:S08]  /*417a0*/  HMMA.1688.F32.TF32 R12, R156.reuse, R14, R148 ;  /* 0x0000000e9c0c723c */ /* 0x040ff00000081094 */
[C---:B-1----:R-:W-:Y:S08]  /*417b0*/  HMMA.1688.F32.TF32 R8, R156.reuse, R10, R144 ;  /* 0x0000000a9c08723c */ /* 0x042ff00000081090 */
[----:B------:R-:W-:Y:S01]  /*417c0*/  HMMA.1688.F32.TF32 R156, R156, R6, R96 ;  /* 0x000000069c9c723c */ /* 0x000fe20000081060 */
[----:B--2---:R-:W-:-:S02]  /*417d0*/  IADD3 R30, P2, R30, R45, RZ ;  /* 0x0000002d1e1e7210 */ /* 0x004fc40007f5e0ff */
[----:B------:R-:W-:-:S03]  /*417e0*/  IADD3 R36, P1, R36, R45, RZ ;  /* 0x0000002d24247210 */ /* 0x000fc60007f3e0ff */
[----:B------:R-:W-:Y:S01]  /*417f0*/  IMAD.X R35, R35, 0x1, R2, P2 ;  /* 0x0000000123237824 */ /* 0x000fe200010e0602 */
[----:B------:R-:W-:Y:S01]  /*41800*/  STL [R1+0xb58], R30 ;  /* 0x000b581e01007387 */ /* 0x000fe20000100800 */
[----:B------:R-:W-:-:S03]  /*41810*/  IADD3 R34, P4, R34, R45, RZ ;  /* 0x0000002d22227210 */ /* 0x000fc60007f9e0ff */
[----:B------:R-:W2:Y:S01]  /*41820*/  LDL.LU R43, [R1+0x13a0] ;  /* 0x0013a000012b7983 */ /* 0x000ea20000300800 */
[----:B------:R-:W-:-:S03]  /*41830*/  IMAD.MOV.U32 R6, RZ, RZ, R30 ;  /* 0x000000ffff067224 */ /* 0x000fc600078e001e */
[----:B------:R-:W-:Y:S01]  /*41840*/  STL [R1+0xb78], R36 ;  /* 0x000b782401007387 */ /* 0x000fe20000100800 */
[----:B------:R-:W-:-:S03]  /*41850*/  IMAD.MOV.U32 R7, RZ, RZ, R35 ;  /* 0x000000ffff077224 */ /* 0x000fc600078e0023 */
[----:B------:R1:W-:Y:S04]  /*41860*/  STL [R1+0xb54], R35 ;  /* 0x000b542301007387 */ /* 0x0003e80000100800 */
[----:B------:R-:W2:Y:S04]  /*41870*/  LDL.LU R40, [R1+0x13b0] ;  /* 0x0013b00001287983 */ /* 0x000ea80000300800 */
[----:B------:R-:W2:Y:S04]  /*41880*/  LDL.LU R29, [R1+0x13a8] ;  /* 0x0013a800011d7983 */ /* 0x000ea80000300800 */
[----:B------:R-:W-:Y:S01]  /*41890*/  STL [R1+0xb98], R34 ;  /* 0x000b982201007387 */ /* 0x000fe20000100800 */
[----:B-1----:R-:W-:-:S03]  /*418a0*/  IMAD.MOV.U32 R35, RZ, RZ, c[0x0][0x18c] ;  /* 0x00006300ff237624 */ /* 0x002fc600078e00ff */
[----:B------:R1:W-:Y:S01]  /*418b0*/  LDGSTS.E [R4+0x46600], [R6.64], P0 ;  /* 0x4660000006047fae */ /* 0x0003e20008121844 */
[----:B------:R-:W-:-:S04]  /*418c0*/  IMAD.SHL.U32 R35, R35, 0x40, RZ ;  /* 0x0000004023237824 */ /* 0x000fc800078e00ff */
[----:B------:R-:W-:Y:S02]  /*418d0*/  IMAD.SHL.U32 R35, R35, 0x4, RZ ;  /* 0x0000000423237824 */ /* 0x000fe400078e00ff */
[----:B-1----:R-:W-:Y:S02]  /*418e0*/  IMAD.MOV.U32 R6, RZ, RZ, R36 ;  /* 0x000000ffff067224 */ /* 0x002fe400078e0024 */
[----:B---3--:R-:W-:-:S05]  /*418f0*/  IMAD.X R38, R38, 0x1, R2, P1 ;  /* 0x0000000126267824 */ /* 0x008fca00008e0602 */
[----:B------:R1:W-:Y:S01]  /*41900*/  STL [R1+0xb74], R38 ;  /* 0x000b742601007387 */ /* 0x0003e20000100800 */
[----:B----4-:R-:W-:-:S03]  /*41910*/  IADD3 R41, P0, R41, R45, RZ ;  /* 0x0000002d29297210 */ /* 0x010fc60007f1e0ff */
[----:B------:R-:W3:Y:S01]  /*41920*/  LDL.LU R28, [R1+0x139c] ;  /* 0x00139c00011c7983 */ /* 0x000ee20000300800 */
[----:B------:R-:W-:Y:S02]  /*41930*/  IMAD.MOV.U32 R7, RZ, RZ, R38 ;  /* 0x000000ffff077224 */ /* 0x000fe400078e0026 */
[----:B------:R-:W-:Y:S01]  /*41940*/  IMAD.X R42, R42, 0x1, R2, P4 ;  /* 0x000000012a2a7824 */ /* 0x000fe200020e0602 */
[----:B------:R-:W4:Y:S04]  /*41950*/  LDL.LU R30, [R1+0x1390] ;  /* 0x00139000011e7983 */ /* 0x000f280000300800 */
[----:B------:R-:W-:Y:S04]  /*41960*/  STL [R1+0xbb8], R41 ;  /* 0x000bb82901007387 */ /* 0x000fe80000100800 */
[----:B-1----:R-:W4:Y:S01]  /*41970*/  LDL.LU R38, [R1+0x13a4] ;  /* 0x0013a40001267983 */ /* 0x002f220000300800 */
[----:B-----5:R-:W-:-:S03]  /*41980*/  IADD3 R37, P1, R37, R35, RZ ;  /* 0x0000002325257210 */ /* 0x020fc60007f3e0ff */
[----:B------:R-:W5:Y:S04]  /*41990*/  LDL.LU R36, [R1+0x1398] ;  /* 0x0013980001247983 */ /* 0x000f680000300800 */
[----:B------:R1:W-:Y:S04]  /*419a0*/  LDGSTS.E [R4+0x46e00], [R6.64], P3 ;  /* 0x46e0000006047fae */ /* 0x0003e80009921844 */
[----:B------:R1:W-:Y:S01]  /*419b0*/  STL [R1+0xb94], R42 ;  /* 0x000b942a01007387 */ /* 0x0003e20000100800 */
[----:B------:R-:W-:Y:S02]  /*419c0*/  IMAD.X R44, R44, 0x1, R2, P0 ;  /* 0x000000012c2c7824 */ /* 0x000fe400000e0602 */
[----:B-1----:R-:W-:-:S02]  /*419d0*/  IMAD.MOV.U32 R7, RZ, RZ, R42 ;  /* 0x000000ffff077224 */ /* 0x002fc400078e002a */
[----:B------:R-:W5:Y:S01]  /*419e0*/  LDL.LU R42, [R1+0x138c] ;  /* 0x00138c00012a7983 */ /* 0x000f620000300800 */
[----:B------:R-:W-:Y:S01]  /*419f0*/  IMAD.MOV.U32 R6, RZ, RZ, R34 ;  /* 0x000000ffff067224 */ /* 0x000fe200078e0022 */
[----:B------:R-:W-:Y:S01]  /*41a00*/  IADD3 R33, P0, R33, R35, RZ ;  /* 0x0000002321217210 */ /* 0x000fe20007f1e0ff */
[----:B------:R-:W-:Y:S01]  /*41a10*/  IMAD.X R5, R5, 0x1, R0, P1 ;  /* 0x0000000105057824 */ /* 0x000fe200008e0600 */
[----:B------:R1:W-:Y:S04]  /*41a20*/  STL [R1+0x13b8], R37 ;  /* 0x0013b82501007387 */ /* 0x0003e80000100800 */
[----:B------:R-:W-:Y:S04]  /*41a30*/  STL [R1+0xbb4], R44 ;  /* 0x000bb42c01007387 */ /* 0x000fe80000100800 */
[----:B------:R1:W-:Y:S04]  /*41a40*/  LDGSTS.E [R4+0x47600], [R6.64], P6 ;  /* 0x4760000006047fae */ /* 0x0003e8000b121844 */
[----:B------:R-:W5:Y:S04]  /*41a50*/  LDL.LU R34, [R1+0x1380] ;  /* 0x0013800001227983 */ /* 0x000f680000300800 */
[----:B------:R-:W-:Y:S01]  /*41a60*/  STL [R1+0x13b4], R33 ;  /* 0x0013b42101007387 */ /* 0x000fe20000100800 */
[----:B-1----:R-:W-:-:S02]  /*41a70*/  IMAD.MOV.U32 R6, RZ, RZ, R41 ;  /* 0x000000ffff067224 */ /* 0x002fc400078e0029 */
[----:B------:R-:W-:Y:S01]  /*41a80*/  IMAD.MOV.U32 R7, RZ, RZ, R44 ;  /* 0x000000ffff077224 */ /* 0x000fe200078e002c */
[----:B------:R1:W-:Y:S04]  /*41a90*/  STL [R1+0x13ac], R5 ;  /* 0x0013ac0501007387 */ /* 0x0003e80000100800 */
[----:B------:R-:W5:Y:S04]  /*41aa0*/  LDL.LU R41, [R1+0x1394] ;  /* 0x0013940001297983 */ /* 0x000f680000300800 */
[----:B------:R1:W-:Y:S04]  /*41ab0*/  LDGSTS.E [R4+0x47e00], [R6.64], P5 ;  /* 0x47e0000006047fae */ /* 0x0003e8000a921844 */
[----:B------:R-:W1:Y:S01]  /*41ac0*/  S2R R45, SR_TID.X ;  /* 0x00000000002d7919 */ /* 0x000e620000002100 */
[----:B------:R-:W-:-:S03]  /*41ad0*/  ISETP.NE.U32.AND P2, PT, R3, RZ, PT ;  /* 0x000000ff0300720c */ /* 0x000fc60003f45070 */
[----:B------:R-:W0:Y:S04]  /*41ae0*/  LDGDEPBAR ;  /* 0x00000000000079af */ /* 0x000e280000000000 */
[----:B-1----:R-:W5:Y:S01]  /*41af0*/  LDL.LU R6, [R1+0x1388] ;  /* 0x0013880001067983 */ /* 0x002f620000300800 */
[----:B------:R-:W-:-:S03]  /*41b00*/  IMAD.MOV.U32 R4, RZ, RZ, R37 ;  /* 0x000000ffff047224 */ /* 0x000fc600078e0025 */
[----:B------:R-:W5:Y:S01]  /*41b10*/  LDL.LU R37, [R1+0x137c] ;  /* 0x00137c0001257983 */ /* 0x000f620000300800 */
[----:B------:R-:W-:Y:S02]  /*41b20*/  SHF.R.S32.HI R48, RZ, 0x6, R45 ;  /* 0x00000006ff307819 */ /* 0x000fe4000001142d */
[----:B------:R-:W-:Y:S02]  /*41b30*/  LOP3.LUT R45, R45, 0x3f, RZ, 0xc0, !PT ;  /* 0x0000003f2d2d7812 */ /* 0x000fe400078ec0ff */
[----:B------:R-:W-:-:S03]  /*41b40*/  SGXT R48, R48, 0x1 ;  /* 0x000000013030781a */ /* 0x000fc60000000200 */
[----:B------:R-:W-:-:S05]  /*41b50*/  IMAD.SHL.U32 R3, R45, 0x4, RZ ;  /* 0x000000042d037824 */ /* 0x000fca00078e00ff */
[----:B------:R-:W-:-:S05]  /*41b60*/  LOP3.LUT R3, R3, 0x110, R48, 0x78, !PT ;  /* 0x0000011003037812 */ /* 0x000fca00078e7830 */
[----:B------:R-:W-:-:S05]  /*41b70*/  IMAD R3, R39, 0x20000, R3 ;  /* 0x0002000027037824 */ /* 0x000fca00078e0203 */
[----:B------:R1:W-:Y:S01]  /*41b80*/  LDGSTS.E [R3], [R4.64], P2 ;  /* 0x0000000004037fae */ /* 0x0003e20009121844 */
[----:B--2---:R-:W-:-:S05]  /*41b90*/  IADD3 R43, P1, R43, R35, RZ ;  /* 0x000000232b2b7210 */ /* 0x004fca0007f3e0ff */
[----:B------:R-:W-:Y:S01]  /*41ba0*/  STL [R1+0x13a0], R43 ;  /* 0x0013a02b01007387 */ /* 0x000fe20000100800 */
[----:B------:R-:W-:Y:S01]  /*41bb0*/  IMAD.X R40, R40, 0x1, R0, P0 ;  /* 0x0000000128287824 */ /* 0x000fe200000e0600 */
[----:B------:R-:W-:-:S04]  /*41bc0*/  IADD3 R29, P0, R29, R35, RZ ;  /* 0x000000231d1d7210 */ /* 0x000fc80007f1e0ff */
[----:B------:R2:W-:Y:S01]  /*41bd0*/  STL [R1+0x13b0], R40 ;  /* 0x0013b02801007387 */ /* 0x0005e20000100800 */
[----:B-1----:R-:W-:-:S03]  /*41be0*/  IMAD.MOV.U32 R5, RZ, RZ, R40 ;  /* 0x000000ffff057224 */ /* 0x002fc600078e0028 */
[----:B------:R-:W5:Y:S01]  /*41bf0*/  LDL.LU R7, [R1+0x1370] ;  /* 0x0013700001077983 */ /* 0x000f620000300800 */
[----:B------:R-:W-:-:S03]  /*41c00*/  IMAD.MOV.U32 R4, RZ, RZ, R33 ;  /* 0x000000ffff047224 */ /* 0x000fc600078e0021 */
[----:B--2---:R-:W2:Y:S04]  /*41c10*/  LDL.LU R40, [R1+0x1384] ;  /* 0x0013840001287983 */ /* 0x004ea80000300800 */
[----:B------:R-:W-:Y:S04]  /*41c20*/  STL [R1+0x13a8], R29 ;  /* 0x0013a81d01007387 */ /* 0x000fe80000100800 */
[----:B------:R1:W-:Y:S02]  /*41c30*/  LDGSTS.E [R3+0x800], [R4.64], P2 ;  /* 0x0080000004037fae */ /* 0x0003e40009121844 */
[----:B-1----:R-:W-:-:S02]  /*41c40*/  IMAD.MOV.U32 R4, RZ, RZ, R43 ;  /* 0x000000ffff047224 */ /* 0x002fc400078e002b */
[----:B---3--:R-:W-:-:S05]  /*41c50*/  IMAD.X R28, R28, 0x1, R0, P1 ;  /* 0x000000011c1c7824 */ /* 0x008fca00008e0600 */
[----:B------:R1:W-:Y:S01]  /*41c60*/  STL [R1+0x139c], R28 ;  /* 0x00139c1c01007387 */ /* 0x0003e20000100800 */
[----:B----4-:R-:W-:-:S03]  /*41c70*/  IADD3 R30, P1, R30, R35, RZ ;  /* 0x000000231e1e7210 */ /* 0x010fc60007f3e0ff */
[----:B------:R-:W3:Y:S04]  /*41c80*/  LDL.LU R33, [R1+0x1378] ;  /* 0x0013780001217983 */ /* 0x000ee80000300800 */
[----:B------:R-:W4:Y:S01]  /*41c90*/  LDL.LU R44, [R1+0x136c] ;  /* 0x00136c00012c7983 */ /* 0x000f220000300800 */
[----:B------:R-:W-:Y:S02]  /*41ca0*/  IMAD.X R38, R38, 0x1, R0, P0 ;  /* 0x0000000126267824 */ /* 0x000fe400000e0600 */
[----:B------:R-:W-:Y:S01]  /*41cb0*/  IMAD.MOV.U32 R5, RZ, RZ, R28 ;  /* 0x000000ffff057224 */ /* 0x000fe200078e001c */
[----:B-----5:R-:W-:Y:S01]  /*41cc0*/  IADD3 R36, P0, R36, R35, RZ ;  /* 0x0000002324247210 */ /* 0x020fe20007f1e0ff */
[----:B------:R-:W-:Y:S04]  /*41cd0*/  STL [R1+0x1390], R30 ;  /* 0x0013901e01007387 */ /* 0x000fe80000100800 */
[----:B------:R5:W-:Y:S04]  /*41ce0*/  STL [R1+0x13a4], R38 ;  /* 0x0013a42601007387 */ /* 0x000be80000100800 */
[----:B-1----:R-:W4:Y:S04]  /*41cf0*/  LDL.LU R28, [R1+0x1360] ;  /* 0x00136000011c7983 */ /* 0x002f280000300800 */
[----:B------:R-:W4:Y:S01]  /*41d00*/  LDL.LU R43, [R1+0x1374] ;  /* 0x00137400012b7983 */ /* 0x000f220000300800 */
[----:B------:R-:W-:-:S03]  /*41d10*/  IMAD.X R42, R42, 0x1, R0, P1 ;  /* 0x000000012a2a7824 */ /* 0x000fc600008e0600 */
[----:B------:R1:W-:Y:S04]  /*41d20*/  LDGSTS.E [R3+0x1000], [R4.64], P2 ;  /* 0x0100000004037fae */ /* 0x0003e80009121844 */
[----:B------:R-:W-:Y:S04]  /*41d30*/  STL [R1+0x1398], R36 ;  /* 0x0013982401007387 */ /* 0x000fe80000100800 */
[----:B------:R5:W-:Y:S01]  /*41d40*/  STL [R1+0x138c], R42 ;  /* 0x00138c2a01007387 */ /* 0x000be20000100800 */
[----:B-1----:R-:W-:Y:S02]  /*41d50*/  IMAD.MOV.U32 R5, RZ, RZ, R38 ;  /* 0x000000ffff057224 */ /* 0x002fe400078e0026 */
[----:B------:R-:W-:Y:S01]  /*41d60*/  IMAD.MOV.U32 R4, RZ, RZ, R29 ;  /* 0x000000ffff047224 */ /* 0x000fe200078e001d */
[----:B-----5:R-:W5:Y:S04]  /*41d70*/  LDL.LU R38, [R1+0x135c] ;  /* 0x00135c0001267983 */ /* 0x020f680000300800 */
[----:B------:R-:W5:Y:S01]  /*41d80*/  LDL.LU R29, [R1+0x1368] ;  /* 0x00136800011d7983 */ /* 0x000f620000300800 */
[----:B------:R-:W-:-:S03]  /*41d90*/  IADD3 R34, P1, R34, R35, RZ ;  /* 0x0000002322227210 */ /* 0x000fc60007f3e0ff */
[----:B------:R1:W-:Y:S01]  /*41da0*/  LDGSTS.E [R3+0x1800], [R4.64], P2 ;  /* 0x0180000004037fae */ /* 0x0003e20009121844 */
[----:B------:R-:W-:Y:S02]  /*41db0*/  IMAD.X R41, R41, 0x1, R0, P0 ;  /* 0x0000000129297824 */ /* 0x000fe400000e0600 */
[----:B-1----:R-:W-:Y:S02]  /*41dc0*/  IMAD.MOV.U32 R4, RZ, RZ, R30 ;  /* 0x000000ffff047224 */ /* 0x002fe400078e001e */
[----:B------:R-:W-:Y:S02]  /*41dd0*/  IMAD.MOV.U32 R5, RZ, RZ, R42 ;  /* 0x000000ffff057224 */ /* 0x000fe400078e002a */
[----:B------:R-:W5:Y:S04]  /*41de0*/  LDL.LU R42, [R1+0x1364] ;  /* 0x00136400012a7983 */ /* 0x000f680000300800 */
[----:B------:R-:W-:Y:S01]  /*41df0*/  STL [R1+0x1380], R34 ;  /* 0x0013802201007387 */ /* 0x000fe20000100800 */
[----:B------:R-:W-:-:S03]  /*41e00*/  IADD3 R6, P0, R6, R35, RZ ;  /* 0x0000002306067210 */ /* 0x000fc60007f1e0ff */
[----:B------:R1:W-:Y:S01]  /*41e10*/  STL [R1+0x1394], R41 ;  /* 0x0013942901007387 */ /* 0x0003e20000100800 */
[----:B------:R-:W-:-:S03]  /*41e20*/  IMAD.X R37, R37, 0x1, R0, P1 ;  /* 0x0000000125257824 */ /* 0x000fc600008e0600 */
[----:B------:R1:W-:Y:S04]  /*41e30*/  LDGSTS.E [R3+0x2000], [R4.64], P2 ;  /* 0x0200000004037fae */ /* 0x0003e80009121844 */
[----:B------:R-:W5:Y:S01]  /*41e40*/  LDL.LU R30, [R1+0x1350] ;  /* 0x00135000011e7983 */ /* 0x000f620000300800 */
[----:B-1----:R-:W-:-:S03]  /*41e50*/  IMAD.MOV.U32 R5, RZ, RZ, R41 ;  /* 0x000000ffff057224 */ /* 0x002fc600078e0029 */
[----:B------:R-:W5:Y:S01]  /*41e60*/  LDL.LU R41, [R1+0x134c] ;  /* 0x00134c0001297983 */ /* 0x000f620000300800 */
[----:B------:R-:W-:-:S03]  /*41e70*/  IMAD.MOV.U32 R4, RZ, RZ, R36 ;  /* 0x000000ffff047224 */ /* 0x000fc600078e0024 */
[----:B------:R-:W-:Y:S04]  /*41e80*/  STL [R1+0x1388], R6 ;  /* 0x0013880601007387 */ /* 0x000fe80000100800 */
[----:B------:R1:W-:Y:S04]  /*41e90*/  STL [R1+0x137c], R37 ;  /* 0x00137c2501007387 */ /* 0x0003e80000100800 */
[----:B------:R-:W5:Y:S04]  /*41ea0*/  LDL.LU R36, [R1+0x1358] ;  /* 0x0013580001247983 */ /* 0x000f680000300800 */
[----:B------:R1:W-:Y:S02]  /*41eb0*/  LDGSTS.E [R3+0x2800], [R4.64], P2 ;  /* 0x0280000004037fae */ /* 0x0003e40009121844 */
[----:B-1----:R-:W-:-:S02]  /*41ec0*/  IMAD.MOV.U32 R4, RZ, RZ, R34 ;  /* 0x000000ffff047224 */ /* 0x002fc400078e0022 */
[----:B------:R-:W-:Y:S02]  /*41ed0*/  IMAD.MOV.U32 R5, RZ, RZ, R37 ;  /* 0x000000ffff057224 */ /* 0x000fe400078e0025 */
[----:B------:R-:W5:Y:S04]  /*41ee0*/  LDL.LU R37, [R1+0x1354] ;  /* 0x0013540001257983 */ /* 0x000f680000300800 */
[----:B------:R1:W-:Y:S01]  /*41ef0*/  LDGSTS.E [R3+0x3000], [R4.64], P2 ;  /* 0x0300000004037fae */ /* 0x0003e20009121844 */
[----:B------:R-:W-:Y:S01]  /*41f00*/  IADD3 R7, P1, R7, R35, RZ ;  /* 0x0000002307077210 */ /* 0x000fe20007f3e0ff */
[----:B--2---:R-:W-:-:S04]  /*41f10*/  IMAD.X R40, R40, 0x1, R0, P0 ;  /* 0x0000000128287824 */ /* 0x004fc800000e0600 */
[----:B------:R-:W-:Y:S01]  /*41f20*/  STL [R1+0x1370], R7 ;  /* 0x0013700701007387 */ /* 0x000fe20000100800 */
[----:B-1----:R-:W-:Y:S02]  /*41f30*/  IMAD.MOV.U32 R4, RZ, RZ, R6 ;  /* 0x000000ffff047224 */ /* 0x002fe400078e0006 */
[----:B------:R-:W-:Y:S01]  /*41f40*/  IMAD.MOV.U32 R5, RZ, RZ, R40 ;  /* 0x000000ffff057224 */ /* 0x000fe200078e0028 */
[----:B------:R1:W-:Y:S04]  /*41f50*/  STL [R1+0x1384], R40 ;  /* 0x0013842801007387 */ /* 0x0003e80000100800 */
[----:B------:R-:W2:Y:S04]  /*41f60*/  LDL.LU R34, [R1+0x1340] ;  /* 0x0013400001227983 */ /* 0x000ea80000300800 */
[----:B------:R1:W-:Y:S04]  /*41f70*/  LDGSTS.E [R3+0x3800], [R4.64], P2 ;  /* 0x0380000004037fae */ /* 0x0003e80009121844 */
[----:B-1----:R-:W2:Y:S01]  /*41f80*/  LDL.LU R40, [R1+0x133c] ;  /* 0x00133c0001287983 */ /* 0x002ea20000300800 */
[----:B------:R-:W-:Y:S01]  /*41f90*/  IMAD.MOV.U32 R4, RZ, RZ, R7 ;  /* 0x000000ffff047224 */ /* 0x000fe200078e0007 */
[----:B---3--:R-:W-:Y:S01]  /*41fa0*/  IADD3 R33, P0, R33, R35, RZ ;  /* 0x0000002321217210 */ /* 0x008fe20007f1e0ff */
[----:B----4-:R-:W-:-:S04]  /*41fb0*/  IMAD.X R44, R44, 0x1, R0, P1 ;  /* 0x000000012c2c7824 */ /* 0x010fc800008e0600 */
[----:B------:R-:W-:Y:S04]  /*41fc0*/  STL [R1+0x1378], R33 ;  /* 0x0013782101007387 */ /* 0x000fe80000100800 */
[----:B------:R-:W-:Y:S01]  /*41fd0*/  STL [R1+0x136c], R44 ;  /* 0x00136c2c01007387 */ /* 0x000fe20000100800 */
[----:B------:R-:W-:-:S03]  /*41fe0*/  IMAD.MOV.U32 R5, RZ, RZ, R44 ;  /* 0x000000ffff057224 */ /* 0x000fc600078e002c */
[----:B------:R-:W3:Y:S01]  /*41ff0*/  LDL.LU R6, [R1+0x1348] ;  /* 0x0013480001067983 */ /* 0x000ee20000300800 */
[----:B------:R-:W-:-:S03]  /*42000*/  IADD3 R28, P1, R28, R35, RZ ;  /* 0x000000231c1c7210 */ /* 0x000fc60007f3e0ff */
[----:B------:R1:W-:Y:S01]  /*42010*/  LDGSTS.E [R3+0x4000], [R4.64], P2 ;  /* 0x0400000004037fae */ /* 0x0003e20009121844 */
[----:B------:R-:W-:-:S03]  /*42020*/  IMAD.X R43, R43, 0x1, R0, P0 ;  /* 0x000000012b2b7824 */ /* 0x000fc600000e0600 */
[----:B------:R-:W4:Y:S04]  /*42030*/  LDL.LU R7, [R1+0x1330] ;  /* 0x0013300001077983 */ /* 0x000f280000300800 */
[----:B------:R-:W-:Y:S01]  /*42040*/  STL [R1+0x1360], R28 ;  /* 0x0013601c01007387 */ /* 0x000fe20000100800 */
[----:B-1----:R-:W-:Y:S02]  /*42050*/  IMAD.MOV.U32 R4, RZ, RZ, R33 ;  /* 0x000000ffff047224 */ /* 0x002fe400078e0021 */
[----:B------:R-:W-:Y:S01]  /*42060*/  IMAD.MOV.U32 R5, RZ, RZ, R43 ;  /* 0x000000ffff057224 */ /* 0x000fe200078e002b */
[----:B------:R1:W-:Y:S04]  /*42070*/  STL [R1+0x1374], R43 ;  /* 0x0013742b01007387 */ /* 0x0003e80000100800 */
[----:B------:R5:W-:Y:S02]  /*42080*/  LDGSTS.E [R3+0x4800], [R4.64], P2 ;  /* 0x0480000004037fae */ /* 0x000be40009121844 */
[----:B-----5:R-:W-:-:S02]  /*42090*/  IMAD.X R38, R38, 0x1, R0, P1 ;  /* 0x0000000126267824 */ /* 0x020fc400008e0600 */
[----:B-1----:R-:W5:Y:S01]  /*420a0*/  LDL.LU R43, [R1+0x1344] ;  /* 0x00134400012b7983 */ /* 0x002f620000300800 */
[----:B------:R-:W-:-:S05]  /*420b0*/  IADD3 R29, P0, R29, R35, RZ ;  /* 0x000000231d1d7210 */ /* 0x000fca0007f1e0ff */
[----:B------:R-:W-:Y:S01]  /*420c0*/  STL [R1+0x1368], R29 ;  /* 0x0013681d01007387 */ /* 0x000fe20000100800 */
[----:B------:R-:W-:-:S03]  /*420d0*/  IMAD.MOV.U32 R5, RZ, RZ, R38 ;  /* 0x000000ffff057224 */ /* 0x000fc600078e0026 */
[----:B------:R1:W-:Y:S04]  /*420e0*/  STL [R1+0x135c], R38 ;  /* 0x00135c2601007387 */ /* 0x0003e80000100800 */
[----:B------:R-:W5:Y:S01]  /*420f0*/  LDL.LU R33, [R1+0x1338] ;  /* 0x0013380001217983 */ /* 0x000f620000300800 */
[----:B------:R-:W-:-:S03]  /*42100*/  IMAD.MOV.U32 R4, RZ, RZ, R28 ;  /* 0x000000ffff047224 */ /* 0x000fc600078e001c */
[----:B-1----:R-:W5:Y:S01]  /*42110*/  LDL.LU R38, [R1+0x132c] ;  /* 0x00132c0001267983 */ /* 0x002f620000300800 */
[----:B------:R-:W-:-:S03]  /*42120*/  IMAD.X R42, R42, 0x1, R0, P0 ;  /* 0x000000012a2a7824 */ /* 0x000fc600000e0600 */
[----:B------:R1:W-:Y:S01]  /*42130*/  LDGSTS.E [R3+0x5000], [R4.64], P2 ;  /* 0x0500000004037fae */ /* 0x0003e20009121844 */
[----:B------:R-:W-:Y:S01]  /*42140*/  IADD3 R30, P1, R30, R35, RZ ;  /* 0x000000231e1e7210 */ /* 0x000fe20007f3e0ff */
[----:B-1----:R-:W-:-:S04]  /*42150*/  IMAD.MOV.U32 R5, RZ, RZ, R42 ;  /* 0x000000ffff057224 */ /* 0x002fc800078e002a */
[----:B------:R-:W-:Y:S04]  /*42160*/  STL [R1+0x1350], R30 ;  /* 0x0013501e01007387 */ /* 0x000fe80000100800 */
[----:B------:R1:W-:Y:S01]  /*42170*/  STL [R1+0x1364], R42 ;  /* 0x0013642a01007387 */ /* 0x0003e20000100800 */
[----:B------:R-:W-:-:S03]  /*42180*/  IMAD.X R41, R41, 0x1, R0, P1 ;  /* 0x0000000129297824 */ /* 0x000fc600008e0600 */
[----:B------:R-:W5:Y:S01]  /*42190*/  LDL.LU R28, [R1+0x1320] ;  /* 0x00132000011c7983 */ /* 0x000f620000300800 */
[----:B------:R-:W-:-:S03]  /*421a0*/  IMAD.MOV.U32 R4, RZ, RZ, R29 ;  /* 0x000000ffff047224 */ /* 0x000fc600078e001d */
[----:B-1----:R-:W5:Y:S01]  /*421b0*/  LDL.LU R42, [R1+0x1334] ;  /* 0x00133400012a7983 */ /* 0x002f620000300800 */
[----:B------:R-:W-:-:S03]  /*421c0*/  IADD3 R36, P0, R36, R35, RZ ;  /* 0x0000002324247210 */ /* 0x000fc60007f1e0ff */
[----:B------:R1:W-:Y:S04]  /*421d0*/  LDGSTS.E [R3+0x5800], [R4.64], P2 ;  /* 0x0580000004037fae */ /* 0x0003e80009121844 */
[----:B------:R-:W-:Y:S04]  /*421e0*/  STL [R1+0x1358], R36 ;  /* 0x0013582401007387 */ /* 0x000fe80000100800 */
[----:B------:R2:W-:Y:S04]  /*421f0*/  STL [R1+0x134c], R41 ;  /* 0x00134c2901007387 */ /* 0x0005e80000100800 */
[----:B------:R-:W5:Y:S04]  /*42200*/  LDL.LU R29, [R1+0x1328] ;  /* 0x00132800011d7983 */ /* 0x000f680000300800 */
[----:B------:R-:W5:Y:S01]  /*42210*/  LDL.LU R44, [R1+0x131c] ;  /* 0x00131c00012c7983 */ /* 0x000f620000300800 */
[----:B-1----:R-:W-:-:S02]  /*42220*/  IMAD.MOV.U32 R4, RZ, RZ, R30 ;  /* 0x000000ffff047224 */ /* 0x002fc400078e001e */
[----:B------:R-:W-:Y:S02]  /*42230*/  IMAD.X R37, R37, 0x1, R0, P0 ;  /* 0x0000000125257824 */ /* 0x000fe400000e0600 */
[----:B------:R-:W-:-:S05]  /*42240*/  IMAD.MOV.U32 R5, RZ, RZ, R41 ;  /* 0x000000ffff057224 */ /* 0x000fca00078e0029 */
[----:B------:R1:W-:Y:S01]  /*42250*/  LDGSTS.E [R3+0x6000], [R4.64], P2 ;  /* 0x0600000004037fae */ /* 0x0003e20009121844 */
[----:B--2---:R-:W-:Y:S01]  /*42260*/  IADD3 R34, P1, R34, R35, RZ ;  /* 0x0000002322227210 */ /* 0x004fe20007f3e0ff */
[----:B-1----:R-:W-:-:S04]  /*42270*/  IMAD.MOV.U32 R4, RZ, RZ, R36 ;  /* 0x000000ffff047224 */ /* 0x002fc800078e0024 */
[----:B------:R-:W-:Y:S01]  /*42280*/  STL [R1+0x1340], R34 ;  /* 0x0013402201007387 */ /* 0x000fe20000100800 */
[----:B------:R-:W-:-:S03]  /*42290*/  IMAD.X R40, R40, 0x1, R0, P1 ;  /* 0x0000000128287824 */ /* 0x000fc600008e0600 */
[----:B------:R1:W-:Y:S01]  /*422a0*/  STL [R1+0x1354], R37 ;  /* 0x0013542501007387 */ /* 0x0003e20000100800 */
[----:B------:R-:W-:-:S03]  /*422b0*/  IMAD.MOV.U32 R5, RZ, RZ, R37 ;  /* 0x000000ffff057224 */ /* 0x000fc600078e0025 */
[----:B------:R-:W2:Y:S04]  /*422c0*/  LDL.LU R30, [R1+0x1310] ;  /* 0x00131000011e7983 */ /* 0x000ea80000300800 */
[----:B------:R-:W2:Y:S04]  /*422d0*/  LDL.LU R41, [R1+0x1324] ;  /* 0x0013240001297983 */ /* 0x000ea80000300800 */
[----:B------:R1:W-:Y:S02]  /*422e0*/  LDGSTS.E [R3+0x6800], [R4.64], P2 ;  /* 0x0680000004037fae */ /* 0x0003e40009121844 */
[----:B-1----:R-:W-:-:S02]  /*422f0*/  IMAD.MOV.U32 R4, RZ, RZ, R34 ;  /* 0x000000ffff047224 */ /* 0x002fc400078e0022 */
[----:B------:R-:W-:-:S05]  /*42300*/  IMAD.MOV.U32 R5, RZ, RZ, R40 ;  /* 0x000000ffff057224 */ /* 0x000fca00078e0028 */
[----:B------:R1:W-:Y:S01]  /*42310*/  LDGSTS.E [R3+0x7000], [R4.64], P2 ;  /* 0x0700000004037fae */ /* 0x0003e20009121844 */
[----:B---3--:R-:W-:-:S05]  /*42320*/  IADD3 R6, P0, R6, R35, RZ ;  /* 0x0000002306067210 */ /* 0x008fca0007f1e0ff */
[----:B------:R-:W-:Y:S04]  /*42330*/  STL [R1+0x1348], R6 ;  /* 0x0013480601007387 */ /* 0x000fe80000100800 */
[----:B------:R3:W-:Y:S01]  /*42340*/  STL [R1+0x133c], R40 ;  /* 0x00133c2801007387 */ /* 0x0007e20000100800 */
[----:B----4-:R-:W-:-:S03]  /*42350*/  IADD3 R7, P1, R7, R35, RZ ;  /* 0x0000002307077210 */ /* 0x010fc60007f3e0ff */
[----:B------:R-:W4:Y:S04]  /*42360*/  LDL.LU R37, [R1+0x130c] ;  /* 0x00130c0001257983 */ /* 0x000f280000300800 */
[----:B------:R-:W4:Y:S04]  /*42370*/  LDL.LU R36, [R1+0x1318] ;  /* 0x0013180001247983 */ /* 0x000f280000300800 */
[----:B---3--:R-:W3:Y:S04]  /*42380*/  LDL.LU R40, [R1+0x1314] ;  /* 0x0013140001287983 */ /* 0x008ee80000300800 */
[----:B------:R-:W-:Y:S01]  /*42390*/  STL [R1+0x1330], R7 ;  /* 0x0013300701007387 */ /* 0x000fe20000100800 */
[----:B-----5:R-:W-:-:S04]  /*423a0*/  IMAD.X R43, R43, 0x1, R0, P0 ;  /* 0x000000012b2b7824 */ /* 0x020fc800000e0600 */
[----:B-1----:R-:W-:Y:S01]  /*423b0*/  IMAD.MOV.U32 R5, RZ, RZ, R43 ;  /* 0x000000ffff057224 */ /* 0x002fe200078e002b */
[----:B------:R1:W-:Y:S01]  /*423c0*/  STL [R1+0x1344], R43 ;  /* 0x0013442b01007387 */ /* 0x0003e20000100800 */
[----:B------:R-:W-:-:S03]  /*423d0*/  IMAD.MOV.U32 R4, RZ, RZ, R6 ;  /* 0x000000ffff047224 */ /* 0x000fc600078e0006 */
[----:B------:R-:W5:Y:S04]  /*423e0*/  LDL.LU R34, [R1+0x1300] ;  /* 0x0013000001227983 */ /* 0x000f680000300800 */
[----:B------:R1:W-:Y:S01]  /*423f0*/  LDGSTS.E [R3+0x7800], [R4.64], P2 ;  /* 0x0780000004037fae */ /* 0x0003e20009121844 */
[----:B------:R-:W-:-:S03]  /*42400*/  IADD3 R33, P0, R33, R35, RZ ;  /* 0x0000002321217210 */ /* 0x000fc60007f1e0ff */
[----:B-1----:R-:W5:Y:S01]  /*42410*/  LDL.LU R43, [R1+0x12fc] ;  /* 0x0012fc00012b7983 */ /* 0x002f620000300800 */
[----:B------:R-:W-:-:S03]  /*42420*/  IMAD.X R38, R38, 0x1, R0, P1 ;  /* 0x0000000126267824 */ /* 0x000fc600008e0600 */
[----:B------:R-:W-:Y:S04]  /*42430*/  STL [R1+0x1338], R33 ;  /* 0x0013382101007387 */ /* 0x000fe80000100800 */
[----:B------:R1:W-:Y:S04]  /*42440*/  STL [R1+0x132c], R38 ;  /* 0x00132c2601007387 */ /* 0x0003e80000100800 */
[----:B------:R-:W5:Y:S01]  /*42450*/  LDL.LU R6, [R1+0x1308] ;  /* 0x0013080001067983 */ /* 0x000f620000300800 */
[----:B------:R-:W-:Y:S02]  /*42460*/  IMAD.MOV.U32 R4, RZ, RZ, R7 ;  /* 0x000000ffff047224 */ /* 0x000fe400078e0007 */
[----:B------:R-:W-:-:S02]  /*42470*/  IMAD.MOV.U32 R5, RZ, RZ, R38 ;  /* 0x000000ffff057224 */ /* 0x000fc400078e0026 */
[----:B-1----:R-:W5:Y:S04]  /*42480*/  LDL.LU R38, [R1+0x1304] ;  /* 0x0013040001267983 */ /* 0x002f680000300800 */
[----:B------:R1:W-:Y:S01]  /*42490*/  LDGSTS.E [R3+0x8000], [R4.64], P2 ;  /* 0x0800000004037fae */ /* 0x0003e20009121844 */
[----:B------:R-:W-:Y:S01]  /*424a0*/  IADD3 R28, P1, R28, R35, RZ ;  /* 0x000000231c1c7210 */ /* 0x000fe20007f3e0ff */
[----:B------:R-:W-:-:S04]  /*424b0*/  IMAD.X R42, R42, 0x1, R0, P0 ;  /* 0x000000012a2a7824 */ /* 0x000fc800000e0600 */
[----:B------:R-:W-:Y:S01]  /*424c0*/  STL [R1+0x1320], R28 ;  /* 0x0013201c01007387 */ /* 0x000fe20000100800 */
[----:B-1----:R-:W-:-:S03]  /*424d0*/  IMAD.MOV.U32 R5, RZ, RZ, R42 ;  /* 0x000000ffff057224 */ /* 0x002fc600078e002a */
        /* <DEDUP_REMOVED lines=8> */
[----:B------:R-:W-:Y:S04]  /*42560*/  STL [R1+0x131c], R44 ;  /* 0x00131c2c01007387 */ /* 0x000fe80000100800 */
[----:B------:R-:W5:Y:S01]  /*42570*/  LDL.LU R33, [R1+0x12f8] ;  /* 0x0012f80001217983 */ /* 0x000f620000300800 */
[----:B------:R-:W-:Y:S02]  /*42580*/  IMAD.MOV.U32 R4, RZ, RZ, R28 ;  /* 0x000000ffff047224 */ /* 0x000fe400078e001c */
[----:B------:R-:W-:Y:S01]  /*42590*/  IMAD.MOV.U32 R5, RZ, RZ, R44 ;  /* 0x000000ffff057224 */ /* 0x000fe200078e002c */
[----:B------:R-:W5:Y:S04]  /*425a0*/  LDL.LU R28, [R1+0x12e0] ;  /* 0x0012e000011c7983 */ /* 0x000f680000300800 */
[----:B------:R1:W-:Y:S02]  /*425b0*/  LDGSTS.E [R3+0x9000], [R4.64], P2 ;  /* 0x0900000004037fae */ /* 0x0003e40009121844 */
[----:B-1----:R-:W-:Y:S01]  /*425c0*/  IMAD.MOV.U32 R4, RZ, RZ, R29 ;  /* 0x000000ffff047224 */ /* 0x002fe200078e001d */
[----:B--2---:R-:W-:Y:S01]  /*425d0*/  IADD3 R30, P1, R30, R35, RZ ;  /* 0x000000231e1e7210 */ /* 0x004fe20007f3e0ff */
[----:B------:R-:W-:-:S04]  /*425e0*/  IMAD.X R41, R41, 0x1, R0, P0 ;  /* 0x0000000129297824 */ /* 0x000fc800000e0600 */
[----:B------:R-:W-:Y:S01]  /*425f0*/  STL [R1+0x1310], R30 ;  /* 0x0013101e01007387 */ /* 0x000fe20000100800 */
[----:B------:R-:W-:-:S03]  /*42600*/  IMAD.MOV.U32 R5, RZ, RZ, R41 ;  /* 0x000000ffff057224 */ /* 0x000fc600078e0029 */
[----:B------:R1:W-:Y:S04]  /*42610*/  STL [R1+0x1324], R41 ;  /* 0x0013242901007387 */ /* 0x0003e80000100800 */
[----:B------:R2:W-:Y:S04]  /*42620*/  LDGSTS.E [R3+0x9800], [R4.64], P2 ;  /* 0x0980000004037fae */ /* 0x0005e80009121844 */
[----:B-1----:R-:W5:Y:S01]  /*42630*/  LDL.LU R41, [R1+0x12f4] ;  /* 0x0012f40001297983 */ /* 0x002f620000300800 */
[----:B--2---:R-:W-:Y:S02]  /*42640*/  IMAD.MOV.U32 R4, RZ, RZ, R30 ;  /* 0x000000ffff047224 */ /* 0x004fe400078e001e */
[----:B----4-:R-:W-:Y:S01]  /*42650*/  IMAD.X R37, R37, 0x1, R0, P1 ;  /* 0x0000000125257824 */ /* 0x010fe200008e0600 */
[----:B------:R-:W-:-:S03]  /*42660*/  IADD3 R36, P0, R36, R35, RZ ;  /* 0x0000002324247210 */ /* 0x000fc60007f1e0ff */
[----:B------:R-:W-:Y:S02]  /*42670*/  IMAD.MOV.U32 R5, RZ, RZ, R37 ;  /* 0x000000ffff057224 */ /* 0x000fe400078e0025 */
[----:B------:R-:W-:Y:S04]  /*42680*/  STL [R1+0x1318], R36 ;  /* 0x0013182401007387 */ /* 0x000fe80000100800 */
[----:B------:R1:W-:Y:S01]  /*42690*/  STL [R1+0x130c], R37 ;  /* 0x00130c2501007387 */ /* 0x0003e20000100800 */
[----:B---3--:R-:W-:-:S03]  /*426a0*/  IMAD.X R40, R40, 0x1, R0, P0 ;  /* 0x0000000128287824 */ /* 0x008fc600000e0600 */
[----:B------:R-:W2:Y:S04]  /*426b0*/  LDL.LU R29, [R1+0x12e8] ;  /* 0x0012e800011d7983 */ /* 0x000ea80000300800 */
[----:B------:R3:W-:Y:S04]  /*426c0*/  LDGSTS.E [R3+0xa000], [R4.64], P2 ;  /* 0x0a00000004037fae */ /* 0x0007e80009121844 */
[----:B-1----:R-:W4:Y:S01]  /*426d0*/  LDL.LU R37, [R1+0x12dc] ;  /* 0x0012dc0001257983 */ /* 0x002f220000300800 */
[----:B-----5:R-:W-:-:S05]  /*426e0*/  IADD3 R34, P1, R34, R35, RZ ;  /* 0x0000002322227210 */ /* 0x020fca0007f3e0ff */
[----:B------:R-:W-:Y:S01]  /*426f0*/  STL [R1+0x1300], R34 ;  /* 0x0013002201007387 */ /* 0x000fe20000100800 */
[----:B------:R-:W-:-:S03]  /*42700*/  IMAD.X R43, R43, 0x1, R0, P1 ;  /* 0x000000012b2b7824 */ /* 0x000fc600008e0600 */
[----:B------:R1:W-:Y:S01]  /*42710*/  STL [R1+0x1314], R40 ;  /* 0x0013142801007387 */ /* 0x0003e20000100800 */
[----:B---3--:R-:W-:-:S03]  /*42720*/  IMAD.MOV.U32 R5, RZ, RZ, R40 ;  /* 0x000000ffff057224 */ /* 0x008fc600078e0028 */
[----:B------:R-:W3:Y:S01]  /*42730*/  LDL.LU R30, [R1+0x12d0] ;  /* 0x0012d000011e7983 */ /* 0x000ee20000300800 */
        /* <DEDUP_REMOVED lines=8> */
[----:B------:R-:W-:-:S02]  /*427c0*/  IMAD.X R38, R38, 0x1, R0, P0 ;  /* 0x0000000126267824 */ /* 0x000fc400000e0600 */
[----:B-1----:R-:W-:Y:S02]  /*427d0*/  IMAD.MOV.U32 R4, RZ, RZ, R34 ;  /* 0x000000ffff047224 */ /* 0x002fe400078e0022 */
[----:B------:R-:W-:-:S05]  /*427e0*/  IMAD.MOV.U32 R5, RZ, RZ, R43 ;  /* 0x000000ffff057224 */ /* 0x000fca00078e002b */
[----:B------:R1:W-:Y:S01]  /*427f0*/  LDGSTS.E [R3+0xb000], [R4.64], P2 ;  /* 0x0b00000004037fae */ /* 0x0003e20009121844 */
[----:B------:R-:W-:-:S05]  /*42800*/  IADD3 R7, P1, R7, R35, RZ ;  /* 0x0000002307077210 */ /* 0x000fca0007f3e0ff */
[----:B------:R-:W-:Y:S01]  /*42810*/  STL [R1+0x12f0], R7 ;  /* 0x0012f00701007387 */ /* 0x000fe20000100800 */
[----:B------:R-:W-:-:S03]  /*42820*/  IMAD.X R42, R42, 0x1, R0, P1 ;  /* 0x000000012a2a7824 */ /* 0x000fc600008e0600 */
[----:B------:R1:W-:Y:S02]  /*42830*/  STL [R1+0x1304], R38 ;  /* 0x0013042601007387 */ /* 0x0003e40000100800 */
[----:B-1----:R-:W-:Y:S02]  /*42840*/  IMAD.MOV.U32 R5, RZ, RZ, R38 ;  /* 0x000000ffff057224 */ /* 0x002fe400078e0026 */
[----:B------:R-:W5:Y:S01]  /*42850*/  LDL.LU R34, [R1+0x12c0] ;  /* 0x0012c00001227983 */ /* 0x000f620000300800 */
[----:B------:R-:W-:-:S03]  /*42860*/  IADD3 R33, P0, R33, R35, RZ ;  /* 0x0000002321217210 */ /* 0x000fc60007f1e0ff */
[----:B------:R-:W5:Y:S01]  /*42870*/  LDL.LU R43, [R1+0x12d4] ;  /* 0x0012d400012b7983 */ /* 0x000f620000300800 */
[----:B------:R-:W-:-:S03]  /*42880*/  IMAD.MOV.U32 R4, RZ, RZ, R6 ;  /* 0x000000ffff047224 */ /* 0x000fc600078e0006 */
[----:B------:R-:W-:Y:S04]  /*42890*/  STL [R1+0x12f8], R33 ;  /* 0x0012f82101007387 */ /* 0x000fe80000100800 */
[----:B------:R1:W-:Y:S04]  /*428a0*/  STL [R1+0x12ec], R42 ;  /* 0x0012ec2a01007387 */ /* 0x0003e80000100800 */
[----:B------:R-:W5:Y:S04]  /*428b0*/  LDL.LU R38, [R1+0x12bc] ;  /* 0x0012bc0001267983 */ /* 0x000f680000300800 */
[----:B------:R-:W5:Y:S01]  /*428c0*/  LDL.LU R6, [R1+0x12c8] ;  /* 0x0012c80001067983 */ /* 0x000f620000300800 */
[----:B------:R-:W-:-:S03]  /*428d0*/  IADD3 R28, P1, R28, R35, RZ ;  /* 0x000000231c1c7210 */ /* 0x000fc60007f3e0ff */
[----:B------:R1:W-:Y:S02]  /*428e0*/  LDGSTS.E [R3+0xb800], [R4.64], P2 ;  /* 0x0b80000004037fae */ /* 0x0003e40009121844 */
[----:B-1----:R-:W-:Y:S02]  /*428f0*/  IMAD.MOV.U32 R4, RZ, RZ, R7 ;  /* 0x000000ffff047224 */ /* 0x002fe400078e0007 */
[----:B------:R-:W-:Y:S02]  /*42900*/  IMAD.MOV.U32 R5, RZ, RZ, R42 ;  /* 0x000000ffff057224 */ /* 0x000fe400078e002a */
[----:B------:R-:W5:Y:S04]  /*42910*/  LDL.LU R42, [R1+0x12c4] ;  /* 0x0012c400012a7983 */ /* 0x000f680000300800 */
[----:B------:R-:W-:Y:S04]  /*42920*/  STL [R1+0x12e0], R28 ;  /* 0x0012e01c01007387 */ /* 0x000fe80000100800 */
[----:B------:R1:W-:Y:S01]  /*42930*/  LDGSTS.E [R3+0xc000], [R4.64], P2 ;  /* 0x0c00000004037fae */ /* 0x0003e20009121844 */
[----:B------:R-:W-:-:S05]  /*42940*/  IMAD.X R41, R41, 0x1, R0, P0 ;  /* 0x0000000129297824 */ /* 0x000fca00000e0600 */
[----:B------:R1:W-:Y:S02]  /*42950*/  STL [R1+0x12f4], R41 ;  /* 0x0012f42901007387 */ /* 0x0003e40000100800 */
[----:B-1----:R-:W-:Y:S02]  /*42960*/  IMAD.MOV.U32 R5, RZ, RZ, R41 ;  /* 0x000000ffff057224 */ /* 0x002fe400078e0029 */
[----:B------:R-:W-:Y:S01]  /*42970*/  IMAD.MOV.U32 R4, RZ, RZ, R33 ;  /* 0x000000ffff047224 */ /* 0x000fe200078e0021 */
[----:B------:R-:W5:Y:S04]  /*42980*/  LDL.LU R7, [R1+0x12b0] ;  /* 0x0012b00001077983 */ /* 0x000f680000300800 */
[----:B------:R1:W-:Y:S04]  /*42990*/  LDGSTS.E [R3+0xc800], [R4.64], P2 ;  /* 0x0c80000004037fae */ /* 0x0003e80009121844 */
[----:B------:R-:W5:Y:S01]  /*429a0*/  LDL.LU R41, [R1+0x12ac] ;  /* 0x0012ac0001297983 */ /* 0x000f620000300800 */
[----:B-1----:R-:W-:Y:S01]  /*429b0*/  IMAD.MOV.U32 R4, RZ, RZ, R28 ;  /* 0x000000ffff047224 */ /* 0x002fe200078e001c */
[----:B--2---:R-:W-:Y:S01]  /*429c0*/  IADD3 R29, P0, R29, R35, RZ ;  /* 0x000000231d1d7210 */ /* 0x004fe20007f1e0ff */
[----:B----4-:R-:W-:-:S04]  /*429d0*/  IMAD.X R37, R37, 0x1, R0, P1 ;  /* 0x0000000125257824 */ /* 0x010fc800008e0600 */
[----:B------:R-:W-:Y:S04]  /*429e0*/  STL [R1+0x12e8], R29 ;  /* 0x0012e81d01007387 */ /* 0x000fe80000100800 */
[----:B------:R1:W-:Y:S01]  /*429f0*/  STL [R1+0x12dc], R37 ;  /* 0x0012dc2501007387 */ /* 0x0003e20000100800 */
[----:B------:R-:W-:-:S03]  /*42a00*/  IMAD.MOV.U32 R5, RZ, RZ, R37 ;  /* 0x000000ffff057224 */ /* 0x000fc600078e0025 */
[----:B------:R-:W2:Y:S04]  /*42a10*/  LDL.LU R33, [R1+0x12b8] ;  /* 0x0012b80001217983 */ /* 0x000ea80000300800 */
[----:B------:R4:W-:Y:S01]  /*42a20*/  LDGSTS.E [R3+0xd000], [R4.64], P2 ;  /* 0x0d00000004037fae */ /* 0x0009e20009121844 */
[----:B---3--:R-:W-:-:S03]  /*42a30*/  IADD3 R30, P1, R30, R35, RZ ;  /* 0x000000231e1e7210 */ /* 0x008fc60007f3e0ff */
[----:B-1----:R-:W3:Y:S01]  /*42a40*/  LDL.LU R37, [R1+0x12b4] ;  /* 0x0012b40001257983 */ /* 0x002ee20000300800 */
[----:B-----5:R-:W-:-:S03]  /*42a50*/  IMAD.X R40, R40, 0x1, R0, P0 ;  /* 0x0000000128287824 */ /* 0x020fc600000e0600 */
[----:B------:R-:W-:Y:S04]  /*42a60*/  STL [R1+0x12d0], R30 ;  /* 0x0012d01e01007387 */ /* 0x000fe80000100800 */
[----:B------:R1:W-:Y:S01]  /*42a70*/  STL [R1+0x12e4], R40 ;  /* 0x0012e42801007387 */ /* 0x0003e20000100800 */
[----:B----4-:R-:W-:-:S03]  /*42a80*/  IMAD.MOV.U32 R5, RZ, RZ, R40 ;  /* 0x000000ffff057224 */ /* 0x010fc600078e0028 */
[----:B------:R-:W4:Y:S01]  /*42a90*/  LDL.LU R28, [R1+0x12a0] ;  /* 0x0012a000011c7983 */ /* 0x000f220000300800 */
[----:B------:R-:W-:-:S03]  /*42aa0*/  IMAD.MOV.U32 R4, RZ, RZ, R29 ;  /* 0x000000ffff047224 */ /* 0x000fc600078e001d */
[----:B-1----:R-:W5:Y:S01]  /*42ab0*/  LDL.LU R40, [R1+0x129c] ;  /* 0x00129c0001287983 */ /* 0x002f620000300800 */
[----:B------:R-:W-:-:S03]  /*42ac0*/  IADD3 R36, P0, R36, R35, RZ ;  /* 0x0000002324247210 */ /* 0x000fc60007f1e0ff */
[----:B------:R1:W-:Y:S01]  /*42ad0*/  LDGSTS.E [R3+0xd800], [R4.64], P2 ;  /* 0x0d80000004037fae */ /* 0x0003e20009121844 */
[----:B------:R-:W-:-:S03]  /*42ae0*/  IMAD.X R44, R44, 0x1, R0, P1 ;  /* 0x000000012c2c7824 */ /* 0x000fc600008e0600 */
[----:B------:R-:W-:Y:S04]  /*42af0*/  STL [R1+0x12d8], R36 ;  /* 0x0012d82401007387 */ /* 0x000fe80000100800 */
[----:B------:R-:W-:Y:S04]  /*42b00*/  STL [R1+0x12cc], R44 ;  /* 0x0012cc2c01007387 */ /* 0x000fe80000100800 */
[----:B------:R-:W5:Y:S01]  /*42b10*/  LDL.LU R29, [R1+0x12a8] ;  /* 0x0012a800011d7983 */ /* 0x000f620000300800 */
[----:B-1----:R-:W-:Y:S02]  /*42b20*/  IMAD.MOV.U32 R4, RZ, RZ, R30 ;  /* 0x000000ffff047224 */ /* 0x002fe400078e001e */
[----:B------:R-:W-:Y:S01]  /*42b30*/  IMAD.MOV.U32 R5, RZ, RZ, R44 ;  /* 0x000000ffff057224 */ /* 0x000fe200078e002c */
[----:B------:R-:W5:Y:S04]  /*42b40*/  LDL.LU R30, [R1+0x1290] ;  /* 0x00129000011e7983 */ /* 0x000f680000300800 */
[----:B------:R1:W-:Y:S01]  /*42b50*/  LDGSTS.E [R3+0xe000], [R4.64], P2 ;  /* 0x0e00000004037fae */ /* 0x0003e20009121844 */
[----:B------:R-:W-:Y:S01]  /*42b60*/  IADD3 R34, P1, R34, R35, RZ ;  /* 0x0000002322227210 */ /* 0x000fe20007f3e0ff */
[----:B-1----:R-:W-:-:S02]  /*42b70*/  IMAD.MOV.U32 R4, RZ, RZ, R36 ;  /* 0x000000ffff047224 */ /* 0x002fc400078e0024 */
[--C-:B------:R-:W-:Y:S02]  /*42b80*/  IMAD.X R43, R43, 0x1, R0.reuse, P0 ;  /* 0x000000012b2b7824 */ /* 0x100fe400000e0600 */
[----:B------:R-:W-:Y:S02]  /*42b90*/  STL [R1+0x12c0], R34 ;  /* 0x0012c02201007387 */ /* 0x000fe40000100800 */
[----:B------:R-:W-:Y:S02]  /*42ba0*/  IMAD.MOV.U32 R5, RZ, RZ, R43 ;  /* 0x000000ffff057224 */ /* 0x000fe400078e002b */
[----:B------:R1:W-:Y:S04]  /*42bb0*/  STL [R1+0x12d4], R43 ;  /* 0x0012d42b01007387 */ /* 0x0003e80000100800 */
[----:B------:R1:W-:Y:S01]  /*42bc0*/  LDGSTS.E [R3+0xe800], [R4.64], P2 ;  /* 0x0e80000004037fae */ /* 0x0003e20009121844 */
[----:B------:R-:W-:-:S03]  /*42bd0*/  IMAD.X R38, R38, 0x1, R0, P1 ;  /* 0x0000000126267824 */ /* 0x000fc600008e0600 */
[----:B-1----:R-:W5:Y:S01]  /*42be0*/  LDL.LU R43, [R1+0x12a4] ;  /* 0x0012a400012b7983 */ /* 0x002f620000300800 */
[----:B------:R-:W-:-:S05]  /*42bf0*/  IADD3 R6, P0, R6, R35, RZ ;  /* 0x0000002306067210 */ /* 0x000fca0007f1e0ff */
[----:B------:R-:W-:Y:S01]  /*42c00*/  STL [R1+0x12c8], R6 ;  /* 0x0012c80601007387 */ /* 0x000fe20000100800 */
[----:B------:R-:W-:-:S03]  /*42c10*/  IMAD.MOV.U32 R5, RZ, RZ, R38 ;  /* 0x000000ffff057224 */ /* 0x000fc600078e0026 */
[----:B------:R1:W-:Y:S04]  /*42c20*/  STL [R1+0x12bc], R38 ;  /* 0x0012bc2601007387 */ /* 0x0003e80000100800 */
[----:B------:R-:W5:Y:S04]  /*42c30*/  LDL.LU R36, [R1+0x1298] ;  /* 0x0012980001247983 */ /* 0x000f680000300800 */
[----:B-1----:R-:W5:Y:S01]  /*42c40*/  LDL.LU R38, [R1+0x128c] ;  /* 0x00128c0001267983 */ /* 0x002f620000300800 */
[----:B------:R-:W-:Y:S02]  /*42c50*/  IMAD.X R42, R42, 0x1, R0, P0 ;  /* 0x000000012a2a7824 */ /* 0x000fe400000e0600 */
[----:B------:R-:W-:-:S05]  /*42c60*/  IMAD.MOV.U32 R4, RZ, RZ, R34 ;  /* 0x000000ffff047224 */ /* 0x000fca00078e0022 */
[----:B------:R1:W-:Y:S01]  /*42c70*/  LDGSTS.E [R3+0xf000], [R4.64], P2 ;  /* 0x0f00000004037fae */ /* 0x0003e20009121844 */
[----:B------:R-:W-:Y:S01]  /*42c80*/  IADD3 R7, P1, R7, R35, RZ ;  /* 0x0000002307077210 */ /* 0x000fe20007f3e0ff */
[----:B-1----:R-:W-:-:S04]  /*42c90*/  IMAD.MOV.U32 R5, RZ, RZ, R42 ;  /* 0x000000ffff057224 */ /* 0x002fc800078e002a */
[----:B------:R-:W-:Y:S01]  /*42ca0*/  STL [R1+0x12b0], R7 ;  /* 0x0012b00701007387 */ /* 0x000fe20000100800 */
[----:B------:R-:W-:-:S03]  /*42cb0*/  IMAD.X R41, R41, 0x1, R0, P1 ;  /* 0x0000000129297824 */ /* 0x000fc600008e0600 */
[----:B------:R1:W-:Y:S01]  /*42cc0*/  STL [R1+0x12c4], R42 ;  /* 0x0012c42a01007387 */ /* 0x0003e20000100800 */
[----:B------:R-:W-:-:S03]  /*42cd0*/  IMAD.MOV.U32 R4, RZ, RZ, R6 ;  /* 0x000000ffff047224 */ /* 0x000fc600078e0006 */
[----:B------:R-:W5:Y:S04]  /*42ce0*/  LDL.LU R34, [R1+0x1280] ;  /* 0x0012800001227983 */ /* 0x000f680000300800 */
[----:B------:R1:W-:Y:S04]  /*42cf0*/  LDGSTS.E [R3+0xf800], [R4.64], P2 ;  /* 0x0f80000004037fae */ /* 0x0003e80009121844 */
[----:B-1----:R-:W5:Y:S01]  /*42d00*/  LDL.LU R42, [R1+0x1294] ;  /* 0x00129400012a7983 */ /* 0x002f620000300800 */
[----:B------:R-:W-:Y:S02]  /*42d10*/  IMAD.MOV.U32 R4, RZ, RZ, R7 ;  /* 0x000000ffff047224 */ /* 0x000fe400078e0007 */
[----:B------:R-:W-:-:S05]  /*42d20*/  IMAD.MOV.U32 R5, RZ, RZ, R41 ;  /* 0x000000ffff057224 */ /* 0x000fca00078e0029 */
[----:B------:R1:W-:Y:S01]  /*42d30*/  LDGSTS.E [R3+0x10000], [R4.64], P2 ;  /* 0x1000000004037fae */ /* 0x0003e20009121844 */
[----:B--2---:R-:W-:-:S05]  /*42d40*/  IADD3 R33, P0, R33, R35, RZ ;  /* 0x0000002321217210 */ /* 0x004fca0007f1e0ff */
[----:B------:R-:W-:Y:S04]  /*42d50*/  STL [R1+0x12b8], R33 ;  /* 0x0012b82101007387 */ /* 0x000fe80000100800 */
[----:B------:R2:W-:Y:S01]  /*42d60*/  STL [R1+0x12ac], R41 ;  /* 0x0012ac2901007387 */ /* 0x0005e20000100800 */
[----:B---3--:R-:W-:-:S03]  /*42d70*/  IMAD.X R37, R37, 0x1, R0, P0 ;  /* 0x0000000125257824 */ /* 0x008fc600000e0600 */
[----:B------:R-:W3:Y:S04]  /*42d80*/  LDL.LU R6, [R1+0x1288] ;  /* 0x0012880001067983 */ /* 0x000ee80000300800 */
[----:B------:R-:W3:Y:S01]  /*42d90*/  LDL.LU R44, [R1+0x127c] ;  /* 0x00127c00012c7983 */ /* 0x000ee20000300800 */
[----:B----4-:R-:W-:-:S05]  /*42da0*/  IADD3 R28, P1, R28, R35, RZ ;  /* 0x000000231c1c7210 */ /* 0x010fca0007f3e0ff */
[----:B------:R-:W-:Y:S01]  /*42db0*/  STL [R1+0x12a0], R28 ;  /* 0x0012a01c01007387 */ /* 0x000fe20000100800 */
[----:B-----5:R-:W-:-:S03]  /*42dc0*/  IMAD.X R40, R40, 0x1, R0, P1 ;  /* 0x0000000128287824 */ /* 0x020fc600008e0600 */
[----:B------:R4:W-:Y:S01]  /*42dd0*/  STL [R1+0x12b4], R37 ;  /* 0x0012b42501007387 */ /* 0x0009e20000100800 */
[----:B-1----:R-:W-:-:S03]  /*42de0*/  IMAD.MOV.U32 R5, RZ, RZ, R37 ;  /* 0x000000ffff057224 */ /* 0x002fc600078e0025 */
[----:B------:R-:W5:Y:S01]  /*42df0*/  LDL.LU R7, [R1+0x1270] ;  /* 0x0012700001077983 */ /* 0x000f620000300800 */
[----:B------:R-:W-:-:S03]  /*42e00*/  IMAD.MOV.U32 R4, RZ, RZ, R33 ;  /* 0x000000ffff047224 */ /* 0x000fc600078e0021 */
[----:B--2---:R-:W2:Y:S04]  /*42e10*/  LDL.LU R41, [R1+0x1284] ;  /* 0x0012840001297983 */ /* 0x004ea80000300800 */
[----:B------:R1:W-:Y:S01]  /*42e20*/  LDGSTS.E [R3+0x10800], [R4.64], P2 ;  /* 0x1080000004037fae */ /* 0x0003e20009121844 */
[----:B------:R-:W-:-:S05]  /*42e30*/  IADD3 R29, P0, R29, R35, RZ ;  /* 0x000000231d1d7210 */ /* 0x000fca0007f1e0ff */
[----:B------:R-:W-:Y:S04]  /*42e40*/  STL [R1+0x12a8], R29 ;  /* 0x0012a81d01007387 */ /* 0x000fe80000100800 */
[----:B------:R1:W-:Y:S04]  /*42e50*/  STL [R1+0x129c], R40 ;  /* 0x00129c2801007387 */ /* 0x0003e80000100800 */
[----:B----4-:R-:W4:Y:S04]  /*42e60*/  LDL.LU R37, [R1+0x126c] ;  /* 0x00126c0001257983 */ /* 0x010f280000300800 */
[----:B------:R-:W4:Y:S01]  /*42e70*/  LDL.LU R33, [R1+0x1278] ;  /* 0x0012780001217983 */ /* 0x000f220000300800 */
[----:B------:R-:W-:Y:S01]  /*42e80*/  IADD3 R30, P1, R30, R35, RZ ;  /* 0x000000231e1e7210 */ /* 0x000fe20007f3e0ff */
[----:B-1----:R-:W-:-:S02]  /*42e90*/  IMAD.MOV.U32 R4, RZ, RZ, R28 ;  /* 0x000000ffff047224 */ /* 0x002fc400078e001c */
[----:B------:R-:W-:Y:S02]  /*42ea0*/  IMAD.MOV.U32 R5, RZ, RZ, R40 ;  /* 0x000000ffff057224 */ /* 0x000fe400078e0028 */
[----:B------:R-:W4:Y:S04]  /*42eb0*/  LDL.LU R40, [R1+0x1274] ;  /* 0x0012740001287983 */ /* 0x000f280000300800 */
[----:B------:R-:W-:Y:S04]  /*42ec0*/  STL [R1+0x1290], R30 ;  /* 0x0012901e01007387 */ /* 0x000fe80000100800 */
[----:B------:R1:W-:Y:S01]  /*42ed0*/  LDGSTS.E [R3+0x11000], [R4.64], P2 ;  /* 0x1100000004037fae */ /* 0x0003e20009121844 */
[----:B------:R-:W-:-:S04]  /*42ee0*/  IMAD.X R43, R43, 0x1, R0, P0 ;  /* 0x000000012b2b7824 */ /* 0x000fc800000e0600 */
[----:B-1----:R-:W-:Y:S01]  /*42ef0*/  IMAD.MOV.U32 R5, RZ, RZ, R43 ;  /* 0x000000ffff057224 */ /* 0x002fe200078e002b */
[----:B------:R1:W-:Y:S01]  /*42f00*/  STL [R1+0x12a4], R43 ;  /* 0x0012a42b01007387 */ /* 0x0003e20000100800 */
[----:B------:R-:W-:-:S03]  /*42f10*/  IMAD.MOV.U32 R4, RZ, RZ, R29 ;  /* 0x000000ffff047224 */ /* 0x000fc600078e001d */
[----:B------:R-:W4:Y:S04]  /*42f20*/  LDL.LU R28, [R1+0x1260] ;  /* 0x00126000011c7983 */ /* 0x000f280000300800 */
[----:B------:R1:W-:Y:S01]  /*42f30*/  LDGSTS.E [R3+0x11800], [R4.64], P2 ;  /* 0x1180000004037fae */ /* 0x0003e20009121844 */
[----:B------:R-:W-:-:S03]  /*42f40*/  IADD3 R36, P0, R36, R35, RZ ;  /* 0x0000002324247210 */ /* 0x000fc60007f1e0ff */
[----:B-1----:R-:W4:Y:S01]  /*42f50*/  LDL.LU R43, [R1+0x125c] ;  /* 0x00125c00012b7983 */ /* 0x002f220000300800 */
[----:B------:R-:W-:-:S03]  /*42f60*/  IMAD.X R38, R38, 0x1, R0, P1 ;  /* 0x0000000126267824 */ /* 0x000fc600008e0600 */
[----:B------:R-:W-:Y:S04]  /*42f70*/  STL [R1+0x1298], R36 ;  /* 0x0012982401007387 */ /* 0x000fe80000100800 */
[----:B------:R1:W-:Y:S04]  /*42f80*/  STL [R1+0x128c], R38 ;  /* 0x00128c2601007387 */ /* 0x0003e80000100800 */
[----:B------:R-:W4:Y:S01]  /*42f90*/  LDL.LU R29, [R1+0x1268] ;  /* 0x00126800011d7983 */ /* 0x000f220000300800 */
[----:B------:R-:W-:Y:S02]  /*42fa0*/  IMAD.MOV.U32 R4, RZ, RZ, R30 ;  /* 0x000000ffff047224 */ /* 0x000fe400078e001e */
[----:B------:R-:W-:-:S02]  /*42fb0*/  IMAD.MOV.U32 R5, RZ, RZ, R38 ;  /* 0x000000ffff057224 */ /* 0x000fc400078e0026 */
[----:B-1----:R-:W4:Y:S04]  /*42fc0*/  LDL.LU R38, [R1+0x1264] ;  /* 0x0012640001267983 */ /* 0x002f280000300800 */
[----:B------:R1:W-:Y:S01]  /*42fd0*/  LDGSTS.E [R3+0x12000], [R4.64], P2 ;  /* 0x1200000004037fae */ /* 0x0003e20009121844 */
[----:B------:R-:W-:Y:S01]  /*42fe0*/  IADD3 R34, P1, R34, R35, RZ ;  /* 0x0000002322227210 */ /* 0x000fe20007f3e0ff */
[----:B-1----:R-:W-:Y:S02]  /*42ff0*/  IMAD.MOV.U32 R4, RZ, RZ, R36 ;  /* 0x000000ffff047224 */ /* 0x002fe400078e0024 */
[----:B------:R-:W-:Y:S02]  /*43000*/  IMAD.X R42, R42, 0x1, R0, P0 ;  /* 0x000000012a2a7824 */ /* 0x000fe400000e0600 */
[----:B------:R-:W-:Y:S02]  /*43010*/  STL [R1+0x1280], R34 ;  /* 0x0012802201007387 */ /* 0x000fe40000100800 */
[----:B------:R-:W-:-:S02]  /*43020*/  IMAD.MOV.U32 R5, RZ, RZ, R42 ;  /* 0x000000ffff057224 */ /* 0x000fc400078e002a */
[----:B------:R1:W-:Y:S04]  /*43030*/  STL [R1+0x1294], R42 ;  /* 0x0012942a01007387 */ /* 0x0003e80000100800 */
[----:B------:R-:W4:Y:S04]  /*43040*/  LDL.LU R30, [R1+0x1250] ;  /* 0x00125000011e7983 */ /* 0x000f280000300800 */
[----:B------:R1:W-:Y:S04]  /*43050*/  LDGSTS.E [R3+0x12800], [R4.64], P2 ;  /* 0x1280000004037fae */ /* 0x0003e80009121844 */
[----:B-1----:R-:W4:Y:S01]  /*43060*/  LDL.LU R42, [R1+0x124c] ;  /* 0x00124c00012a7983 */ /* 0x002f220000300800 */
[----:B------:R-:W-:Y:S01]  /*43070*/  IMAD.MOV.U32 R4, RZ, RZ, R34 ;  /* 0x000000ffff047224 */ /* 0x000fe200078e0022 */
[----:B---3--:R-:W-:Y:S01]  /*43080*/  IADD3 R6, P0, R6, R35, RZ ;  /* 0x0000002306067210 */ /* 0x008fe20007f1e0ff */
[----:B------:R-:W-:-:S04]  /*43090*/  IMAD.X R44, R44, 0x1, R0, P1 ;  /* 0x000000012c2c7824 */ /* 0x000fc800008e0600 */
[----:B------:R-:W-:Y:S04]  /*430a0*/  STL [R1+0x1288], R6 ;  /* 0x0012880601007387 */ /* 0x000fe80000100800 */
[----:B------:R-:W-:Y:S01]  /*430b0*/  STL [R1+0x127c], R44 ;  /* 0x00127c2c01007387 */ /* 0x000fe20000100800 */
[----:B------:R-:W-:-:S03]  /*430c0*/  IMAD.MOV.U32 R5, RZ, RZ, R44 ;  /* 0x000000ffff057224 */ /* 0x000fc600078e002c */
[----:B------:R-:W3:Y:S04]  /*430d0*/  LDL.LU R36, [R1+0x1258] ;  /* 0x0012580001247983 */ /* 0x000ee80000300800 */
[----:B------:R1:W-:Y:S01]  /*430e0*/  LDGSTS.E [R3+0x13000], [R4.64], P2 ;  /* 0x1300000004037fae */ /* 0x0003e20009121844 */
[----:B-----5:R-:W-:-:S03]  /*430f0*/  IADD3 R7, P1, R7, R35, RZ ;  /* 0x0000002307077210 */ /* 0x020fc60007f3e0ff */
[----:B------:R-:W5:Y:S01]  /*43100*/  LDL.LU R34, [R1+0x1240] ;  /* 0x0012400001227983 */ /* 0x000f620000300800 */
[----:B--2---:R-:W-:-:S03]  /*43110*/  IMAD.X R41, R41, 0x1, R0, P0 ;  /* 0x0000000129297824 */ /* 0x004fc600000e0600 */
[----:B------:R-:W-:Y:S01]  /*43120*/  STL [R1+0x1270], R7 ;  /* 0x0012700701007387 */ /* 0x000fe20000100800 */
[----:B-1----:R-:W-:Y:S02]  /*43130*/  IMAD.MOV.U32 R4, RZ, RZ, R6 ;  /* 0x000000ffff047224 */ /* 0x002fe400078e0006 */
[----:B------:R-:W-:Y:S01]  /*43140*/  IMAD.MOV.U32 R5, RZ, RZ, R41 ;  /* 0x000000ffff057224 */ /* 0x000fe200078e0029 */
[----:B------:R1:W-:Y:S04]  /*43150*/  STL [R1+0x1284], R41 ;  /* 0x0012842901007387 */ /* 0x0003e80000100800 */
[----:B------:R2:W-:Y:S01]  /*43160*/  LDGSTS.E [R3+0x13800], [R4.64], P2 ;  /* 0x1380000004037fae */ /* 0x0005e20009121844 */
[----:B----4-:R-:W-:-:S03]  /*43170*/  IMAD.X R37, R37, 0x1, R0, P1 ;  /* 0x0000000125257824 */ /* 0x010fc600008e0600 */
[----:B-1----:R-:W4:Y:S01]  /*43180*/  LDL.LU R41, [R1+0x1254] ;  /* 0x0012540001297983 */ /* 0x002f220000300800 */
[----:B------:R-:W-:Y:S01]  /*43190*/  IADD3 R33, P0, R33, R35, RZ ;  /* 0x0000002321217210 */ /* 0x000fe20007f1e0ff */
[----:B--2---:R-:W-:-:S04]  /*431a0*/  IMAD.MOV.U32 R5, RZ, RZ, R37 ;  /* 0x000000ffff057224 */ /* 0x004fc800078e0025 */
[----:B------:R-:W-:Y:S04]  /*431b0*/  STL [R1+0x1278], R33 ;  /* 0x0012782101007387 */ /* 0x000fe80000100800 */
[----:B------:R1:W-:Y:S04]  /*431c0*/  STL [R1+0x126c], R37 ;  /* 0x00126c2501007387 */ /* 0x0003e80000100800 */
[----:B------:R-:W2:Y:S01]  /*431d0*/  LDL.LU R6, [R1+0x1248] ;  /* 0x0012480001067983 */ /* 0x000ea20000300800 */
[----:B------:R-:W-:-:S03]  /*431e0*/  IMAD.X R40, R40, 0x1, R0, P0 ;  /* 0x0000000128287824 */ /* 0x000fc600000e0600 */
[----:B-1----:R-:W2:Y:S01]  /*431f0*/  LDL.LU R37, [R1+0x123c] ;  /* 0x00123c0001257983 */ /* 0x002ea20000300800 */
        /* <DEDUP_REMOVED lines=8> */
[----:B------:R-:W2:Y:S04]  /*43280*/  LDL.LU R7, [R1+0x1230] ;  /* 0x0012300001077983 */ /* 0x000ea80000300800 */
[----:B------:R1:W-:Y:S01]  /*43290*/  LDGSTS.E [R3+0x14800], [R4.64], P2 ;  /* 0x1480000004037fae */ /* 0x0003e20009121844 */
[----:B------:R-:W-:-:S03]  /*432a0*/  IADD3 R29, P0, R29, R35, RZ ;  /* 0x000000231d1d7210 */ /* 0x000fc60007f1e0ff */
[----:B-1----:R-:W2:Y:S04]  /*432b0*/  LDL.LU R40, [R1+0x1244] ;  /* 0x0012440001287983 */ /* 0x002ea80000300800 */
[----:B------:R-:W-:Y:S04]  /*432c0*/  STL [R1+0x1268], R29 ;  /* 0x0012681d01007387 */ /* 0x000fe80000100800 */
[----:B------:R-:W-:Y:S04]  /*432d0*/  STL [R1+0x125c], R43 ;  /* 0x00125c2b01007387 */ /* 0x000fe80000100800 */
[----:B------:R-:W2:Y:S04]  /*432e0*/  LDL.LU R33, [R1+0x1238] ;  /* 0x0012380001217983 */ /* 0x000ea80000300800 */
[----:B------:R-:W2:Y:S01]  /*432f0*/  LDL.LU R44, [R1+0x122c] ;  /* 0x00122c00012c7983 */ /* 0x000ea20000300800 */
[----:B------:R-:W-:-:S02]  /*43300*/  IMAD.X R38, R38, 0x1, R0, P0 ;  /* 0x0000000126267824 */ /* 0x000fc400000e0600 */
[----:B------:R-:W-:Y:S02]  /*43310*/  IMAD.MOV.U32 R4, RZ, RZ, R28 ;  /* 0x000000ffff047224 */ /* 0x000fe400078e001c */
        /* <DEDUP_REMOVED lines=9> */
[----:B------:R1:W-:Y:S04]  /*433b0*/  LDGSTS.E [R3+0x15800], [R4.64], P2 ;  /* 0x1580000004037fae */ /* 0x0003e80009121844 */
[----:B-1----:R-:W2:Y:S01]  /*433c0*/  LDL.LU R38, [R1+0x1234] ;  /* 0x0012340001267983 */ /* 0x002ea20000300800 */
[----:B------:R-:W-:Y:S02]  /*433d0*/  IMAD.MOV.U32 R4, RZ, RZ, R30 ;  /* 0x000000ffff047224 */ /* 0x000fe400078e001e */
[----:B------:R-:W-:-:S05]  /*433e0*/  IMAD.MOV.U32 R5, RZ, RZ, R42 ;  /* 0x000000ffff057224 */ /* 0x000fca00078e002a */
[----:B------:R1:W-:Y:S01]  /*433f0*/  LDGSTS.E [R3+0x16000], [R4.64], P2 ;  /* 0x1600000004037fae */ /* 0x0003e20009121844 */
[----:B---3--:R-:W-:-:S05]  /*43400*/  IADD3 R36, P0, R36, R35, RZ ;  /* 0x0000002324247210 */ /* 0x008fca0007f1e0ff */
[----:B------:R-:W-:Y:S04]  /*43410*/  STL [R1+0x1258], R36 ;  /* 0x0012582401007387 */ /* 0x000fe80000100800 */
[----:B------:R3:W-:Y:S01]  /*43420*/  STL [R1+0x124c], R42 ;  /* 0x00124c2a01007387 */ /* 0x0007e20000100800 */
[----:B-----5:R-:W-:-:S03]  /*43430*/  IADD3 R34, P1, R34, R35, RZ ;  /* 0x0000002322227210 */ /* 0x020fc60007f3e0ff */
[----:B------:R-:W5:Y:S04]  /*43440*/  LDL.LU R43, [R1+0x121c] ;  /* 0x00121c00012b7983 */ /* 0x000f680000300800 */
[----:B------:R-:W5:Y:S04]  /*43450*/  LDL.LU R29, [R1+0x1228] ;  /* 0x00122800011d7983 */ /* 0x000f680000300800 */
[----:B---3--:R-:W3:Y:S04]  /*43460*/  LDL.LU R42, [R1+0x1224] ;  /* 0x00122400012a7983 */ /* 0x008ee80000300800 */
[----:B------:R-:W-:Y:S01]  /*43470*/  STL [R1+0x1240], R34 ;  /* 0x0012402201007387 */ /* 0x000fe20000100800 */
[----:B----4-:R-:W-:-:S04]  /*43480*/  IMAD.X R41, R41, 0x1, R0, P0 ;  /* 0x0000000129297824 */ /* 0x010fc800000e0600 */
[----:B-1----:R-:W-:Y:S01]  /*43490*/  IMAD.MOV.U32 R5, RZ, RZ, R41 ;  /* 0x000000ffff057224 */ /* 0x002fe200078e0029 */
[----:B------:R1:W-:Y:S01]  /*434a0*/  STL [R1+0x1254], R41 ;  /* 0x0012542901007387 */ /* 0x0003e20000100800 */
[----:B------:R-:W-:-:S03]  /*434b0*/  IMAD.MOV.U32 R4, RZ, RZ, R36 ;  /* 0x000000ffff047224 */ /* 0x000fc600078e0024 */
[----:B------:R-:W4:Y:S04]  /*434c0*/  LDL.LU R30, [R1+0x1210] ;  /* 0x00121000011e7983 */ /* 0x000f280000300800 */
[----:B------:R2:W-:Y:S02]  /*434d0*/  LDGSTS.E [R3+0x16800], [R4.64], P2 ;  /* 0x1680000004037fae */ /* 0x0005e40009121844 */
[----:B--2---:R-:W-:Y:S02]  /*434e0*/  IADD3 R6, P0, R6, R35, RZ ;  /* 0x0000002306067210 */ /* 0x004fe40007f1e0ff */
[----:B-1----:R-:W2:Y:S01]  /*434f0*/  LDL.LU R41, [R1+0x120c] ;  /* 0x00120c0001297983 */ /* 0x002ea20000300800 */
[----:B------:R-:W-:-:S03]  /*43500*/  IMAD.X R37, R37, 0x1, R0, P1 ;  /* 0x0000000125257824 */ /* 0x000fc600008e0600 */
[----:B------:R-:W-:Y:S04]  /*43510*/  STL [R1+0x1248], R6 ;  /* 0x0012480601007387 */ /* 0x000fe80000100800 */
[----:B------:R1:W-:Y:S04]  /*43520*/  STL [R1+0x123c], R37 ;  /* 0x00123c2501007387 */ /* 0x0003e80000100800 */
[----:B------:R-:W2:Y:S01]  /*43530*/  LDL.LU R36, [R1+0x1218] ;  /* 0x0012180001247983 */ /* 0x000ea20000300800 */
[----:B------:R-:W-:Y:S02]  /*43540*/  IMAD.MOV.U32 R4, RZ, RZ, R34 ;  /* 0x000000ffff047224 */ /* 0x000fe400078e0022 */
[----:B------:R-:W-:-:S02]  /*43550*/  IMAD.MOV.U32 R5, RZ, RZ, R37 ;  /* 0x000000ffff057224 */ /* 0x000fc400078e0025 */
[----:B-1----:R-:W2:Y:S04]  /*43560*/  LDL.LU R37, [R1+0x1214] ;  /* 0x0012140001257983 */ /* 0x002ea80000300800 */
[----:B------:R1:W-:Y:S01]  /*43570*/  LDGSTS.E [R3+0x17000], [R4.64], P2 ;  /* 0x1700000004037fae */ /* 0x0003e20009121844 */
[----:B------:R-:W-:Y:S01]  /*43580*/  IADD3 R7, P1, R7, R35, RZ ;  /* 0x0000002307077210 */ /* 0x000fe20007f3e0ff */
[----:B------:R-:W-:-:S04]  /*43590*/  IMAD.X R40, R40, 0x1, R0, P0 ;  /* 0x0000000128287824 */ /* 0x000fc800000e0600 */
[----:B------:R-:W-:Y:S01]  /*435a0*/  STL [R1+0x1230], R7 ;  /* 0x0012300701007387 */ /* 0x000fe20000100800 */
[----:B-1----:R-:W-:-:S03]  /*435b0*/  IMAD.MOV.U32 R5, RZ, RZ, R40 ;  /* 0x000000ffff057224 */ /* 0x002fc600078e0028 */
[----:B------:R1:W-:Y:S01]  /*435c0*/  STL [R1+0x1244], R40 ;  /* 0x0012442801007387 */ /* 0x0003e20000100800 */
[----:B------:R-:W-:-:S03]  /*435d0*/  IMAD.MOV.U32 R4, RZ, RZ, R6 ;  /* 0x000000ffff047224 */ /* 0x000fc600078e0006 */
[----:B------:R-:W2:Y:S01]  /*435e0*/  LDL.LU R34, [R1+0x1200] ;  /* 0x0012000001227983 */ /* 0x000ea20000300800 */
[----:B------:R-:W-:-:S03]  /*435f0*/  IADD3 R33, P0, R33, R35, RZ ;  /* 0x0000002321217210 */ /* 0x000fc60007f1e0ff */
[----:B------:R1:W-:Y:S01]  /*43600*/  LDGSTS.E [R3+0x17800], [R4.64], P2 ;  /* 0x1780000004037fae */ /* 0x0003e20009121844 */
[----:B------:R-:W-:-:S03]  /*43610*/  IMAD.X R44, R44, 0x1, R0, P1 ;  /* 0x000000012c2c7824 */ /* 0x000fc600008e0600 */
[----:B-1----:R-:W2:Y:S04]  /*43620*/  LDL.LU R40, [R1+0x11fc] ;  /* 0x0011fc0001287983 */ /* 0x002ea80000300800 */
[----:B------:R-:W-:Y:S04]  /*43630*/  STL [R1+0x1238], R33 ;  /* 0x0012382101007387 */ /* 0x000fe80000100800 */
[----:B------:R-:W-:Y:S04]  /*43640*/  STL [R1+0x122c], R44 ;  /* 0x00122c2c01007387 */ /* 0x000fe80000100800 */
[----:B------:R-:W2:Y:S01]  /*43650*/  LDL.LU R6, [R1+0x1208] ;  /* 0x0012080001067983 */ /* 0x000ea20000300800 */
[----:B------:R-:W-:-:S02]  /*43660*/  IMAD.MOV.U32 R4, RZ, RZ, R7 ;  /* 0x000000ffff047224 */ /* 0x000fc400078e0007 */
[----:B------:R-:W-:Y:S01]  /*43670*/  IMAD.MOV.U32 R5, RZ, RZ, R44 ;  /* 0x000000ffff057224 */ /* 0x000fe200078e002c */
[----:B------:R-:W2:Y:S04]  /*43680*/  LDL.LU R7, [R1+0x11f0] ;  /* 0x0011f00001077983 */ /* 0x000ea80000300800 */
[----:B------:R1:W-:Y:S01]  /*43690*/  LDGSTS.E [R3+0x18000], [R4.64], P2 ;  /* 0x1800000004037fae */ /* 0x0003e20009121844 */
[----:B------:R-:W-:Y:S01]  /*436a0*/  IADD3 R28, P1, R28, R35, RZ ;  /* 0x000000231c1c7210 */ /* 0x000fe20007f3e0ff */
[----:B------:R-:W-:-:S04]  /*436b0*/  IMAD.X R38, R38, 0x1, R0, P0 ;  /* 0x0000000126267824 */ /* 0x000fc800000e0600 */
[----:B------:R-:W-:Y:S01]  /*436c0*/  STL [R1+0x1220], R28 ;  /* 0x0012201c01007387 */ /* 0x000fe20000100800 */
[----:B-1----:R-:W-:-:S03]  /*436d0*/  IMAD.MOV.U32 R5, RZ, RZ, R38 ;  /* 0x000000ffff057224 */ /* 0x002fc600078e0026 */
[----:B------:R1:W-:Y:S01]  /*436e0*/  STL [R1+0x1234], R38 ;  /* 0x0012342601007387 */ /* 0x0003e20000100800 */
[----:B------:R-:W-:-:S05]  /*436f0*/  IMAD.MOV.U32 R4, RZ, RZ, R33 ;  /* 0x000000ffff047224 */ /* 0x000fca00078e0021 */
[----:B------:R1:W-:Y:S04]  /*43700*/  LDGSTS.E [R3+0x18800], [R4.64], P2 ;  /* 0x1880000004037fae */ /* 0x0003e80009121844 */
[----:B-1----:R-:W2:Y:S01]  /*43710*/  LDL.LU R38, [R1+0x1204] ;  /* 0x0012040001267983 */ /* 0x002ea20000300800 */
[----:B------:R-:W-:Y:S02]  /*43720*/  IMAD.MOV.U32 R4, RZ, RZ, R28 ;  /* 0x000000ffff047224 */ /* 0x000fe400078e001c */
[----:B-----5:R-:W-:Y:S01]  /*43730*/  IMAD.X R43, R43, 0x1, R0, P1 ;  /* 0x000000012b2b7824 */ /* 0x020fe200008e0600 */
[----:B------:R-:W-:-:S05]  /*43740*/  IADD3 R29, P0, R29, R35, RZ ;  /* 0x000000231d1d7210 */ /* 0x000fca0007f1e0ff */
[----:B------:R-:W-:Y:S04]  /*43750*/  STL [R1+0x1228], R29 ;  /* 0x0012281d01007387 */ /* 0x000fe80000100800 */
[----:B------:R1:W-:Y:S01]  /*43760*/  STL [R1+0x121c], R43 ;  /* 0x00121c2b01007387 */ /* 0x0003e20000100800 */
[----:B---3--:R-:W-:-:S03]  /*43770*/  IMAD.X R42, R42, 0x1, R0, P0 ;  /* 0x000000012a2a7824 */ /* 0x008fc600000e0600 */
[----:B------:R-:W3:Y:S04]  /*43780*/  LDL.LU R33, [R1+0x11f8] ;  /* 0x0011f80001217983 */ /* 0x000ee80000300800 */
[----:B------:R-:W5:Y:S01]  /*43790*/  LDL.LU R44, [R1+0x11ec] ;  /* 0x0011ec00012c7983 */ /* 0x000f620000300800 */
[----:B------:R-:W-:Y:S01]  /*437a0*/  IMAD.MOV.U32 R5, RZ, RZ, R43 ;  /* 0x000000ffff057224 */ /* 0x000fe200078e002b */
[----:B----4-:R-:W-:-:S04]  /*437b0*/  IADD3 R30, P1, R30, R35, RZ ;  /* 0x000000231e1e7210 */ /* 0x010fc80007f3e0ff */
[----:B------:R4:W-:Y:S04]  /*437c0*/  LDGSTS.E [R3+0x19000], [R4.64], P2 ;  /* 0x1900000004037fae */ /* 0x0009e80009121844 */
[----:B------:R-:W-:Y:S01]  /*437d0*/  STL [R1+0x1210], R30 ;  /* 0x0012101e01007387 */ /* 0x000fe20000100800 */
[----:B--2---:R-:W-:-:S03]  /*437e0*/  IMAD.X R41, R41, 0x1, R0, P1 ;  /* 0x0000000129297824 */ /* 0x004fc600008e0600 */
[----:B------:R2:W-:Y:S04]  /*437f0*/  STL [R1+0x1224], R42 ;  /* 0x0012242a01007387 */ /* 0x0005e80000100800 */
[----:B------:R-:W5:Y:S01]  /*43800*/  LDL.LU R28, [R1+0x11e0] ;  /* 0x0011e000011c7983 */ /* 0x000f620000300800 */
[----:B----4-:R-:W-:-:S03]  /*43810*/  IMAD.MOV.U32 R4, RZ, RZ, R29 ;  /* 0x000000ffff047224 */ /* 0x010fc600078e001d */
[----:B-1----:R-:W4:Y:S01]  /*43820*/  LDL.LU R43, [R1+0x11f4] ;  /* 0x0011f400012b7983 */ /* 0x002f220000300800 */
[----:B------:R-:W-:Y:S01]  /*43830*/  IADD3 R36, P0, R36, R35, RZ ;  /* 0x0000002324247210 */ /* 0x000fe20007f1e0ff */
[----:B------:R-:W-:-:S04]  /*43840*/  IMAD.MOV.U32 R5, RZ, RZ, R42 ;  /* 0x000000ffff057224 */ /* 0x000fc800078e002a */
[----:B------:R-:W-:Y:S04]  /*43850*/  STL [R1+0x1218], R36 ;  /* 0x0012182401007387 */ /* 0x000fe80000100800 */
[----:B------:R-:W-:Y:S04]  /*43860*/  STL [R1+0x120c], R41 ;  /* 0x00120c2901007387 */ /* 0x000fe80000100800 */
[----:B------:R-:W4:Y:S04]  /*43870*/  LDL.LU R29, [R1+0x11e8] ;  /* 0x0011e800011d7983 */ /* 0x000f280000300800 */
[----:B--2---:R-:W2:Y:S01]  /*43880*/  LDL.LU R42, [R1+0x11dc] ;  /* 0x0011dc00012a7983 */ /* 0x004ea20000300800 */
[----:B------:R-:W-:-:S03]  /*43890*/  IMAD.X R37, R37, 0x1, R0, P0 ;  /* 0x0000000125257824 */ /* 0x000fc600000e0600 */
[----:B------:R1:W-:Y:S02]  /*438a0*/  LDGSTS.E [R3+0x19800], [R4.64], P2 ;  /* 0x1980000004037fae */ /* 0x0003e40009121844 */
[----:B-1----:R-:W-:Y:S02]  /*438b0*/  IMAD.MOV.U32 R4, RZ, RZ, R30 ;  /* 0x000000ffff047224 */ /* 0x002fe400078e001e */
[----:B------:R-:W-:Y:S01]  /*438c0*/  IMAD.MOV.U32 R5, RZ, RZ, R41 ;  /* 0x000000ffff057224 */ /* 0x000fe200078e0029 */
[----:B------:R-:W-:-:S04]  /*438d0*/  IADD3 R34, P1, R34, R35, RZ ;  /* 0x0000002322227210 */ /* 0x000fc80007f3e0ff */
[----:B------:R1:W-:Y:S04]  /*438e0*/  LDGSTS.E [R3+0x1a000], [R4.64], P2 ;  /* 0x1a00000004037fae */ /* 0x0003e80009121844 */
[----:B------:R-:W-:Y:S01]  /*438f0*/  STL [R1+0x1200], R34 ;  /* 0x0012002201007387 */ /* 0x000fe20000100800 */
[----:B------:R-:W-:-:S03]  /*43900*/  IMAD.X R40, R40, 0x1, R0, P1 ;  /* 0x0000000128287824 */ /* 0x000fc600008e0600 */
[----:B------:R1:W-:Y:S04]  /*43910*/  STL [R1+0x1214], R37 ;  /* 0x0012142501007387 */ /* 0x0003e80000100800 */
[----:B------:R-:W2:Y:S01]  /*43920*/  LDL.LU R30, [R1+0x11d0] ;  /* 0x0011d000011e7983 */ /* 0x000ea20000300800 */
[----:B-1----:R-:W-:Y:S01]  /*43930*/  IMAD.MOV.U32 R5, RZ, RZ, R37 ;  /* 0x000000ffff057224 */ /* 0x002fe200078e0025 */
[----:B------:R-:W-:Y:S02]  /*43940*/  IADD3 R6, P0, R6, R35, RZ ;  /* 0x0000002306067210 */ /* 0x000fe40007f1e0ff */
[----:B------:R-:W2:Y:S01]  /*43950*/  LDL.LU R37, [R1+0x11e4] ;  /* 0x0011e40001257983 */ /* 0x000ea20000300800 */
[----:B------:R-:W-:-:S03]  /*43960*/  IMAD.MOV.U32 R4, RZ, RZ, R36 ;  /* 0x000000ffff047224 */ /* 0x000fc600078e0024 */
[----:B------:R-:W-:Y:S04]  /*43970*/  STL [R1+0x1208], R6 ;  /* 0x0012080601007387 */ /* 0x000fe80000100800 */
[----:B------:R1:W-:Y:S04]  /*43980*/  STL [R1+0x11fc], R40 ;  /* 0x0011fc2801007387 */ /* 0x0003e80000100800 */
[----:B------:R-:W2:Y:S04]  /*43990*/  LDL.LU R41, [R1+0x11cc] ;  /* 0x0011cc0001297983 */ /* 0x000ea80000300800 */
[----:B------:R-:W2:Y:S01]  /*439a0*/  LDL.LU R36, [R1+0x11d8] ;  /* 0x0011d80001247983 */ /* 0x000ea20000300800 */
[----:B------:R-:W-:-:S03]  /*439b0*/  IADD3 R7, P1, R7, R35, RZ ;  /* 0x0000002307077210 */ /* 0x000fc60007f3e0ff */
[----:B------:R1:W-:Y:S02]  /*439c0*/  LDGSTS.E [R3+0x1a800], [R4.64], P2 ;  /* 0x1a80000004037fae */ /* 0x0003e40009121844 */
[----:B-1----:R-:W-:Y:S02]  /*439d0*/  IMAD.MOV.U32 R4, RZ, RZ, R34 ;  /* 0x000000ffff047224 */ /* 0x002fe400078e0022 */
[----:B------:R-:W-:Y:S02]  /*439e0*/  IMAD.MOV.U32 R5, RZ, RZ, R40 ;  /* 0x000000ffff057224 */ /* 0x000fe400078e0028 */
[----:B------:R-:W2:Y:S04]  /*439f0*/  LDL.LU R40, [R1+0x11d4] ;  /* 0x0011d40001287983 */ /* 0x000ea80000300800 */
[----:B------:R-:W-:Y:S04]  /*43a00*/  STL [R1+0x11f0], R7 ;  /* 0x0011f00701007387 */ /* 0x000fe80000100800 */
[----:B------:R1:W-:Y:S01]  /*43a10*/  LDGSTS.E [R3+0x1b000], [R4.64], P2 ;  /* 0x1b00000004037fae */ /* 0x0003e20009121844 */
[----:B------:R-:W-:-:S05]  /*43a20*/  IMAD.X R38, R38, 0x1, R0, P0 ;  /* 0x0000000126267824 */ /* 0x000fca00000e0600 */
[----:B------:R1:W-:Y:S02]  /*43a30*/  STL [R1+0x1204], R38 ;  /* 0x0012042601007387 */ /* 0x0003e40000100800 */
[----:B-1----:R-:W-:Y:S02]  /*43a40*/  IMAD.MOV.U32 R5, RZ, RZ, R38 ;  /* 0x000000ffff057224 */ /* 0x002fe400078e0026 */
[----:B------:R-:W2:Y:S01]  /*43a50*/  LDL.LU R34, [R1+0x11c0] ;  /* 0x0011c00001227983 */ /* 0x000ea20000300800 */
[----:B------:R-:W-:-:S03]  /*43a60*/  IMAD.MOV.U32 R4, RZ, RZ, R6 ;  /* 0x000000ffff047224 */ /* 0x000fc600078e0006 */
[----:B------:R-:W2:Y:S04]  /*43a70*/  LDL.LU R38, [R1+0x11bc] ;  /* 0x0011bc0001267983 */ /* 0x000ea80000300800 */
[----:B------:R1:W-:Y:S02]  /*43a80*/  LDGSTS.E [R3+0x1b800], [R4.64], P2 ;  /* 0x1b80000004037fae */ /* 0x0003e40009121844 */
[----:B-1----:R-:W-:Y:S01]  /*43a90*/  IMAD.MOV.U32 R4, RZ, RZ, R7 ;  /* 0x000000ffff047224 */ /* 0x002fe200078e0007 */
[----:B---3--:R-:W-:Y:S01]  /*43aa0*/  IADD3 R33, P0, R33, R35, RZ ;  /* 0x0000002321217210 */ /* 0x008fe20007f1e0ff */
[----:B-----5:R-:W-:-:S04]  /*43ab0*/  IMAD.X R44, R44, 0x1, R0, P1 ;  /* 0x000000012c2c7824 */ /* 0x020fc800008e0600 */
[----:B------:R-:W-:Y:S04]  /*43ac0*/  STL [R1+0x11f8], R33 ;  /* 0x0011f82101007387 */ /* 0x000fe80000100800 */
[----:B------:R1:W-:Y:S04]  /*43ad0*/  STL [R1+0x11ec], R44 ;  /* 0x0011ec2c01007387 */ /* 0x0003e80000100800 */
[----:B------:R-:W3:Y:S01]  /*43ae0*/  LDL.LU R6, [R1+0x11c8] ;  /* 0x0011c80001067983 */ /* 0x000ee20000300800 */
[----:B------:R-:W-:-:S03]  /*43af0*/  IMAD.MOV.U32 R5, RZ, RZ, R44 ;  /* 0x000000ffff057224 */ /* 0x000fc600078e002c */
[----:B------:R-:W5:Y:S04]  /*43b00*/  LDL.LU R7, [R1+0x11c4] ;  /* 0x0011c40001077983 */ /* 0x000f680000300800 */
[----:B------:R1:W-:Y:S01]  /*43b10*/  LDGSTS.E [R3+0x1c000], [R4.64], P2 ;  /* 0x1c00000004037fae */ /* 0x0003e20009121844 */
[----:B------:R-:W-:Y:S01]  /*43b20*/  IADD3 R28, P1, R28, R35, RZ ;  /* 0x000000231c1c7210 */ /* 0x000fe20007f3e0ff */
[----:B----4-:R-:W-:-:S04]  /*43b30*/  IMAD.X R43, R43, 0x1, R0, P0 ;  /* 0x000000012b2b7824 */ /* 0x010fc800000e0600 */
[----:B------:R4:W-:Y:S04]  /*43b40*/  STL [R1+0x11e0], R28 ;  /* 0x0011e01c01007387 */ /* 0x0009e80000100800 */
[----:B------:R-:W-:Y:S04]  /*43b50*/  STL [R1+0x11f4], R43 ;  /* 0x0011f42b01007387 */ /* 0x000fe80000100800 */
[----:B-1----:R-:W5:Y:S01]  /*43b60*/  LDL.LU R44, [R1+0x11b0] ;  /* 0x0011b000012c7983 */ /* 0x002f620000300800 */
[----:B------:R-:W-:-:S03]  /*43b70*/  IMAD.MOV.U32 R4, RZ, RZ, R33 ;  /* 0x000000ffff047224 */ /* 0x000fc600078e0021 */
[----:B------:R-:W5:Y:S01]  /*43b80*/  LDL.LU R45, [R1+0x11ac] ;  /* 0x0011ac00012d7983 */ /* 0x000f620000300800 */
[----:B------:R-:W-:Y:S01]  /*43b90*/  IADD3 R29, P0, R29, R35, RZ ;  /* 0x000000231d1d7210 */ /* 0x000fe20007f1e0ff */
[----:B--2---:R-:W-:-:S04]  /*43ba0*/  IMAD.X R42, R42, 0x1, R0, P1 ;  /* 0x000000012a2a7824 */ /* 0x004fc800008e0600 */
[----:B------:R-:W-:Y:S01]  /*43bb0*/  STL [R1+0x11e8], R29 ;  /* 0x0011e81d01007387 */ /* 0x000fe20000100800 */
[----:B------:R-:W-:-:S03]  /*43bc0*/  IMAD.MOV.U32 R5, RZ, RZ, R43 ;  /* 0x000000ffff057224 */ /* 0x000fc600078e002b */
[----:B------:R-:W-:Y:S04]  /*43bd0*/  STL [R1+0x11dc], R42 ;  /* 0x0011dc2a01007387 */ /* 0x000fe80000100800 */
[----:B------:R-:W2:Y:S04]  /*43be0*/  LDL.LU R33, [R1+0x11b8] ;  /* 0x0011b80001217983 */ /* 0x000ea80000300800 */
[----:B------:R1:W-:Y:S02]  /*43bf0*/  LDGSTS.E [R3+0x1c800], [R4.64], P2 ;  /* 0x1c80000004037fae */ /* 0x0003e40009121844 */
[----:B-1----:R-:W-:-:S02]  /*43c00*/  IMAD.MOV.U32 R4, RZ, RZ, R28 ;  /* 0x000000ffff047224 */ /* 0x002fc400078e001c */
[----:B------:R-:W-:Y:S01]  /*43c10*/  IMAD.MOV.U32 R5, RZ, RZ, R42 ;  /* 0x000000ffff057224 */ /* 0x000fe200078e002a */
[----:B----4-:R-:W4:Y:S04]  /*43c20*/  LDL.LU R28, [R1+0x11a0] ;  /* 0x0011a000011c7983 */ /* 0x010f280000300800 */
[----:B------:R1:W-:Y:S01]  /*43c30*/  LDGSTS.E [R3+0x1d000], [R4.64], P2 ;  /* 0x1d00000004037fae */ /* 0x0003e20009121844 */
[----:B------:R-:W-:Y:S01]  /*43c40*/  IADD3 R30, P1, R30, R35, RZ ;  /* 0x000000231e1e7210 */ /* 0x000fe20007f3e0ff */
[----:B------:R-:W-:-:S04]  /*43c50*/  IMAD.X R37, R37, 0x1, R0, P0 ;  /* 0x0000000125257824 */ /* 0x000fc800000e0600 */
[----:B------:R-:W-:Y:S01]  /*43c60*/  STL [R1+0x11d0], R30 ;  /* 0x0011d01e01007387 */ /* 0x000fe20000100800 */
[----:B-1----:R-:W-:-:S03]  /*43c70*/  IMAD.MOV.U32 R5, RZ, RZ, R37 ;  /* 0x000000ffff057224 */ /* 0x002fc600078e0025 */
[----:B------:R1:W-:Y:S01]  /*43c80*/  STL [R1+0x11e4], R37 ;  /* 0x0011e42501007387 */ /* 0x0003e20000100800 */
[----:B------:R-:W-:-:S05]  /*43c90*/  IMAD.MOV.U32 R4, RZ, RZ, R29 ;  /* 0x000000ffff047224 */ /* 0x000fca00078e001d */
[----:B------:R1:W-:Y:S01]  /*43ca0*/  LDGSTS.E [R3+0x1d800], [R4.64], P2 ;  /* 0x1d80000004037fae */ /* 0x0003e20009121844 */
[----:B------:R-:W-:-:S03]  /*43cb0*/  IMAD.X R41, R41, 0x1, R0, P1 ;  /* 0x0000000129297824 */ /* 0x000fc600008e0600 */
[----:B-1----:R-:W4:Y:S01]  /*43cc0*/  LDL.LU R37, [R1+0x11b4] ;  /* 0x0011b40001257983 */ /* 0x002f220000300800 */
[----:B------:R-:W-:-:S05]  /*43cd0*/  IADD3 R36, P0, R36, R35, RZ ;  /* 0x0000002324247210 */ /* 0x000fca0007f1e0ff */
[----:B------:R-:W-:Y:S04]  /*43ce0*/  STL [R1+0x11d8], R36 ;  /* 0x0011d82401007387 */ /* 0x000fe80000100800 */
[----:B------:R1:W-:Y:S04]  /*43cf0*/  STL [R1+0x11cc], R41 ;  /* 0x0011cc2901007387 */ /* 0x0003e80000100800 */
[----:B------:R-:W4:Y:S04]  /*43d00*/  LDL.LU R29, [R1+0x11a8] ;  /* 0x0011a800011d7983 */ /* 0x000f280000300800 */
[----:B------:R-:W4:Y:S01]  /*43d10*/  LDL.LU R43, [R1+0x119c] ;  /* 0x00119c00012b7983 */ /* 0x000f220000300800 */
[----:B------:R-:W-:-:S03]  /*43d20*/  IMAD.MOV.U32 R5, RZ, RZ, R41 ;  /* 0x000000ffff057224 */ /* 0x000fc600078e0029 */
[----:B-1----:R-:W1:Y:S01]  /*43d30*/  S2R R41, SR_TID.X ;  /* 0x0000000000297919 */ /* 0x002e620000002100 */
[----:B------:R-:W-:Y:S02]  /*43d40*/  IMAD.MOV.U32 R4, RZ, RZ, R30 ;  /* 0x000000ffff047224 */ /* 0x000fe400078e001e */
[----:B------:R-:W-:-:S03]  /*43d50*/  IMAD.X R40, R40, 0x1, R0, P0 ;  /* 0x0000000128287824 */ /* 0x000fc600000e0600 */
[----:B------:R1:W-:Y:S01]  /*43d60*/  LDGSTS.E [R3+0x1e000], [R4.64], P2 ;  /* 0x1e00000004037fae */ /* 0x0003e20009121844 */
[----:B------:R-:W-:Y:S01]  /*43d70*/  IADD3 R34, P1, R34, R35, RZ ;  /* 0x0000002322227210 */ /* 0x000fe20007f3e0ff */
[----:B-1----:R-:W-:Y:S01]  /*43d80*/  IMAD.MOV.U32 R4, RZ, RZ, R36 ;  /* 0x000000ffff047224 */ /* 0x002fe200078e0024 */
[----:B------:R-:W-:Y:S01]  /*43d90*/  SHF.R.S32.HI R48, RZ, 0x6, R41 ;  /* 0x00000006ff307819 */ /* 0x000fe20000011429 */
[----:B------:R-:W-:Y:S02]  /*43da0*/  IMAD.MOV.U32 R5, RZ, RZ, R40 ;  /* 0x000000ffff057224 */ /* 0x000fe400078e0028 */
[----:B------:R1:W-:Y:S01]  /*43db0*/  STL [R1+0x11c0], R34 ;  /* 0x0011c02201007387 */ /* 0x0003e20000100800 */
[----:B------:R-:W-:Y:S01]  /*43dc0*/  IMAD.X R38, R38, 0x1, R0, P1 ;  /* 0x0000000126267824 */ /* 0x000fe200008e0600 */
[----:B------:R-:W-:Y:S02]  /*43dd0*/  LOP3.LUT R41, R41, 0x3f, RZ, 0xc0, !PT ;  /* 0x0000003f29297812 */ /* 0x000fe400078ec0ff */
[----:B------:R1:W-:Y:S04]  /*43de0*/  STL [R1+0x11d4], R40 ;  /* 0x0011d42801007387 */ /* 0x0003e80000100800 */
[----:B------:R-:W4:Y:S04]  /*43df0*/  LDL.LU R30, [R1+0x1190] ;  /* 0x00119000011e7983 */ /* 0x000f280000300800 */
[----:B------:R-:W4:Y:S01]  /*43e00*/  LDL.LU R42, [R1+0x11a4] ;  /* 0x0011a400012a7983 */ /* 0x000f220000300800 */
[----:B------:R-:W-:-:S03]  /*43e10*/  SGXT R48, R48, 0x1 ;  /* 0x000000013030781a */ /* 0x000fc60000000200 */
[----:B------:R1:W-:Y:S02]  /*43e20*/  LDGSTS.E [R3+0x1e800], [R4.64], P2 ;  /* 0x1e80000004037fae */ /* 0x0003e40009121844 */
[----:B-1----:R-:W-:Y:S02]  /*43e30*/  IMAD.MOV.U32 R4, RZ, RZ, R34 ;  /* 0x000000ffff047224 */ /* 0x002fe400078e0022 */
[----:B------:R-:W-:Y:S02]  /*43e40*/  IMAD.SHL.U32 R34, R41, 0x4, RZ ;  /* 0x0000000429227824 */ /* 0x000fe400078e00ff */
[----:B------:R-:W-:-:S03]  /*43e50*/  IMAD.MOV.U32 R5, RZ, RZ, R38 ;  /* 0x000000ffff057224 */ /* 0x000fc600078e0026 */
[----:B------:R-:W-:Y:S02]  /*43e60*/  LOP3.LUT R34, R34, 0x110, R48, 0x78, !PT ;  /* 0x0000011022227812 */ /* 0x000fe400078e7830 */
[----:B------:R1:W-:Y:S02]  /*43e70*/  LDGSTS.E [R3+0x1f000], [R4.64], P2 ;  /* 0x1f00000004037fae */ /* 0x0003e40009121844 */
[----:B------:R-:W-:-:S05]  /*43e80*/  LOP3.LUT R34, R34, 0x20, RZ, 0x3c, !PT ;  /* 0x0000002022227812 */ /* 0x000fca00078e3cff */
[----:B-1----:R-:W-:Y:S01]  /*43e90*/  IMAD R4, R39, 0x20000, R34 ;  /* 0x0002000027047824 */ /* 0x002fe200078e0222 */
[----:B---3--:R-:W-:-:S05]  /*43ea0*/  IADD3 R6, P3, R6, R35, RZ ;  /* 0x0000002306067210 */ /* 0x008fca0007f7e0ff */
[----:B------:R-:W-:Y:S04]  /*43eb0*/  STL [R1+0x11c8], R6 ;  /* 0x0011c80601007387 */ /* 0x000fe80000100800 */
[----:B------:R1:W-:Y:S04]  /*43ec0*/  STL [R1+0x11bc], R38 ;  /* 0x0011bc2601007387 */ /* 0x0003e80000100800 */
[----:B------:R-:W3:Y:S01]  /*43ed0*/  LDL.LU R36, [R1+0x1198] ;  /* 0x0011980001247983 */ /* 0x000ee20000300800 */
[----:B-----5:R-:W-:-:S03]  /*43ee0*/  IMAD.X R7, R7, 0x1, R0, P3 ;  /* 0x0000000107077824 */ /* 0x020fc600018e0600 */
[----:B------:R-:W5:Y:S04]  /*43ef0*/  LDL.LU R40, [R1+0x118c] ;  /* 0x00118c0001287983 */ /* 0x000f680000300800 */
[----:B------:R1:W-:Y:S01]  /*43f00*/  LDGSTS.E [R3+0x1f800], [R6.64], P2 ;  /* 0x1f80000006037fae */ /* 0x0003e20009121844 */
[----:B------:R-:W-:-:S05]  /*43f10*/  IADD3 R44, P0, R44, R35, RZ ;  /* 0x000000232c2c7210 */ /* 0x000fca0007f1e0ff */
[----:B------:R-:W-:Y:S01]  /*43f20*/  IMAD.X R45, R45, 0x1, R0, P0 ;  /* 0x000000012d2d7824 */ /* 0x000fe200000e0600 */
[----:B------:R-:W-:Y:S04]  /*43f30*/  STL [R1+0x11b0], R44 ;  /* 0x0011b02c01007387 */ /* 0x000fe80000100800 */
[----:B------:R2:W-:Y:S04]  /*43f40*/  STL [R1+0x11c4], R7 ;  /* 0x0011c40701007387 */ /* 0x0005e80000100800 */
[----:B-1----:R-:W5:Y:S01]  /*43f50*/  LDL.LU R38, [R1+0x1180] ;  /* 0x0011800001267983 */ /* 0x002f620000300800 */
[----:B--2---:R-:W-:-:S05]  /*43f60*/  IADD3 R33, P1, R33, R35, RZ ;  /* 0x0000002321217210 */ /* 0x004fca0007f3e0ff */
[----:B------:R-:W-:Y:S04]  /*43f70*/  STL [R1+0x11b8], R33 ;  /* 0x0011b82101007387 */ /* 0x000fe80000100800 */
[----:B------:R-:W-:Y:S04]  /*43f80*/  STL [R1+0x11ac], R45 ;  /* 0x0011ac2d01007387 */ /* 0x000fe80000100800 */
[----:B------:R-:W2:Y:S01]  /*43f90*/  LDL.LU R41, [R1+0x1194] ;  /* 0x0011940001297983 */ /* 0x000ea20000300800 */
[----:B------:R-:W-:-:S03]  /*43fa0*/  IMAD.MOV.U32 R6, RZ, RZ, R44 ;  /* 0x000000ffff067224 */ /* 0x000fc600078e002c */
[----:B------:R-:W2:Y:S01]  /*43fb0*/  LDL.LU R34, [R1+0x1188] ;  /* 0x0011880001227983 */ /* 0x000ea20000300800 */
[----:B------:R-:W-:Y:S01]  /*43fc0*/  IMAD.MOV.U32 R7, RZ, RZ, R45 ;  /* 0x000000ffff077224 */ /* 0x000fe200078e002d */
[----:B----4-:R-:W-:Y:S02]  /*43fd0*/  IADD3 R28, P0, R28, R35, RZ ;  /* 0x000000231c1c7210 */ /* 0x010fe40007f1e0ff */
        /* <DEDUP_REMOVED lines=14> */
[----:B------:R-:W4:Y:S04]  /*440c0*/  LDL.LU R33, [R1+0x1178] ;  /* 0x0011780001217983 */ /* 0x000f280000300800 */
[----:B------:R-:W4:Y:S01]  /*440d0*/  LDL.LU R44, [R1+0x116c] ;  /* 0x00116c00012c7983 */ /* 0x000f220000300800 */
[----:B------:R-:W-:-:S02]  /*440e0*/  IMAD.MOV.U32 R6, RZ, RZ, R28 ;  /* 0x000000ffff067224 */ /* 0x000fc400078e001c */
[----:B------:R-:W-:-:S05]  /*440f0*/  IMAD.MOV.U32 R7, RZ, RZ, R43 ;  /* 0x000000ffff077224 */ /* 0x000fca00078e002b */
[----:B------:R1:W-:Y:S01]  /*44100*/  LDGSTS.E [R4+0x1200], [R6.64], P2 ;  /* 0x0120000006047fae */ /* 0x0003e20009121844 */
[----:B------:R-:W-:Y:S01]  /*44110*/  IADD3 R30, P0, R30, R35, RZ ;  /* 0x000000231e1e7210 */ /* 0x000fe20007f1e0ff */
[----:B------:R-:W-:-:S04]  /*44120*/  IMAD.X R42, R42, 0x1, R0, P1 ;  /* 0x000000012a2a7824 */ /* 0x000fc800008e0600 */
[----:B------:R-:W-:Y:S04]  /*44130*/  STL [R1+0x1190], R30 ;  /* 0x0011901e01007387 */ /* 0x000fe80000100800 */
[----:B------:R3:W-:Y:S01]  /*44140*/  STL [R1+0x11a4], R42 ;  /* 0x0011a42a01007387 */ /* 0x0007e20000100800 */
[----:B-1----:R-:W-:-:S03]  /*44150*/  IMAD.MOV.U32 R7, RZ, RZ, R42 ;  /* 0x000000ffff077224 */ /* 0x002fc600078e002a */
[----:B------:R-:W4:Y:S01]  /*44160*/  LDL.LU R28, [R1+0x1160] ;  /* 0x00116000011c7983 */ /* 0x000f220000300800 */
[----:B------:R-:W-:-:S03]  /*44170*/  IMAD.MOV.U32 R6, RZ, RZ, R29 ;  /* 0x000000ffff067224 */ /* 0x000fc600078e001d */
[----:B------:R-:W4:Y:S04]  /*44180*/  LDL.LU R43, [R1+0x1174] ;  /* 0x00117400012b7983 */ /* 0x000f280000300800 */
[----:B------:R1:W-:Y:S02]  /*44190*/  LDGSTS.E [R4+0x1a00], [R6.64], P2 ;  /* 0x01a0000006047fae */ /* 0x0003e40009121844 */
[----:B-1----:R-:W-:Y:S01]  /*441a0*/  IMAD.MOV.U32 R6, RZ, RZ, R30 ;  /* 0x000000ffff067224 */ /* 0x002fe200078e001e */
[----:B---3--:R-:W-:Y:S01]  /*441b0*/  IADD3 R36, P1, R36, R35, RZ ;  /* 0x0000002324247210 */ /* 0x008fe20007f3e0ff */
[----:B-----5:R-:W-:-:S04]  /*441c0*/  IMAD.X R40, R40, 0x1, R0, P0 ;  /* 0x0000000128287824 */ /* 0x020fc800000e0600 */
[----:B------:R-:W-:Y:S04]  /*441d0*/  STL [R1+0x1198], R36 ;  /* 0x0011982401007387 */ /* 0x000fe80000100800 */
[----:B------:R1:W-:Y:S04]  /*441e0*/  STL [R1+0x118c], R40 ;  /* 0x00118c2801007387 */ /* 0x0003e80000100800 */
[----:B------:R-:W3:Y:S04]  /*441f0*/  LDL.LU R42, [R1+0x115c] ;  /* 0x00115c00012a7983 */ /* 0x000ee80000300800 */
[----:B------:R-:W5:Y:S01]  /*44200*/  LDL.LU R29, [R1+0x1168] ;  /* 0x00116800011d7983 */ /* 0x000f620000300800 */
[----:B------:R-:W-:-:S03]  /*44210*/  IMAD.MOV.U32 R7, RZ, RZ, R40 ;  /* 0x000000ffff077224 */ /* 0x000fc600078e0028 */
[----:B-1----:R-:W5:Y:S01]  /*44220*/  LDL.LU R40, [R1+0x1164] ;  /* 0x0011640001287983 */ /* 0x002f620000300800 */
[----:B------:R-:W-:-:S03]  /*44230*/  IADD3 R38, P0, R38, R35, RZ ;  /* 0x0000002326267210 */ /* 0x000fc60007f1e0ff */
[----:B------:R1:W-:Y:S04]  /*44240*/  LDGSTS.E [R4+0x2200], [R6.64], P2 ;  /* 0x0220000006047fae */ /* 0x0003e80009121844 */
[----:B------:R-:W-:Y:S01]  /*44250*/  STL [R1+0x1180], R38 ;  /* 0x0011802601007387 */ /* 0x000fe20000100800 */
[----:B-1----:R-:W-:Y:S02]  /*44260*/  IMAD.MOV.U32 R6, RZ, RZ, R36 ;  /* 0x000000ffff067224 */ /* 0x002fe400078e0024 */
[----:B--2---:R-:W-:Y:S01]  /*44270*/  IMAD.X R41, R41, 0x1, R0, P1 ;  /* 0x0000000129297824 */ /* 0x004fe200008e0600 */
[----:B------:R-:W-:-:S04]  /*44280*/  IADD3 R34, P1, R34, R35, RZ ;  /* 0x0000002322227210 */ /* 0x000fc80007f3e0ff */
[----:B------:R1:W-:Y:S01]  /*44290*/  STL [R1+0x1194], R41 ;  /* 0x0011942901007387 */ /* 0x0003e20000100800 */
[----:B------:R-:W-:Y:S02]  /*442a0*/  IMAD.MOV.U32 R7, RZ, RZ, R41 ;  /* 0x000000ffff077224 */ /* 0x000fe400078e0029 */
[----:B----4-:R-:W-:Y:S01]  /*442b0*/  IMAD.X R3, R3, 0x1, R0, P0 ;  /* 0x0000000103037824 */ /* 0x010fe200000e0600 */
[----:B------:R-:W2:Y:S04]  /*442c0*/  LDL.LU R30, [R1+0x1150] ;  /* 0x00115000011e7983 */ /* 0x000ea80000300800 */
[----:B------:R4:W-:Y:S04]  /*442d0*/  LDGSTS.E [R4+0x2a00], [R6.64], P2 ;  /* 0x02a0000006047fae */ /* 0x0009e80009121844 */
[----:B-1----:R-:W2:Y:S04]  /*442e0*/  LDL.LU R41, [R1+0x114c] ;  /* 0x00114c0001297983 */ /* 0x002ea80000300800 */
[----:B------:R-:W-:Y:S04]  /*442f0*/  STL [R1+0x1188], R34 ;  /* 0x0011882201007387 */ /* 0x000fe80000100800 */
[----:B------:R1:W-:Y:S01]  /*44300*/  STL [R1+0x117c], R3 ;  /* 0x00117c0301007387 */ /* 0x0003e20000100800 */
[----:B----4-:R-:W-:-:S03]  /*44310*/  IMAD.MOV.U32 R6, RZ, RZ, R38 ;  /* 0x000000ffff067224 */ /* 0x010fc600078e0026 */
[----:B------:R-:W4:Y:S01]  /*44320*/  LDL.LU R36, [R1+0x1158] ;  /* 0x0011580001247983 */ /* 0x000f220000300800 */
[----:B------:R-:W-:-:S03]  /*44330*/  IMAD.MOV.U32 R7, RZ, RZ, R3 ;  /* 0x000000ffff077224 */ /* 0x000fc600078e0003 */
[----:B------:R-:W4:Y:S04]  /*44340*/  LDL.LU R38, [R1+0x1154] ;  /* 0x0011540001267983 */ /* 0x000f280000300800 */
[----:B------:R1:W-:Y:S01]  /*44350*/  LDGSTS.E [R4+0x3200], [R6.64], P2 ;  /* 0x0320000006047fae */ /* 0x0003e20009121844 */
[----:B------:R-:W-:Y:S01]  /*44360*/  IADD3 R5, P0, R5, R35, RZ ;  /* 0x0000002305057210 */ /* 0x000fe20007f1e0ff */
[----:B------:R-:W-:-:S04]  /*44370*/  IMAD.X R37, R37, 0x1, R0, P1 ;  /* 0x0000000125257824 */ /* 0x000fc800008e0600 */
[----:B------:R-:W-:Y:S01]  /*44380*/  STL [R1+0x1170], R5 ;  /* 0x0011700501007387 */ /* 0x000fe20000100800 */
[----:B-1----:R-:W-:-:S03]  /*44390*/  IMAD.MOV.U32 R7, RZ, RZ, R37 ;  /* 0x000000ffff077224 */ /* 0x002fc600078e0025 */
[----:B------:R1:W-:Y:S01]  /*443a0*/  STL [R1+0x1184], R37 ;  /* 0x0011842501007387 */ /* 0x0003e20000100800 */
[----:B------:R-:W-:-:S03]  /*443b0*/  IMAD.MOV.U32 R6, RZ, RZ, R34 ;  /* 0x000000ffff067224 */ /* 0x000fc600078e0022 */
[----:B------:R-:W4:Y:S01]  /*443c0*/  LDL.LU R3, [R1+0x1140] ;  /* 0x0011400001037983 */ /* 0x000f220000300800 */
[----:B------:R-:W-:-:S03]  /*443d0*/  IADD3 R33, P1, R33, R35, RZ ;  /* 0x0000002321217210 */ /* 0x000fc60007f3e0ff */
[----:B------:R1:W-:Y:S01]  /*443e0*/  LDGSTS.E [R4+0x3a00], [R6.64], P2 ;  /* 0x03a0000006047fae */ /* 0x0003e20009121844 */
[----:B------:R-:W-:-:S03]  /*443f0*/  IMAD.X R44, R44, 0x1, R0, P0 ;  /* 0x000000012c2c7824 */ /* 0x000fc600000e0600 */
[----:B-1----:R-:W4:Y:S04]  /*44400*/  LDL.LU R37, [R1+0x113c] ;  /* 0x00113c0001257983 */ /* 0x002f280000300800 */
[----:B------:R-:W-:Y:S04]  /*44410*/  STL [R1+0x1178], R33 ;  /* 0x0011782101007387 */ /* 0x000fe80000100800 */
[----:B------:R-:W-:Y:S04]  /*44420*/  STL [R1+0x116c], R44 ;  /* 0x00116c2c01007387 */ /* 0x000fe80000100800 */
[----:B------:R-:W4:Y:S01]  /*44430*/  LDL.LU R34, [R1+0x1148] ;  /* 0x0011480001227983 */ /* 0x000f220000300800 */
[----:B------:R-:W-:-:S02]  /*44440*/  IMAD.MOV.U32 R6, RZ, RZ, R5 ;  /* 0x000000ffff067224 */ /* 0x000fc400078e0005 */
[----:B------:R-:W-:Y:S01]  /*44450*/  IMAD.MOV.U32 R7, RZ, RZ, R44 ;  /* 0x000000ffff077224 */ /* 0x000fe200078e002c */
[----:B------:R-:W4:Y:S04]  /*44460*/  LDL.LU R5, [R1+0x1130] ;  /* 0x0011300001057983 */ /* 0x000f280000300800 */
[----:B------:R1:W-:Y:S01]  /*44470*/  LDGSTS.E [R4+0x4200], [R6.64], P2 ;  /* 0x0420000006047fae */ /* 0x0003e20009121844 */
[----:B------:R-:W-:Y:S01]  /*44480*/  IADD3 R28, P0, R28, R35, RZ ;  /* 0x000000231c1c7210 */ /* 0x000fe20007f1e0ff */
[----:B------:R-:W-:-:S04]  /*44490*/  IMAD.X R43, R43, 0x1, R0, P1 ;  /* 0x000000012b2b7824 */ /* 0x000fc800008e0600 */
[----:B------:R-:W-:Y:S01]  /*444a0*/  STL [R1+0x1160], R28 ;  /* 0x0011601c01007387 */ /* 0x000fe20000100800 */
[----:B-1----:R-:W-:Y:S02]  /*444b0*/  IMAD.MOV.U32 R6, RZ, RZ, R33 ;  /* 0x000000ffff067224 */ /* 0x002fe400078e0021 */
[----:B------:R-:W-:Y:S01]  /*444c0*/  IMAD.MOV.U32 R7, RZ, RZ, R43 ;  /* 0x000000ffff077224 */ /* 0x000fe200078e002b */
[----:B------:R1:W-:Y:S04]  /*444d0*/  STL [R1+0x1174], R43 ;  /* 0x0011742b01007387 */ /* 0x0003e80000100800 */
[----:B------:R1:W-:Y:S04]  /*444e0*/  LDGSTS.E [R4+0x4a00], [R6.64], P2 ;  /* 0x04a0000006047fae */ /* 0x0003e80009121844 */
[----:B-1----:R-:W4:Y:S01]  /*444f0*/  LDL.LU R43, [R1+0x1144] ;  /* 0x00114400012b7983 */ /* 0x002f220000300800 */
[----:B------:R-:W-:-:S02]  /*44500*/  IMAD.MOV.U32 R6, RZ, RZ, R28 ;  /* 0x000000ffff067224 */ /* 0x000fc400078e001c */
[----:B---3--:R-:W-:Y:S01]  /*44510*/  IMAD.X R42, R42, 0x1, R0, P0 ;  /* 0x000000012a2a7824 */ /* 0x008fe200000e0600 */
[----:B-----5:R-:W-:-:S03]  /*44520*/  IADD3 R29, P1, R29, R35, RZ ;  /* 0x000000231d1d7210 */ /* 0x020fc60007f3e0ff */
[----:B------:R-:W-:Y:S02]  /*44530*/  IMAD.MOV.U32 R7, RZ, RZ, R42 ;  /* 0x000000ffff077224 */ /* 0x000fe400078e002a */
[----:B------:R-:W-:Y:S04]  /*44540*/  STL [R1+0x1168], R29 ;  /* 0x0011681d01007387 */ /* 0x000fe80000100800 */
[----:B------:R1:W-:Y:S04]  /*44550*/  STL [R1+0x115c], R42 ;  /* 0x00115c2a01007387 */ /* 0x0003e80000100800 */
[----:B------:R-:W3:Y:S01]  /*44560*/  LDL.LU R33, [R1+0x1138] ;  /* 0x0011380001217983 */ /* 0x000ee20000300800 */
[----:B------:R-:W-:-:S03]  /*44570*/  IMAD.X R40, R40, 0x1, R0, P1 ;  /* 0x0000000128287824 */ /* 0x000fc600008e0600 */
[----:B------:R5:W-:Y:S04]  /*44580*/  LDGSTS.E [R4+0x5200], [R6.64], P2 ;  /* 0x0520000006047fae */ /* 0x000be80009121844 */
[----:B-1----:R-:W3:Y:S01]  /*44590*/  LDL.LU R42, [R1+0x112c] ;  /* 0x00112c00012a7983 */ /* 0x002ee20000300800 */
[----:B-----5:R-:W-:Y:S01]  /*445a0*/  IMAD.MOV.U32 R7, RZ, RZ, R40 ;  /* 0x000000ffff077224 */ /* 0x020fe200078e0028 */
[----:B--2---:R-:W-:-:S05]  /*445b0*/  IADD3 R30, P0, R30, R35, RZ ;  /* 0x000000231e1e7210 */ /* 0x004fca0007f1e0ff */
[----:B------:R-:W-:Y:S01]  /*445c0*/  STL [R1+0x1150], R30 ;  /* 0x0011501e01007387 */ /* 0x000fe20000100800 */
[----:B------:R-:W-:-:S03]  /*445d0*/  IMAD.X R41, R41, 0x1, R0, P0 ;  /* 0x0000000129297824 */ /* 0x000fc600000e0600 */
[----:B------:R1:W-:Y:S01]  /*445e0*/  STL [R1+0x1164], R40 ;  /* 0x0011642801007387 */ /* 0x0003e20000100800 */
[----:B------:R-:W-:-:S03]  /*445f0*/  IMAD.MOV.U32 R6, RZ, RZ, R29 ;  /* 0x000000ffff067224 */ /* 0x000fc600078e001d */
[----:B------:R-:W2:Y:S04]  /*44600*/  LDL.LU R28, [R1+0x1120] ;  /* 0x00112000011c7983 */ /* 0x000ea80000300800 */
[----:B------:R5:W-:Y:S01]  /*44610*/  LDGSTS.E [R4+0x5a00], [R6.64], P2 ;  /* 0x05a0000006047fae */ /* 0x000be20009121844 */
[----:B----4-:R-:W-:-:S03]  /*44620*/  IADD3 R36, P1, R36, R35, RZ ;  /* 0x0000002324247210 */ /* 0x010fc60007f3e0ff */
[----:B-1----:R-:W4:Y:S04]  /*44630*/  LDL.LU R40, [R1+0x1134] ;  /* 0x0011340001287983 */ /* 0x002f280000300800 */
[----:B------:R-:W-:Y:S04]  /*44640*/  STL [R1+0x1158], R36 ;  /* 0x0011582401007387 */ /* 0x000fe80000100800 */
[----:B------:R1:W-:Y:S01]  /*44650*/  STL [R1+0x114c], R41 ;  /* 0x00114c2901007387 */ /* 0x0003e20000100800 */
[----:B------:R-:W-:-:S03]  /*44660*/  IMAD.X R38, R38, 0x1, R0, P1 ;  /* 0x0000000126267824 */ /* 0x000fc600008e0600 */
[----:B------:R-:W4:Y:S04]  /*44670*/  LDL.LU R29, [R1+0x1128] ;  /* 0x00112800011d7983 */ /* 0x000f280000300800 */
[----:B------:R-:W4:Y:S01]  /*44680*/  LDL.LU R44, [R1+0x111c] ;  /* 0x00111c00012c7983 */ /* 0x000f220000300800 */
[----:B-----5:R-:W-:Y:S02]  /*44690*/  IMAD.MOV.U32 R6, RZ, RZ, R30 ;  /* 0x000000ffff067224 */ /* 0x020fe400078e001e */
[----:B------:R-:W-:-:S05]  /*446a0*/  IMAD.MOV.U32 R7, RZ, RZ, R41 ;  /* 0x000000ffff077224 */ /* 0x000fca00078e0029 */
[----:B------:R5:W-:Y:S01]  /*446b0*/  LDGSTS.E [R4+0x6200], [R6.64], P2 ;  /* 0x0620000006047fae */ /* 0x000be20009121844 */
[----:B------:R-:W-:-:S05]  /*446c0*/  IADD3 R3, P0, R3, R35, RZ ;  /* 0x0000002303037210 */ /* 0x000fca0007f1e0ff */
[----:B------:R-:W-:Y:S01]  /*446d0*/  STL [R1+0x1140], R3 ;  /* 0x0011400301007387 */ /* 0x000fe20000100800 */
[----:B------:R-:W-:-:S03]  /*446e0*/  IMAD.X R37, R37, 0x1, R0, P0 ;  /* 0x0000000125257824 */ /* 0x000fc600000e0600 */
[----:B------:R1:W-:Y:S01]  /*446f0*/  STL [R1+0x1154], R38 ;  /* 0x0011542601007387 */ /* 0x0003e20000100800 */
[----:B-----5:R-:W-:-:S03]  /*44700*/  IMAD.MOV.U32 R7, RZ, RZ, R38 ;  /* 0x000000ffff077224 */ /* 0x020fc600078e0026 */
[----:B------:R-:W5:Y:S01]  /*44710*/  LDL.LU R30, [R1+0x1110] ;  /* 0x00111000011e7983 */ /* 0x000f620000300800 */
[----:B------:R-:W-:-:S03]  /*44720*/  IADD3 R34, P1, R34, R35, RZ ;  /* 0x0000002322227210 */ /* 0x000fc60007f3e0ff */
[----:B-1----:R-:W5:Y:S01]  /*44730*/  LDL.LU R41, [R1+0x1124] ;  /* 0x0011240001297983 */ /* 0x002f620000300800 */
        /* <DEDUP_REMOVED lines=9> */
[----:B------:R-:W5:Y:S01]  /*447d0*/  LDL.LU R37, [R1+0x1114] ;  /* 0x0011140001257983 */ /* 0x000f620000300800 */
[----:B------:R-:W-:-:S03]  /*447e0*/  IMAD.X R43, R43, 0x1, R0, P1 ;  /* 0x000000012b2b7824 */ /* 0x000fc600008e0600 */
[----:B------:R-:W-:Y:S04]  /*447f0*/  STL [R1+0x1130], R5 ;  /* 0x0011300501007387 */ /* 0x000fe80000100800 */
[----:B------:R1:W-:Y:S04]  /*44800*/  STL [R1+0x1144], R43 ;  /* 0x0011442b01007387 */ /* 0x0003e80000100800 */
[----:B------:R1:W-:Y:S04]  /*44810*/  LDGSTS.E [R4+0x7200], [R6.64], P2 ;  /* 0x0720000006047fae */ /* 0x0003e80009121844 */
[----:B------:R-:W5:Y:S01]  /*44820*/  LDL.LU R3, [R1+0x1100] ;  /* 0x0011000001037983 */ /* 0x000f620000300800 */
[----:B-1----:R-:W-:-:S03]  /*44830*/  IMAD.MOV.U32 R7, RZ, RZ, R43 ;  /* 0x000000ffff077224 */ /* 0x002fc600078e002b */
[----:B------:R-:W5:Y:S01]  /*44840*/  LDL.LU R43, [R1+0x10fc] ;  /* 0x0010fc00012b7983 */ /* 0x000f620000300800 */
[----:B------:R-:W-:-:S05]  /*44850*/  IMAD.MOV.U32 R6, RZ, RZ, R34 ;  /* 0x000000ffff067224 */ /* 0x000fca00078e0022 */
[----:B------:R1:W-:Y:S02]  /*44860*/  LDGSTS.E [R4+0x7a00], [R6.64], P2 ;  /* 0x07a0000006047fae */ /* 0x0003e40009121844 */
[----:B-1----:R-:W-:Y:S01]  /*44870*/  IMAD.MOV.U32 R6, RZ, RZ, R5 ;  /* 0x000000ffff067224 */ /* 0x002fe200078e0005 */
[----:B---3--:R-:W-:Y:S01]  /*44880*/  IADD3 R33, P1, R33, R35, RZ ;  /* 0x0000002321217210 */ /* 0x008fe20007f3e0ff */
[----:B------:R-:W-:-:S04]  /*44890*/  IMAD.X R42, R42, 0x1, R0, P0 ;  /* 0x000000012a2a7824 */ /* 0x000fc800000e0600 */
[----:B------:R-:W-:Y:S04]  /*448a0*/  STL [R1+0x1138], R33 ;  /* 0x0011382101007387 */ /* 0x000fe80000100800 */
[----:B------:R1:W-:Y:S04]  /*448b0*/  STL [R1+0x112c], R42 ;  /* 0x00112c2a01007387 */ /* 0x0003e80000100800 */
[----:B------:R-:W3:Y:S01]  /*448c0*/  LDL.LU R34, [R1+0x1108] ;  /* 0x0011080001227983 */ /* 0x000ee20000300800 */
[----:B------:R-:W-:-:S03]  /*448d0*/  IMAD.MOV.U32 R7, RZ, RZ, R42 ;  /* 0x000000ffff077224 */ /* 0x000fc600078e002a */
[----:B-1----:R-:W3:Y:S04]  /*448e0*/  LDL.LU R42, [R1+0x1104] ;  /* 0x00110400012a7983 */ /* 0x002ee80000300800 */
[----:B------:R1:W-:Y:S01]  /*448f0*/  LDGSTS.E [R4+0x8200], [R6.64], P2 ;  /* 0x0820000006047fae */ /* 0x0003e20009121844 */
[----:B--2---:R-:W-:Y:S01]  /*44900*/  IADD3 R28, P0, R28, R35, RZ ;  /* 0x000000231c1c7210 */ /* 0x004fe20007f1e0ff */
[----:B----4-:R-:W-:-:S04]  /*44910*/  IMAD.X R40, R40, 0x1, R0, P1 ;  /* 0x0000000128287824 */ /* 0x010fc800008e0600 */
[----:B------:R-:W-:Y:S01]  /*44920*/  STL [R1+0x1120], R28 ;  /* 0x0011201c01007387 */ /* 0x000fe20000100800 */
[----:B-1----:R-:W-:Y:S02]  /*44930*/  IMAD.MOV.U32 R6, RZ, RZ, R33 ;  /* 0x000000ffff067224 */ /* 0x002fe400078e0021 */
[----:B------:R-:W-:Y:S01]  /*44940*/  IMAD.MOV.U32 R7, RZ, RZ, R40 ;  /* 0x000000ffff077224 */ /* 0x000fe200078e0028 */
[----:B------:R1:W-:Y:S04]  /*44950*/  STL [R1+0x1134], R40 ;  /* 0x0011342801007387 */ /* 0x0003e80000100800 */
[----:B------:R-:W2:Y:S01]  /*44960*/  LDL.LU R5, [R1+0x10f0] ;  /* 0x0010f00001057983 */ /* 0x000ea20000300800 */
[----:B------:R-:W-:-:S03]  /*44970*/  IADD3 R29, P1, R29, R35, RZ ;  /* 0x000000231d1d7210 */ /* 0x000fc60007f3e0ff */
[----:B------:R4:W-:Y:S01]  /*44980*/  LDGSTS.E [R4+0x8a00], [R6.64], P2 ;  /* 0x08a0000006047fae */ /* 0x0009e20009121844 */
[----:B------:R-:W-:-:S03]  /*44990*/  IMAD.X R44, R44, 0x1, R0, P0 ;  /* 0x000000012c2c7824 */ /* 0x000fc600000e0600 */
[----:B-1----:R-:W2:Y:S04]  /*449a0*/  LDL.LU R40, [R1+0x10ec] ;  /* 0x0010ec0001287983 */ /* 0x002ea80000300800 */
[----:B------:R-:W-:Y:S04]  /*449b0*/  STL [R1+0x1128], R29 ;  /* 0x0011281d01007387 */ /* 0x000fe80000100800 */
[----:B------:R-:W-:Y:S01]  /*449c0*/  STL [R1+0x111c], R44 ;  /* 0x00111c2c01007387 */ /* 0x000fe20000100800 */
[----:B----4-:R-:W-:-:S03]  /*449d0*/  IMAD.MOV.U32 R6, RZ, RZ, R28 ;  /* 0x000000ffff067224 */ /* 0x010fc600078e001c */
[----:B------:R-:W4:Y:S01]  /*449e0*/  LDL.LU R33, [R1+0x10f8] ;  /* 0x0010f80001217983 */ /* 0x000f220000300800 */
[----:B------:R-:W-:-:S03]  /*449f0*/  IMAD.MOV.U32 R7, RZ, RZ, R44 ;  /* 0x000000ffff077224 */ /* 0x000fc600078e002c */
[----:B------:R-:W4:Y:S04]  /*44a00*/  LDL.LU R28, [R1+0x10e0] ;  /* 0x0010e000011c7983 */ /* 0x000f280000300800 */
[----:B------:R1:W-:Y:S01]  /*44a10*/  LDGSTS.E [R4+0x9200], [R6.64], P2 ;  /* 0x0920000006047fae */ /* 0x0003e20009121844 */
[----:B-----5:R-:W-:Y:S01]  /*44a20*/  IADD3 R30, P0, R30, R35, RZ ;  /* 0x000000231e1e7210 */ /* 0x020fe20007f1e0ff */
[----:B------:R-:W-:-:S04]  /*44a30*/  IMAD.X R41, R41, 0x1, R0, P1 ;  /* 0x0000000129297824 */ /* 0x000fc800008e0600 */
[----:B------:R-:W-:Y:S01]  /*44a40*/  STL [R1+0x1110], R30 ;  /* 0x0011101e01007387 */ /* 0x000fe20000100800 */
[----:B-1----:R-:W-:Y:S02]  /*44a50*/  IMAD.MOV.U32 R6, RZ, RZ, R29 ;  /* 0x000000ffff067224 */ /* 0x002fe400078e001d */
[----:B------:R-:W-:Y:S01]  /*44a60*/  IMAD.MOV.U32 R7, RZ, RZ, R41 ;  /* 0x000000ffff077224 */ /* 0x000fe200078e0029 */
[----:B------:R1:W-:Y:S04]  /*44a70*/  STL [R1+0x1124], R41 ;  /* 0x0011242901007387 */ /* 0x0003e80000100800 */
[----:B------:R5:W-:Y:S01]  /*44a80*/  LDGSTS.E [R4+0x9a00], [R6.64], P2 ;  /* 0x09a0000006047fae */ /* 0x000be20009121844 */
[----:B------:R-:W-:-:S03]  /*44a90*/  IMAD.X R38, R38, 0x1, R0, P0 ;  /* 0x0000000126267824 */ /* 0x000fc600000e0600 */
[----:B-1----:R-:W4:Y:S01]  /*44aa0*/  LDL.LU R41, [R1+0x10f4] ;  /* 0x0010f40001297983 */ /* 0x002f220000300800 */
[----:B------:R-:W-:-:S05]  /*44ab0*/  IADD3 R36, P1, R36, R35, RZ ;  /* 0x0000002324247210 */ /* 0x000fca0007f3e0ff */
[----:B------:R-:W-:Y:S01]  /*44ac0*/  STL [R1+0x1118], R36 ;  /* 0x0011182401007387 */ /* 0x000fe20000100800 */
[----:B-----5:R-:W-:-:S03]  /*44ad0*/  IMAD.MOV.U32 R7, RZ, RZ, R38 ;  /* 0x000000ffff077224 */ /* 0x020fc600078e0026 */
[----:B------:R1:W-:Y:S04]  /*44ae0*/  STL [R1+0x110c], R38 ;  /* 0x00110c2601007387 */ /* 0x0003e80000100800 */
[----:B------:R-:W4:Y:S04]  /*44af0*/  LDL.LU R29, [R1+0x10e8] ;  /* 0x0010e800011d7983 */ /* 0x000f280000300800 */
[----:B-1----:R-:W4:Y:S01]  /*44b00*/  LDL.LU R38, [R1+0x10dc] ;  /* 0x0010dc0001267983 */ /* 0x002f220000300800 */
[----:B------:R-:W-:Y:S02]  /*44b10*/  IMAD.X R37, R37, 0x1, R0, P1 ;  /* 0x0000000125257824 */ /* 0x000fe400008e0600 */
[----:B------:R-:W-:-:S05]  /*44b20*/  IMAD.MOV.U32 R6, RZ, RZ, R30 ;  /* 0x000000ffff067224 */ /* 0x000fca00078e001e */
[----:B------:R1:W-:Y:S01]  /*44b30*/  LDGSTS.E [R4+0xa200], [R6.64], P2 ;  /* 0x0a20000006047fae */ /* 0x0003e20009121844 */
[----:B------:R-:W-:Y:S01]  /*44b40*/  IADD3 R3, P0, R3, R35, RZ ;  /* 0x0000002303037210 */ /* 0x000fe20007f1e0ff */
[----:B-1----:R-:W-:-:S04]  /*44b50*/  IMAD.MOV.U32 R7, RZ, RZ, R37 ;  /* 0x000000ffff077224 */ /* 0x002fc800078e0025 */
[----:B------:R-:W-:Y:S04]  /*44b60*/  STL [R1+0x1100], R3 ;  /* 0x0011000301007387 */ /* 0x000fe80000100800 */
[----:B------:R1:W-:Y:S01]  /*44b70*/  STL [R1+0x1114], R37 ;  /* 0x0011142501007387 */ /* 0x0003e20000100800 */
[----:B------:R-:W-:-:S03]  /*44b80*/  IMAD.X R43, R43, 0x1, R0, P0 ;  /* 0x000000012b2b7824 */ /* 0x000fc600000e0600 */
[----:B------:R-:W4:Y:S01]  /*44b90*/  LDL.LU R30, [R1+0x10d0] ;  /* 0x0010d000011e7983 */ /* 0x000f220000300800 */
[----:B------:R-:W-:-:S03]  /*44ba0*/  IMAD.MOV.U32 R6, RZ, RZ, R36 ;  /* 0x000000ffff067224 */ /* 0x000fc600078e0024 */
[----:B-1----:R-:W4:Y:S04]  /*44bb0*/  LDL.LU R37, [R1+0x10e4] ;  /* 0x0010e40001257983 */ /* 0x002f280000300800 */
[----:B------:R1:W-:Y:S02]  /*44bc0*/  LDGSTS.E [R4+0xaa00], [R6.64], P2 ;  /* 0x0aa0000006047fae */ /* 0x0003e40009121844 */
[----:B-1----:R-:W-:Y:S02]  /*44bd0*/  IMAD.MOV.U32 R6, RZ, RZ, R3 ;  /* 0x000000ffff067224 */ /* 0x002fe400078e0003 */
[----:B------:R-:W-:-:S05]  /*44be0*/  IMAD.MOV.U32 R7, RZ, RZ, R43 ;  /* 0x000000ffff077224 */ /* 0x000fca00078e002b */
[----:B------:R1:W-:Y:S01]  /*44bf0*/  LDGSTS.E [R4+0xb200], [R6.64], P2 ;  /* 0x0b20000006047fae */ /* 0x0003e20009121844 */
[----:B---3--:R-:W-:-:S05]  /*44c00*/  IADD3 R34, P1, R34, R35, RZ ;  /* 0x0000002322227210 */ /* 0x008fca0007f3e0ff */
        /* <DEDUP_REMOVED lines=8> */
[----:B--2---:R-:W-:-:S05]  /*44c90*/  IADD3 R5, P0, R5, R35, RZ ;  /* 0x0000002305057210 */ /* 0x004fca0007f1e0ff */
[----:B------:R-:W-:Y:S01]  /*44ca0*/  STL [R1+0x10f0], R5 ;  /* 0x0010f00501007387 */ /* 0x000fe20000100800 */
[----:B------:R-:W-:-:S03]  /*44cb0*/  IMAD.X R40, R40, 0x1, R0, P0 ;  /* 0x0000000128287824 */ /* 0x000fc600000e0600 */
[----:B------:R2:W-:Y:S04]  /*44cc0*/  STL [R1+0x1104], R42 ;  /* 0x0011042a01007387 */ /* 0x0005e80000100800 */
[----:B------:R-:W5:Y:S04]  /*44cd0*/  LDL.LU R3, [R1+0x10c0] ;  /* 0x0010c00001037983 */ /* 0x000f680000300800 */
[----:B---3--:R-:W3:Y:S01]  /*44ce0*/  LDL.LU R43, [R1+0x10d4] ;  /* 0x0010d400012b7983 */ /* 0x008ee20000300800 */
[----:B----4-:R-:W-:-:S05]  /*44cf0*/  IADD3 R33, P1, R33, R35, RZ ;  /* 0x0000002321217210 */ /* 0x010fca0007f3e0ff */
[----:B------:R-:W-:Y:S04]  /*44d00*/  STL [R1+0x10f8], R33 ;  /* 0x0010f82101007387 */ /* 0x000fe80000100800 */
[----:B------:R4:W-:Y:S01]  /*44d10*/  STL [R1+0x10ec], R40 ;  /* 0x0010ec2801007387 */ /* 0x0009e20000100800 */
[----:B------:R-:W-:-:S03]  /*44d20*/  IADD3 R28, P0, R28, R35, RZ ;  /* 0x000000231c1c7210 */ /* 0x000fc60007f1e0ff */
[----:B--2---:R-:W2:Y:S01]  /*44d30*/  LDL.LU R42, [R1+0x10bc] ;  /* 0x0010bc00012a7983 */ /* 0x004ea20000300800 */
[----:B-1----:R-:W-:-:S03]  /*44d40*/  IMAD.MOV.U32 R6, RZ, RZ, R5 ;  /* 0x000000ffff067224 */ /* 0x002fc600078e0005 */
[----:B------:R-:W2:Y:S01]  /*44d50*/  LDL.LU R34, [R1+0x10c8] ;  /* 0x0010c80001227983 */ /* 0x000ea20000300800 */
[----:B------:R-:W-:-:S03]  /*44d60*/  IMAD.MOV.U32 R7, RZ, RZ, R40 ;  /* 0x000000ffff077224 */ /* 0x000fc600078e0028 */
[----:B----4-:R-:W4:Y:S04]  /*44d70*/  LDL.LU R40, [R1+0x10c4] ;  /* 0x0010c40001287983 */ /* 0x010f280000300800 */
        /* <DEDUP_REMOVED lines=19> */
[----:B------:R-:W-:-:S04]  /*44eb0*/  IMAD.X R37, R37, 0x1, R0, P1 ;  /* 0x0000000125257824 */ /* 0x000fc800008e0600 */
[----:B------:R-:W-:Y:S01]  /*44ec0*/  STL [R1+0x10d0], R30 ;  /* 0x0010d01e01007387 */ /* 0x000fe20000100800 */
[----:B-1----:R-:W-:Y:S02]  /*44ed0*/  IMAD.MOV.U32 R6, RZ, RZ, R29 ;  /* 0x000000ffff067224 */ /* 0x002fe400078e001d */
[----:B------:R-:W-:Y:S01]  /*44ee0*/  IMAD.MOV.U32 R7, RZ, RZ, R37 ;  /* 0x000000ffff077224 */ /* 0x000fe200078e0025 */
[----:B------:R1:W-:Y:S04]  /*44ef0*/  STL [R1+0x10e4], R37 ;  /* 0x0010e42501007387 */ /* 0x0003e80000100800 */
[----:B------:R-:W4:Y:S04]  /*44f00*/  LDL.LU R28, [R1+0x10a0] ;  /* 0x0010a000011c7983 */ /* 0x000f280000300800 */
[----:B------:R1:W-:Y:S04]  /*44f10*/  LDGSTS.E [R4+0xda00], [R6.64], P2 ;  /* 0x0da0000006047fae */ /* 0x0003e80009121844 */
[----:B-1----:R-:W4:Y:S01]  /*44f20*/  LDL.LU R37, [R1+0x109c] ;  /* 0x00109c0001257983 */ /* 0x002f220000300800 */
[----:B------:R-:W-:Y:S01]  /*44f30*/  IMAD.MOV.U32 R6, RZ, RZ, R30 ;  /* 0x000000ffff067224 */ /* 0x000fe200078e001e */
[----:B-----5:R-:W-:Y:S01]  /*44f40*/  IADD3 R36, P1, R36, R35, RZ ;  /* 0x0000002324247210 */ /* 0x020fe20007f3e0ff */
[----:B------:R-:W-:-:S04]  /*44f50*/  IMAD.X R44, R44, 0x1, R0, P0 ;  /* 0x000000012c2c7824 */ /* 0x000fc800000e0600 */
[----:B------:R-:W-:Y:S04]  /*44f60*/  STL [R1+0x10d8], R36 ;  /* 0x0010d82401007387 */ /* 0x000fe80000100800 */
[----:B------:R-:W-:Y:S04]  /*44f70*/  STL [R1+0x10cc], R44 ;  /* 0x0010cc2c01007387 */ /* 0x000fe80000100800 */
[----:B------:R-:W5:Y:S01]  /*44f80*/  LDL.LU R29, [R1+0x10a8] ;  /* 0x0010a800011d7983 */ /* 0x000f620000300800 */
[----:B------:R-:W-:-:S03]  /*44f90*/  IMAD.MOV.U32 R7, RZ, RZ, R44 ;  /* 0x000000ffff077224 */ /* 0x000fc600078e002c */
[----:B------:R-:W5:Y:S04]  /*44fa0*/  LDL.LU R30, [R1+0x1090] ;  /* 0x00109000011e7983 */ /* 0x000f680000300800 */
[----:B------:R1:W-:Y:S01]  /*44fb0*/  LDGSTS.E [R4+0xe200], [R6.64], P2 ;  /* 0x0e20000006047fae */ /* 0x0003e20009121844 */
[----:B------:R-:W-:Y:S01]  /*44fc0*/  IADD3 R3, P0, R3, R35, RZ ;  /* 0x0000002303037210 */ /* 0x000fe20007f1e0ff */
[----:B---3--:R-:W-:-:S04]  /*44fd0*/  IMAD.X R43, R43, 0x1, R0, P1 ;  /* 0x000000012b2b7824 */ /* 0x008fc800008e0600 */
[----:B------:R-:W-:Y:S01]  /*44fe0*/  STL [R1+0x10c0], R3 ;  /* 0x0010c00301007387 */ /* 0x000fe20000100800 */
[----:B-1----:R-:W-:Y:S02]  /*44ff0*/  IMAD.MOV.U32 R6, RZ, RZ, R36 ;  /* 0x000000ffff067224 */ /* 0x002fe400078e0024 */
[----:B------:R-:W-:Y:S01]  /*45000*/  IMAD.MOV.U32 R7, RZ, RZ, R43 ;  /* 0x000000ffff077224 */ /* 0x000fe200078e002b */
[----:B------:R1:W-:Y:S04]  /*45010*/  STL [R1+0x10d4], R43 ;  /* 0x0010d42b01007387 */ /* 0x0003e80000100800 */
[----:B------:R3:W-:Y:S04]  /*45020*/  LDGSTS.E [R4+0xea00], [R6.64], P2 ;  /* 0x0ea0000006047fae */ /* 0x0007e80009121844 */
[----:B-1----:R-:W5:Y:S01]  /*45030*/  LDL.LU R43, [R1+0x10a4] ;  /* 0x0010a400012b7983 */ /* 0x002f620000300800 */
[----:B--2---:R-:W-:Y:S01]  /*45040*/  IMAD.X R42, R42, 0x1, R0, P0 ;  /* 0x000000012a2a7824 */ /* 0x004fe200000e0600 */
[----:B------:R-:W-:-:S03]  /*45050*/  IADD3 R34, P1, R34, R35, RZ ;  /* 0x0000002322227210 */ /* 0x000fc60007f3e0ff */
[----:B---3--:R-:W-:Y:S02]  /*45060*/  IMAD.MOV.U32 R7, RZ, RZ, R42 ;  /* 0x000000ffff077224 */ /* 0x008fe400078e002a */
[----:B------:R-:W-:Y:S04]  /*45070*/  STL [R1+0x10c8], R34 ;  /* 0x0010c82201007387 */ /* 0x000fe80000100800 */
[----:B------:R1:W-:Y:S01]  /*45080*/  STL [R1+0x10bc], R42 ;  /* 0x0010bc2a01007387 */ /* 0x0003e20000100800 */
[----:B----4-:R-:W-:-:S03]  /*45090*/  IMAD.X R40, R40, 0x1, R0, P1 ;  /* 0x0000000128287824 */ /* 0x010fc600008e0600 */
[----:B------:R-:W2:Y:S01]  /*450a0*/  LDL.LU R36, [R1+0x1098] ;  /* 0x0010980001247983 */ /* 0x000ea20000300800 */
[----:B------:R-:W-:-:S03]  /*450b0*/  IMAD.MOV.U32 R6, RZ, RZ, R3 ;  /* 0x000000ffff067224 */ /* 0x000fc600078e0003 */
[----:B-1----:R-:W3:Y:S04]  /*450c0*/  LDL.LU R42, [R1+0x108c] ;  /* 0x00108c00012a7983 */ /* 0x002ee80000300800 */
[----:B------:R1:W-:Y:S01]  /*450d0*/  LDGSTS.E [R4+0xf200], [R6.64], P2 ;  /* 0x0f20000006047fae */ /* 0x0003e20009121844 */
[----:B------:R-:W-:-:S05]  /*450e0*/  IADD3 R5, P0, R5, R35, RZ ;  /* 0x0000002305057210 */ /* 0x000fca0007f1e0ff */
[----:B------:R-:W-:Y:S01]  /*450f0*/  STL [R1+0x10b0], R5 ;  /* 0x0010b00501007387 */ /* 0x000fe20000100800 */
[----:B-1----:R-:W-:Y:S02]  /*45100*/  IMAD.MOV.U32 R7, RZ, RZ, R40 ;  /* 0x000000ffff077224 */ /* 0x002fe400078e0028 */
[----:B------:R-:W-:Y:S01]  /*45110*/  IMAD.X R41, R41, 0x1, R0, P0 ;  /* 0x0000000129297824 */ /* 0x000fe200000e0600 */
[----:B------:R1:W-:Y:S01]  /*45120*/  STL [R1+0x10c4], R40 ;  /* 0x0010c42801007387 */ /* 0x0003e20000100800 */
[----:B------:R-:W-:-:S03]  /*45130*/  IMAD.MOV.U32 R6, RZ, RZ, R34 ;  /* 0x000000ffff067224 */ /* 0x000fc600078e0022 */
[----:B------:R-:W3:Y:S04]  /*45140*/  LDL.LU R3, [R1+0x1080] ;  /* 0x0010800001037983 */ /* 0x000ee80000300800 */
[----:B------:R1:W-:Y:S01]  /*45150*/  LDGSTS.E [R4+0xfa00], [R6.64], P2 ;  /* 0x0fa0000006047fae */ /* 0x0003e20009121844 */
[----:B------:R-:W-:-:S03]  /*45160*/  IADD3 R33, P1, R33, R35, RZ ;  /* 0x0000002321217210 */ /* 0x000fc60007f3e0ff */
[----:B-1----:R-:W3:Y:S04]  /*45170*/  LDL.LU R40, [R1+0x1094] ;  /* 0x0010940001287983 */ /* 0x002ee80000300800 */
[----:B------:R-:W-:Y:S04]  /*45180*/  STL [R1+0x10b8], R33 ;  /* 0x0010b82101007387 */ /* 0x000fe80000100800 */
[----:B------:R1:W-:Y:S04]  /*45190*/  STL [R1+0x10ac], R41 ;  /* 0x0010ac2901007387 */ /* 0x0003e80000100800 */
[----:B------:R-:W3:Y:S04]  /*451a0*/  LDL.LU R34, [R1+0x1088] ;  /* 0x0010880001227983 */ /* 0x000ee80000300800 */
[----:B------:R-:W3:Y:S01]  /*451b0*/  LDL.LU R44, [R1+0x107c] ;  /* 0x00107c00012c7983 */ /* 0x000ee20000300800 */
[----:B------:R-:W-:-:S02]  /*451c0*/  IMAD.X R38, R38, 0x1, R0, P1 ;  /* 0x0000000126267824 */ /* 0x000fc400008e0600 */
[----:B------:R-:W-:Y:S02]  /*451d0*/  IMAD.MOV.U32 R6, RZ, RZ, R5 ;  /* 0x000000ffff067224 */ /* 0x000fe400078e0005 */
[----:B------:R-:W-:-:S05]  /*451e0*/  IMAD.MOV.U32 R7, RZ, RZ, R41 ;  /* 0x000000ffff077224 */ /* 0x000fca00078e0029 */
[----:B------:R1:W-:Y:S01]  /*451f0*/  LDGSTS.E [R4+0x10200], [R6.64], P2 ;  /* 0x1020000006047fae */ /* 0x0003e20009121844 */
[----:B------:R-:W-:-:S05]  /*45200*/  IADD3 R28, P0, R28, R35, RZ ;  /* 0x000000231c1c7210 */ /* 0x000fca0007f1e0ff */
[----:B------:R-:W-:Y:S01]  /*45210*/  STL [R1+0x10a0], R28 ;  /* 0x0010a01c01007387 */ /* 0x000fe20000100800 */
[----:B------:R-:W-:-:S03]  /*45220*/  IMAD.X R37, R37, 0x1, R0, P0 ;  /* 0x0000000125257824 */ /* 0x000fc600000e0600 */
[----:B------:R5:W-:Y:S01]  /*45230*/  STL [R1+0x10b4], R38 ;  /* 0x0010b42601007387 */ /* 0x000be20000100800 */
[----:B-1----:R-:W-:-:S03]  /*45240*/  IMAD.MOV.U32 R7, RZ, RZ, R38 ;  /* 0x000000ffff077224 */ /* 0x002fc600078e0026 */
[----:B------:R-:W3:Y:S01]  /*45250*/  LDL.LU R5, [R1+0x1070] ;  /* 0x0010700001057983 */ /* 0x000ee20000300800 */
[----:B------:R-:W-:-:S03]  /*45260*/  IMAD.MOV.U32 R6, RZ, RZ, R33 ;  /* 0x000000ffff067224 */ /* 0x000fc600078e0021 */
[----:B------:R-:W3:Y:S04]  /*45270*/  LDL.LU R41, [R1+0x1084] ;  /* 0x0010840001297983 */ /* 0x000ee80000300800 */
[----:B------:R1:W-:Y:S02]  /*45280*/  LDGSTS.E [R4+0x10a00], [R6.64], P2 ;  /* 0x10a0000006047fae */ /* 0x0003e40009121844 */
[----:B-1----:R-:W-:Y:S02]  /*45290*/  IMAD.MOV.U32 R6, RZ, RZ, R28 ;  /* 0x000000ffff067224 */ /* 0x002fe400078e001c */
[----:B------:R-:W-:-:S05]  /*452a0*/  IMAD.MOV.U32 R7, RZ, RZ, R37 ;  /* 0x000000ffff077224 */ /* 0x000fca00078e0025 */
[----:B------:R1:W-:Y:S01]  /*452b0*/  LDGSTS.E [R4+0x11200], [R6.64], P2 ;  /* 0x1120000006047fae */ /* 0x0003e20009121844 */
[----:B-----5:R-:W-:-:S05]  /*452c0*/  IADD3 R29, P1, R29, R35, RZ ;  /* 0x000000231d1d7210 */ /* 0x020fca0007f3e0ff */
[----:B------:R-:W-:Y:S04]  /*452d0*/  STL [R1+0x10a8], R29 ;  /* 0x0010a81d01007387 */ /* 0x000fe80000100800 */
[----:B------:R5:W-:Y:S04]  /*452e0*/  STL [R1+0x109c], R37 ;  /* 0x00109c2501007387 */ /* 0x000be80000100800 */
[----:B------:R-:W4:Y:S04]  /*452f0*/  LDL.LU R38, [R1+0x106c] ;  /* 0x00106c0001267983 */ /* 0x000f280000300800 */
[----:B------:R-:W4:Y:S01]  /*45300*/  LDL.LU R33, [R1+0x1078] ;  /* 0x0010780001217983 */ /* 0x000f220000300800 */
[----:B------:R-:W-:-:S03]  /*45310*/  IADD3 R30, P0, R30, R35, RZ ;  /* 0x000000231e1e7210 */ /* 0x000fc60007f1e0ff */
[----:B-----5:R-:W5:Y:S01]  /*45320*/  LDL.LU R37, [R1+0x1074] ;  /* 0x0010740001257983 */ /* 0x020f620000300800 */
[----:B-1----:R-:W-:-:S03]  /*45330*/  IMAD.MOV.U32 R6, RZ, RZ, R29 ;  /* 0x000000ffff067224 */ /* 0x002fc600078e001d */
[----:B------:R-:W-:Y:S01]  /*45340*/  STL [R1+0x1090], R30 ;  /* 0x0010901e01007387 */ /* 0x000fe20000100800 */
[----:B------:R-:W-:-:S04]  /*45350*/  IMAD.X R43, R43, 0x1, R0, P1 ;  /* 0x000000012b2b7824 */ /* 0x000fc800008e0600 */
[----:B------:R-:W-:Y:S01]  /*45360*/  IMAD.MOV.U32 R7, RZ, RZ, R43 ;  /* 0x000000ffff077224 */ /* 0x000fe200078e002b */
[----:B------:R1:W-:Y:S04]  /*45370*/  STL [R1+0x10a4], R43 ;  /* 0x0010a42b01007387 */ /* 0x0003e80000100800 */
[----:B------:R-:W5:Y:S04]  /*45380*/  LDL.LU R28, [R1+0x1060] ;  /* 0x00106000011c7983 */ /* 0x000f680000300800 */
[----:B------:R3:W-:Y:S04]  /*45390*/  LDGSTS.E [R4+0x11a00], [R6.64], P2 ;  /* 0x11a0000006047fae */ /* 0x0007e80009121844 */
[----:B-1----:R-:W5:Y:S01]  /*453a0*/  LDL.LU R43, [R1+0x105c] ;  /* 0x00105c00012b7983 */ /* 0x002f620000300800 */
[----:B--2---:R-:W-:Y:S01]  /*453b0*/  IADD3 R36, P1, R36, R35, RZ ;  /* 0x0000002324247210 */ /* 0x004fe20007f3e0ff */
[----:B---3--:R-:W-:-:S04]  /*453c0*/  IMAD.X R42, R42, 0x1, R0, P0 ;  /* 0x000000012a2a7824 */ /* 0x008fc800000e0600 */
[----:B------:R-:W-:Y:S04]  /*453d0*/  STL [R1+0x1098], R36 ;  /* 0x0010982401007387 */ /* 0x000fe80000100800 */
[----:B------:R1:W-:Y:S01]  /*453e0*/  STL [R1+0x108c], R42 ;  /* 0x00108c2a01007387 */ /* 0x0003e20000100800 */
[----:B------:R-:W-:-:S03]  /*453f0*/  IMAD.MOV.U32 R6, RZ, RZ, R30 ;  /* 0x000000ffff067224 */ /* 0x000fc600078e001e */
[----:B------:R-:W2:Y:S01]  /*45400*/  LDL.LU R29, [R1+0x1068] ;  /* 0x00106800011d7983 */ /* 0x000ea20000300800 */
[----:B------:R-:W-:-:S03]  /*45410*/  IMAD.MOV.U32 R7, RZ, RZ, R42 ;  /* 0x000000ffff077224 */ /* 0x000fc600078e002a */
[----:B-1----:R-:W3:Y:S04]  /*45420*/  LDL.LU R42, [R1+0x1064] ;  /* 0x00106400012a7983 */ /* 0x002ee80000300800 */
[----:B------:R1:W-:Y:S01]  /*45430*/  LDGSTS.E [R4+0x12200], [R6.64], P2 ;  /* 0x1220000006047fae */ /* 0x0003e20009121844 */
[----:B------:R-:W-:Y:S01]  /*45440*/  IADD3 R3, P0, R3, R35, RZ ;  /* 0x0000002303037210 */ /* 0x000fe20007f1e0ff */
[----:B------:R-:W-:-:S04]  /*45450*/  IMAD.X R40, R40, 0x1, R0, P1 ;  /* 0x0000000128287824 */ /* 0x000fc800008e0600 */
[----:B------:R-:W-:Y:S01]  /*45460*/  STL [R1+0x1080], R3 ;  /* 0x0010800301007387 */ /* 0x000fe20000100800 */
[----:B-1----:R-:W-:-:S03]  /*45470*/  IMAD.MOV.U32 R7, RZ, RZ, R40 ;  /* 0x000000ffff077224 */ /* 0x002fc600078e0028 */
[----:B------:R1:W-:Y:S01]  /*45480*/  STL [R1+0x1094], R40 ;  /* 0x0010942801007387 */ /* 0x0003e20000100800 */
[----:B------:R-:W-:-:S03]  /*45490*/  IMAD.MOV.U32 R6, RZ, RZ, R36 ;  /* 0x000000ffff067224 */ /* 0x000fc600078e0024 */
[----:B------:R-:W3:Y:S01]  /*454a0*/  LDL.LU R30, [R1+0x1050] ;  /* 0x00105000011e7983 */ /* 0x000ee20000300800 */
[----:B------:R-:W-:-:S03]  /*454b0*/  IADD3 R34, P1, R34, R35, RZ ;  /* 0x0000002322227210 */ /* 0x000fc60007f3e0ff */
[----:B------:R1:W-:Y:S01]  /*454c0*/  LDGSTS.E [R4+0x12a00], [R6.64], P2 ;  /* 0x12a0000006047fae */ /* 0x0003e20009121844 */
[----:B------:R-:W-:-:S03]  /*454d0*/  IMAD.X R44, R44, 0x1, R0, P0 ;  /* 0x000000012c2c7824 */ /* 0x000fc600000e0600 */
[----:B-1----:R-:W3:Y:S04]  /*454e0*/  LDL.LU R40, [R1+0x104c] ;  /* 0x00104c0001287983 */ /* 0x002ee80000300800 */
[----:B------:R-:W-:Y:S04]  /*454f0*/  STL [R1+0x1088], R34 ;  /* 0x0010882201007387 */ /* 0x000fe80000100800 */
[----:B------:R-:W-:Y:S04]  /*45500*/  STL [R1+0x107c], R44 ;  /* 0x00107c2c01007387 */ /* 0x000fe80000100800 */
[----:B------:R-:W3:Y:S01]  /*45510*/  LDL.LU R36, [R1+0x1058] ;  /* 0x0010580001247983 */ /* 0x000ee20000300800 */
[----:B------:R-:W-:-:S02]  /*45520*/  IMAD.MOV.U32 R6, RZ, RZ, R3 ;  /* 0x000000ffff067224 */ /* 0x000fc400078e0003 */
[----:B------:R-:W-:Y:S01]  /*45530*/  IMAD.MOV.U32 R7, RZ, RZ, R44 ;  /* 0x000000ffff077224 */ /* 0x000fe200078e002c */
[----:B------:R-:W3:Y:S04]  /*45540*/  LDL.LU R3, [R1+0x1040] ;  /* 0x0010400001037983 */ /* 0x000ee80000300800 */
        /* <DEDUP_REMOVED lines=8> */
[----:B-1----:R-:W3:Y:S01]  /*455d0*/  LDL.LU R41, [R1+0x1054] ;  /* 0x0010540001297983 */ /* 0x002ee20000300800 */
[----:B------:R-:W-:-:S02]  /*455e0*/  IMAD.MOV.U32 R6, RZ, RZ, R5 ;  /* 0x000000ffff067224 */ /* 0x000fc400078e0005 */
[----:B----4-:R-:W-:Y:S01]  /*455f0*/  IMAD.X R38, R38, 0x1, R0, P0 ;  /* 0x0000000126267824 */ /* 0x010fe200000e0600 */
[----:B------:R-:W-:-:S03]  /*45600*/  IADD3 R33, P1, R33, R35, RZ ;  /* 0x0000002321217210 */ /* 0x000fc60007f3e0ff */
[----:B------:R-:W-:Y:S02]  /*45610*/  IMAD.MOV.U32 R7, RZ, RZ, R38 ;  /* 0x000000ffff077224 */ /* 0x000fe400078e0026 */
[----:B------:R-:W-:Y:S04]  /*45620*/  STL [R1+0x1078], R33 ;  /* 0x0010782101007387 */ /* 0x000fe80000100800 */
[----:B------:R1:W-:Y:S04]  /*45630*/  STL [R1+0x106c], R38 ;  /* 0x00106c2601007387 */ /* 0x0003e80000100800 */
[----:B------:R-:W4:Y:S01]  /*45640*/  LDL.LU R34, [R1+0x1048] ;  /* 0x0010480001227983 */ /* 0x000f220000300800 */
[----:B-----5:R-:W-:-:S03]  /*45650*/  IMAD.X R37, R37, 0x1, R0, P1 ;  /* 0x0000000125257824 */ /* 0x020fc600008e0600 */
[----:B------:R5:W-:Y:S04]  /*45660*/  LDGSTS.E [R4+0x14200], [R6.64], P2 ;  /* 0x1420000006047fae */ /* 0x000be80009121844 */
[----:B-1----:R-:W4:Y:S01]  /*45670*/  LDL.LU R38, [R1+0x103c] ;  /* 0x00103c0001267983 */ /* 0x002f220000300800 */
[----:B------:R-:W-:Y:S01]  /*45680*/  IADD3 R28, P0, R28, R35, RZ ;  /* 0x000000231c1c7210 */ /* 0x000fe20007f1e0ff */
[----:B-----5:R-:W-:-:S04]  /*45690*/  IMAD.MOV.U32 R7, RZ, RZ, R37 ;  /* 0x000000ffff077224 */ /* 0x020fc800078e0025 */
[----:B------:R-:W-:Y:S01]  /*456a0*/  STL [R1+0x1060], R28 ;  /* 0x0010601c01007387 */ /* 0x000fe20000100800 */
[----:B------:R-:W-:-:S03]  /*456b0*/  IMAD.X R43, R43, 0x1, R0, P0 ;  /* 0x000000012b2b7824 */ /* 0x000fc600000e0600 */
[----:B------:R1:W-:Y:S01]  /*456c0*/  STL [R1+0x1074], R37 ;  /* 0x0010742501007387 */ /* 0x0003e20000100800 */
[----:B------:R-:W-:-:S03]  /*456d0*/  IMAD.MOV.U32 R6, RZ, RZ, R33 ;  /* 0x000000ffff067224 */ /* 0x000fc600078e0021 */
[----:B------:R-:W5:Y:S04]  /*456e0*/  LDL.LU R5, [R1+0x1030] ;  /* 0x0010300001057983 */ /* 0x000f680000300800 */
[----:B------:R3:W-:Y:S04]  /*456f0*/  LDGSTS.E [R4+0x14a00], [R6.64], P2 ;  /* 0x14a0000006047fae */ /* 0x0007e80009121844 */
[----:B-1----:R-:W5:Y:S01]  /*45700*/  LDL.LU R37, [R1+0x1044] ;  /* 0x0010440001257983 */ /* 0x002f620000300800 */
[----:B--2---:R-:W-:-:S05]  /*45710*/  IADD3 R29, P1, R29, R35, RZ ;  /* 0x000000231d1d7210 */ /* 0x004fca0007f3e0ff */
[----:B------:R-:W-:Y:S04]  /*45720*/  STL [R1+0x1068], R29 ;  /* 0x0010681d01007387 */ /* 0x000fe80000100800 */
[----:B------:R-:W-:Y:S01]  /*45730*/  STL [R1+0x105c], R43 ;  /* 0x00105c2b01007387 */ /* 0x000fe20000100800 */
[----:B---3--:R-:W-:-:S03]  /*45740*/  IMAD.X R42, R42, 0x1, R0, P1 ;  /* 0x000000012a2a7824 */ /* 0x008fc600008e0600 */
[----:B------:R-:W2:Y:S01]  /*45750*/  LDL.LU R33, [R1+0x1038] ;  /* 0x0010380001217983 */ /* 0x000ea20000300800 */
[----:B------:R-:W-:-:S03]  /*45760*/  IMAD.MOV.U32 R6, RZ, RZ, R28 ;  /* 0x000000ffff067224 */ /* 0x000fc600078e001c */
[----:B------:R-:W3:Y:S01]  /*45770*/  LDL.LU R44, [R1+0x102c] ;  /* 0x00102c00012c7983 */ /* 0x000ee20000300800 */
[----:B------:R-:W-:-:S05]  /*45780*/  IMAD.MOV.U32 R7, RZ, RZ, R43 ;  /* 0x000000ffff077224 */ /* 0x000fca00078e002b */
[----:B------:R1:W-:Y:S01]  /*45790*/  LDGSTS.E [R4+0x15200], [R6.64], P2 ;  /* 0x1520000006047fae */ /* 0x0003e20009121844 */
[----:B------:R-:W-:-:S05]  /*457a0*/  IADD3 R30, P0, R30, R35, RZ ;  /* 0x000000231e1e7210 */ /* 0x000fca0007f1e0ff */
[----:B------:R-:W-:Y:S01]  /*457b0*/  STL [R1+0x1050], R30 ;  /* 0x0010501e01007387 */ /* 0x000fe20000100800 */
[----:B-1----:R-:W-:Y:S02]  /*457c0*/  IMAD.MOV.U32 R7, RZ, RZ, R42 ;  /* 0x000000ffff077224 */ /* 0x002fe400078e002a */
[----:B------:R-:W-:Y:S01]  /*457d0*/  IMAD.X R40, R40, 0x1, R0, P0 ;  /* 0x0000000128287824 */ /* 0x000fe200000e0600 */
[----:B------:R1:W-:Y:S04]  /*457e0*/  STL [R1+0x1064], R42 ;  /* 0x0010642a01007387 */ /* 0x0003e80000100800 */
[----:B------:R-:W3:Y:S01]  /*457f0*/  LDL.LU R28, [R1+0xee0] ;  /* 0x000ee000011c7983 */ /* 0x000ee20000300800 */
[----:B------:R-:W-:-:S03]  /*45800*/  IADD3 R36, P1, R36, R35, RZ ;  /* 0x0000002324247210 */ /* 0x000fc60007f3e0ff */
[----:B-1----:R-:W3:Y:S01]  /*45810*/  LDL.LU R42, [R1+0x1034] ;  /* 0x00103400012a7983 */ /* 0x002ee20000300800 */
[----:B------:R-:W-:-:S03]  /*45820*/  IMAD.MOV.U32 R6, RZ, RZ, R29 ;  /* 0x000000ffff067224 */ /* 0x000fc600078e001d */
[----:B------:R-:W-:Y:S04]  /*45830*/  STL [R1+0x1058], R36 ;  /* 0x0010582401007387 */ /* 0x000fe80000100800 */
[----:B------:R1:W-:Y:S04]  /*45840*/  STL [R1+0x104c], R40 ;  /* 0x00104c2801007387 */ /* 0x0003e80000100800 */
[----:B------:R-:W3:Y:S04]  /*45850*/  LDL.LU R43, [R1+0xedc] ;  /* 0x000edc00012b7983 */ /* 0x000ee80000300800 */
[----:B------:R-:W3:Y:S01]  /*45860*/  LDL.LU R29, [R1+0xef8] ;  /* 0x000ef800011d7983 */ /* 0x000ee20000300800 */
[----:B------:R-:W-:-:S03]  /*45870*/  IADD3 R3, P0, R3, R35, RZ ;  /* 0x0000002303037210 */ /* 0x000fc60007f1e0ff */
[----:B------:R1:W-:Y:S02]  /*45880*/  LDGSTS.E [R4+0x15a00], [R6.64], P2 ;  /* 0x15a0000006047fae */ /* 0x0003e40009121844 */
[----:B-1----:R-:W-:Y:S02]  /*45890*/  IMAD.MOV.U32 R6, RZ, RZ, R30 ;  /* 0x000000ffff067224 */ /* 0x002fe400078e001e */
[----:B------:R-:W-:Y:S02]  /*458a0*/  IMAD.MOV.U32 R7, RZ, RZ, R40 ;  /* 0x000000ffff077224 */ /* 0x000fe400078e0028 */
[----:B------:R-:W3:Y:S01]  /*458b0*/  LDL.LU R40, [R1+0xef4] ;  /* 0x000ef40001287983 */ /* 0x000ee20000300800 */
[----:B------:R-:W-:-:S03]  /*458c0*/  IMAD.X R41, R41, 0x1, R0, P1 ;  /* 0x0000000129297824 */ /* 0x000fc600008e0600 */
[----:B------:R-:W-:Y:S04]  /*458d0*/  STL [R1+0x1040], R3 ;  /* 0x0010400301007387 */ /* 0x000fe80000100800 */
[----:B------:R1:W-:Y:S04]  /*458e0*/  STL [R1+0x1054], R41 ;  /* 0x0010542901007387 */ /* 0x0003e80000100800 */
[----:B------:R1:W-:Y:S04]  /*458f0*/  LDGSTS.E [R4+0x16200], [R6.64], P2 ;  /* 0x1620000006047fae */ /* 0x0003e80009121844 */
[----:B------:R-:W3:Y:S01]  /*45900*/  LDL.LU R30, [R1+0xf10] ;  /* 0x000f1000011e7983 */ /* 0x000ee20000300800 */
[----:B-1----:R-:W-:-:S03]  /*45910*/  IMAD.MOV.U32 R7, RZ, RZ, R41 ;  /* 0x000000ffff077224 */ /* 0x002fc600078e0029 */
[----:B------:R-:W3:Y:S01]  /*45920*/  LDL.LU R41, [R1+0xf0c] ;  /* 0x000f0c0001297983 */ /* 0x000ee20000300800 */
[----:B------:R-:W-:-:S05]  /*45930*/  IMAD.MOV.U32 R6, RZ, RZ, R36 ;  /* 0x000000ffff067224 */ /* 0x000fca00078e0024 */
[----:B------:R1:W-:Y:S02]  /*45940*/  LDGSTS.E [R4+0x16a00], [R6.64], P2 ;  /* 0x16a0000006047fae */ /* 0x0003e40009121844 */
[----:B-1----:R-:W-:Y:S01]  /*45950*/  IMAD.MOV.U32 R6, RZ, RZ, R3 ;  /* 0x000000ffff067224 */ /* 0x002fe200078e0003 */
[----:B----4-:R-:W-:Y:S01]  /*45960*/  IADD3 R34, P1, R34, R35, RZ ;  /* 0x0000002322227210 */ /* 0x010fe20007f3e0ff */
[----:B------:R-:W-:-:S04]  /*45970*/  IMAD.X R38, R38, 0x1, R0, P0 ;  /* 0x0000000126267824 */ /* 0x000fc800000e0600 */
[----:B------:R-:W-:Y:S04]  /*45980*/  STL [R1+0x1048], R34 ;  /* 0x0010482201007387 */ /* 0x000fe80000100800 */
[----:B------:R1:W-:Y:S04]  /*45990*/  STL [R1+0x103c], R38 ;  /* 0x00103c2601007387 */ /* 0x0003e80000100800 */
[----:B------:R-:W4:Y:S01]  /*459a0*/  LDL.LU R36, [R1+0xf80] ;  /* 0x000f800001247983 */ /* 0x000f220000300800 */
[----:B------:R-:W-:-:S03]  /*459b0*/  IMAD.MOV.U32 R7, RZ, RZ, R38 ;  /* 0x000000ffff077224 */ /* 0x000fc600078e0026 */
[----:B-1----:R-:W4:Y:S04]  /*459c0*/  LDL.LU R38, [R1+0xf7c] ;  /* 0x000f7c0001267983 */ /* 0x002f280000300800 */
[----:B------:R1:W-:Y:S01]  /*459d0*/  LDGSTS.E [R4+0x17200], [R6.64], P2 ;  /* 0x1720000006047fae */ /* 0x0003e20009121844 */
[----:B-----5:R-:W-:Y:S01]  /*459e0*/  IADD3 R5, P0, R5, R35, RZ ;  /* 0x0000002305057210 */ /* 0x020fe20007f1e0ff */
[----:B------:R-:W-:-:S04]  /*459f0*/  IMAD.X R37, R37, 0x1, R0, P1 ;  /* 0x0000000125257824 */ /* 0x000fc800008e0600 */
[----:B------:R-:W-:Y:S01]  /*45a00*/  STL [R1+0x1030], R5 ;  /* 0x0010300501007387 */ /* 0x000fe20000100800 */
[----:B-1----:R-:W-:Y:S02]  /*45a10*/  IMAD.MOV.U32 R6, RZ, RZ, R34 ;  /* 0x000000ffff067224 */ /* 0x002fe400078e0022 */
[----:B------:R-:W-:Y:S01]  /*45a20*/  IMAD.MOV.U32 R7, RZ, RZ, R37 ;  /* 0x000000ffff077224 */ /* 0x000fe200078e0025 */
[----:B------:R1:W-:Y:S04]  /*45a30*/  STL [R1+0x1044], R37 ;  /* 0x0010442501007387 */ /* 0x0003e80000100800 */
[----:B------:R-:W5:Y:S04]  /*45a40*/  LDL.LU R3, [R1+0xf90] ;  /* 0x000f900001037983 */ /* 0x000f680000300800 */
[----:B------:R3:W-:Y:S01]  /*45a50*/  LDGSTS.E [R4+0x17a00], [R6.64], P2 ;  /* 0x17a0000006047fae */ /* 0x0007e20009121844 */
[----:B--2---:R-:W-:-:S03]  /*45a60*/  IADD3 R33, P1, R33, R35, RZ ;  /* 0x0000002321217210 */ /* 0x004fc60007f3e0ff */
[----:B-1----:R-:W2:Y:S01]  /*45a70*/  LDL.LU R37, [R1+0xf8c] ;  /* 0x000f8c0001257983 */ /* 0x002ea20000300800 */
[----:B---3--:R-:W-:-:S03]  /*45a80*/  IMAD.X R44, R44, 0x1, R0, P0 ;  /* 0x000000012c2c7824 */ /* 0x008fc600000e0600 */
[----:B------:R-:W-:Y:S04]  /*45a90*/  STL [R1+0x1038], R33 ;  /* 0x0010382101007387 */ /* 0x000fe80000100800 */
[----:B------:R-:W-:Y:S01]  /*45aa0*/  STL [R1+0x102c], R44 ;  /* 0x00102c2c01007387 */ /* 0x000fe20000100800 */
[----:B------:R-:W-:-:S03]  /*45ab0*/  IMAD.MOV.U32 R6, RZ, RZ, R5 ;  /* 0x000000ffff067224 */ /* 0x000fc600078e0005 */
[----:B------:R-:W4:Y:S01]  /*45ac0*/  LDL.LU R34, [R1+0xfe8] ;  /* 0x000fe80001227983 */ /* 0x000f220000300800 */
[----:B------:R-:W-:-:S03]  /*45ad0*/  IMAD.MOV.U32 R7, RZ, RZ, R44 ;  /* 0x000000ffff077224 */ /* 0x000fc600078e002c */
[----:B------:R-:W4:Y:S04]  /*45ae0*/  LDL.LU R5, [R1+0xff0] ;  /* 0x000ff00001057983 */ /* 0x000f280000300800 */
[----:B------:R1:W-:Y:S01]  /*45af0*/  LDGSTS.E [R4+0x18200], [R6.64], P2 ;  /* 0x1820000006047fae */ /* 0x0003e20009121844 */
[----:B------:R-:W-:Y:S01]  /*45b00*/  IADD3 R28, P0, R28, R35, RZ ;  /* 0x000000231c1c7210 */ /* 0x000fe20007f1e0ff */
[----:B-1----:R-:W-:Y:S02]  /*45b10*/  IMAD.MOV.U32 R6, RZ, RZ, R33 ;  /* 0x000000ffff067224 */ /* 0x002fe400078e0021 */
[----:B------:R-:W-:Y:S02]  /*45b20*/  IMAD.X R42, R42, 0x1, R0, P1 ;  /* 0x000000012a2a7824 */ /* 0x000fe400008e0600 */
[----:B------:R-:W-:Y:S02]  /*45b30*/  STL [R1+0xee0], R28 ;  /* 0x000ee01c01007387 */ /* 0x000fe40000100800 */
[----:B------:R-:W-:-:S02]  /*45b40*/  IMAD.MOV.U32 R7, RZ, RZ, R42 ;  /* 0x000000ffff077224 */ /* 0x000fc400078e002a */
[----:B------:R1:W-:Y:S04]  /*45b50*/  STL [R1+0x1034], R42 ;  /* 0x0010342a01007387 */ /* 0x0003e80000100800 */
[----:B------:R1:W-:Y:S01]  /*45b60*/  LDGSTS.E [R4+0x18a00], [R6.64], P2 ;  /* 0x18a0000006047fae */ /* 0x0003e20009121844 */
[----:B------:R-:W-:-:S03]  /*45b70*/  IMAD.X R43, R43, 0x1, R0, P0 ;  /* 0x000000012b2b7824 */ /* 0x000fc600000e0600 */
[----:B-1----:R-:W4:Y:S01]  /*45b80*/  LDL.LU R42, [R1+0xfd8] ;  /* 0x000fd800012a7983 */ /* 0x002f220000300800 */
[----:B------:R-:W-:-:S05]  /*45b90*/  IADD3 R29, P1, R29, R35, RZ ;  /* 0x000000231d1d7210 */ /* 0x000fca0007f3e0ff */
[----:B------:R-:W-:Y:S01]  /*45ba0*/  STL [R1+0xef8], R29 ;  /* 0x000ef81d01007387 */ /* 0x000fe20000100800 */
[----:B------:R-:W-:-:S03]  /*45bb0*/  IMAD.MOV.U32 R7, RZ, RZ, R43 ;  /* 0x000000ffff077224 */ /* 0x000fc600078e002b */
        /* <DEDUP_REMOVED lines=18> */
[----:B----4-:R-:W-:-:S05]  /*45ce0*/  IADD3 R36, P1, R36, R35, RZ ;  /* 0x0000002324247210 */ /* 0x010fca0007f3e0ff */
[----:B------:R-:W-:Y:S04]  /*45cf0*/  STL [R1+0xf80], R36 ;  /* 0x000f802401007387 */ /* 0x000fe80000100800 */
[----:B------:R4:W-:Y:S04]  /*45d00*/  STL [R1+0xf0c], R41 ;  /* 0x000f0c2901007387 */ /* 0x0009e80000100800 */
[----:B------:R-:W3:Y:S04]  /*45d10*/  LDL.LU R29, [R1+0x1008] ;  /* 0x00100800011d7983 */ /* 0x000ee80000300800 */
[----:B------:R-:W3:Y:S01]  /*45d20*/  LDL.LU R44, [R1+0xffc] ;  /* 0x000ffc00012c7983 */ /* 0x000ee20000300800 */
[----:B------:R-:W-:-:S02]  /*45d30*/  IMAD.X R38, R38, 0x1, R0, P1 ;  /* 0x0000000126267824 */ /* 0x000fc400008e0600 */
[----:B-1----:R-:W-:Y:S02]  /*45d40*/  IMAD.MOV.U32 R6, RZ, RZ, R36 ;  /* 0x000000ffff067224 */ /* 0x002fe400078e0024 */
[----:B------:R-:W-:-:S05]  /*45d50*/  IMAD.MOV.U32 R7, RZ, RZ, R38 ;  /* 0x000000ffff077224 */ /* 0x000fca00078e0026 */
[----:B------:R1:W-:Y:S01]  /*45d60*/  LDGSTS.E [R4+0x1aa00], [R6.64], P2 ;  /* 0x1aa0000006047fae */ /* 0x0003e20009121844 */
[----:B-----5:R-:W-:-:S05]  /*45d70*/  IADD3 R3, P0, R3, R35, RZ ;  /* 0x0000002303037210 */ /* 0x020fca0007f1e0ff */
[----:B------:R-:W-:Y:S01]  /*45d80*/  STL [R1+0xf90], R3 ;  /* 0x000f900301007387 */ /* 0x000fe20000100800 */
[----:B--2---:R-:W-:-:S03]  /*45d90*/  IMAD.X R37, R37, 0x1, R0, P0 ;  /* 0x0000000125257824 */ /* 0x004fc600000e0600 */
[----:B------:R2:W-:Y:S04]  /*45da0*/  STL [R1+0xf7c], R38 ;  /* 0x000f7c2601007387 */ /* 0x0005e80000100800 */
[----:B------:R-:W5:Y:S04]  /*45db0*/  LDL.LU R30, [R1+0x1010] ;  /* 0x00101000011e7983 */ /* 0x000f680000300800 */
[----:B----4-:R-:W4:Y:S01]  /*45dc0*/  LDL.LU R41, [R1+0x1004] ;  /* 0x0010040001297983 */ /* 0x010f220000300800 */
[----:B------:R-:W-:-:S05]  /*45dd0*/  IADD3 R34, P1, R34, R35, RZ ;  /* 0x0000002322227210 */ /* 0x000fca0007f3e0ff */
[----:B------:R-:W-:Y:S04]  /*45de0*/  STL [R1+0xfe8], R34 ;  /* 0x000fe82201007387 */ /* 0x000fe80000100800 */
[----:B------:R1:W-:Y:S01]  /*45df0*/  STL [R1+0xf8c], R37 ;  /* 0x000f8c2501007387 */ /* 0x0003e20000100800 */
[----:B------:R-:W-:-:S03]  /*45e00*/  IADD3 R5, P0, R5, R35, RZ ;  /* 0x0000002305057210 */ /* 0x000fc60007f1e0ff */
[----:B--2---:R-:W2:Y:S01]  /*45e10*/  LDL.LU R38, [R1+0x100c] ;  /* 0x00100c0001267983 */ /* 0x004ea20000300800 */
[----:B-1----:R-:W-:-:S03]  /*45e20*/  IMAD.MOV.U32 R6, RZ, RZ, R3 ;  /* 0x000000ffff067224 */ /* 0x002fc600078e0003 */
[----:B------:R-:W2:Y:S01]  /*45e30*/  LDL.LU R36, [R1+0x1018] ;  /* 0x0010180001247983 */ /* 0x000ea20000300800 */
[----:B------:R-:W-:-:S03]  /*45e40*/  IMAD.MOV.U32 R7, RZ, RZ, R37 ;  /* 0x000000ffff077224 */ /* 0x000fc600078e0025 */
[----:B------:R-:W2:Y:S04]  /*45e50*/  LDL.LU R37, [R1+0x1014] ;  /* 0x0010140001257983 */ /* 0x000ea80000300800 */
[----:B------:R-:W-:Y:S04]  /*45e60*/  STL [R1+0xff0], R5 ;  /* 0x000ff00501007387 */ /* 0x000fe80000100800 */
[----:B------:R1:W-:Y:S01]  /*45e70*/  LDGSTS.E [R4+0x1b200], [R6.64], P2 ;  /* 0x1b20000006047fae */ /* 0x0003e20009121844 */
[----:B------:R-:W-:Y:S02]  /*45e80*/  IMAD.X R42, R42, 0x1, R0, P1 ;  /* 0x000000012a2a7824 */ /* 0x000fe400008e0600 */
[----:B-1----:R-:W-:-:S03]  /*45e90*/  IMAD.MOV.U32 R6, RZ, RZ, R34 ;  /* 0x000000ffff067224 */ /* 0x002fc600078e0022 */
[----:B------:R1:W-:Y:S01]  /*45ea0*/  STL [R1+0xfd8], R42 ;  /* 0x000fd82a01007387 */ /* 0x0003e20000100800 */
[----:B------:R-:W-:-:S03]  /*45eb0*/  IMAD.MOV.U32 R7, RZ, RZ, R42 ;  /* 0x000000ffff077224 */ /* 0x000fc600078e002a */
[----:B------:R-:W2:Y:S04]  /*45ec0*/  LDL.LU R3, [R1+0x1020] ;  /* 0x0010200001037983 */ /* 0x000ea80000300800 */
[----:B------:R-:W2:Y:S01]  /*45ed0*/  LDL.LU R34, [R1+0x101c] ;  /* 0x00101c0001227983 */ /* 0x000ea20000300800 */
[----:B------:R-:W-:-:S03]  /*45ee0*/  IADD3 R33, P1, R33, R35, RZ ;  /* 0x0000002321217210 */ /* 0x000fc60007f3e0ff */
[----:B------:R1:W-:Y:S01]  /*45ef0*/  LDGSTS.E [R4+0x1ba00], [R6.64], P2 ;  /* 0x1ba0000006047fae */ /* 0x0003e20009121844 */
[----:B------:R-:W-:-:S03]  /*45f00*/  IMAD.X R43, R43, 0x1, R0, P0 ;  /* 0x000000012b2b7824 */ /* 0x000fc600000e0600 */
[----:B------:R-:W-:Y:S04]  /*45f10*/  STL [R1+0xff8], R33 ;  /* 0x000ff82101007387 */ /* 0x000fe80000100800 */
[----:B------:R1:W-:Y:S04]  /*45f20*/  STL [R1+0xfec], R43 ;  /* 0x000fec2b01007387 */ /* 0x0003e80000100800 */
[----:B-1----:R-:W2:Y:S01]  /*45f30*/  LDL.LU R42, [R1+0x1028] ;  /* 0x00102800012a7983 */ /* 0x002ea20000300800 */
[----:B------:R-:W-:Y:S02]  /*45f40*/  IMAD.MOV.U32 R6, RZ, RZ, R5 ;  /* 0x000000ffff067224 */ /* 0x000fe400078e0005 */
[----:B------:R-:W-:-:S02]  /*45f50*/  IMAD.MOV.U32 R7, RZ, RZ, R43 ;  /* 0x000000ffff077224 */ /* 0x000fc400078e002b */
[----:B------:R-:W2:Y:S04]  /*45f60*/  LDL.LU R43, [R1+0x1024] ;  /* 0x00102400012b7983 */ /* 0x000ea80000300800 */
[----:B------:R1:W-:Y:S01]  /*45f70*/  LDGSTS.E [R4+0x1c200], [R6.64], P2 ;  /* 0x1c20000006047fae */ /* 0x0003e20009121844 */
[----:B------:R-:W-:Y:S01]  /*45f80*/  IADD3 R28, P0, R28, R35, RZ ;  /* 0x000000231c1c7210 */ /* 0x000fe20007f1e0ff */
[----:B------:R-:W-:-:S04]  /*45f90*/  IMAD.X R40, R40, 0x1, R0, P1 ;  /* 0x0000000128287824 */ /* 0x000fc800008e0600 */
[----:B------:R-:W-:Y:S01]  /*45fa0*/  STL [R1+0x1000], R28 ;  /* 0x0010001c01007387 */ /* 0x000fe20000100800 */
[----:B-1----:R-:W-:-:S03]  /*45fb0*/  IMAD.MOV.U32 R7, RZ, RZ, R40 ;  /* 0x000000ffff077224 */ /* 0x002fc600078e0028 */
[----:B------:R1:W-:Y:S01]  /*45fc0*/  STL [R1+0xff4], R40 ;  /* 0x000ff42801007387 */ /* 0x0003e20000100800 */
[----:B------:R-:W-:-:S03]  /*45fd0*/  IMAD.MOV.U32 R6, RZ, RZ, R33 ;  /* 0x000000ffff067224 */ /* 0x000fc600078e0021 */
[----:B------:R-:W2:Y:S04]  /*45fe0*/  LDL.LU R5, [R1+0xbc0] ;  /* 0x000bc00001057983 */ /* 0x000ea80000300800 */
[----:B------:R1:W-:Y:S04]  /*45ff0*/  LDGSTS.E [R4+0x1ca00], [R6.64], P2 ;  /* 0x1ca0000006047fae */ /* 0x0003e80009121844 */
[----:B-1----:R-:W2:Y:S01]  /*46000*/  LDL.LU R40, [R1+0xbbc] ;  /* 0x000bbc0001287983 */ /* 0x002ea20000300800 */
[----:B------:R-:W-:Y:S01]  /*46010*/  IMAD.MOV.U32 R6, RZ, RZ, R28 ;  /* 0x000000ffff067224 */ /* 0x000fe200078e001c */
[----:B---3--:R-:W-:Y:S01]  /*46020*/  IADD3 R29, P1, R29, R35, RZ ;  /* 0x000000231d1d7210 */ /* 0x008fe20007f3e0ff */
[----:B------:R-:W-:-:S04]  /*46030*/  IMAD.X R44, R44, 0x1, R0, P0 ;  /* 0x000000012c2c7824 */ /* 0x000fc800000e0600 */
[----:B------:R-:W-:Y:S04]  /*46040*/  STL [R1+0x1008], R29 ;  /* 0x0010081d01007387 */ /* 0x000fe80000100800 */
[----:B------:R1:W-:Y:S04]  /*46050*/  STL [R1+0xffc], R44 ;  /* 0x000ffc2c01007387 */ /* 0x0003e80000100800 */
[----:B------:R-:W3:Y:S01]  /*46060*/  LDL.LU R33, [R1+0xbd0] ;  /* 0x000bd00001217983 */ /* 0x000ee20000300800 */
[----:B------:R-:W-:-:S03]  /*46070*/  IMAD.MOV.U32 R7, RZ, RZ, R44 ;  /* 0x000000ffff077224 */ /* 0x000fc600078e002c */
[----:B------:R-:W3:Y:S04]  /*46080*/  LDL.LU R28, [R1+0xbe0] ;  /* 0x000be000011c7983 */ /* 0x000ee80000300800 */
[----:B------:R1:W-:Y:S01]  /*46090*/  LDGSTS.E [R4+0x1d200], [R6.64], P2 ;  /* 0x1d20000006047fae */ /* 0x0003e20009121844 */
[----:B-----5:R-:W-:Y:S01]  /*460a0*/  IADD3 R30, P0, R30, R35, RZ ;  /* 0x000000231e1e7210 */ /* 0x020fe20007f1e0ff */
[----:B----4-:R-:W-:-:S04]  /*460b0*/  IMAD.X R41, R41, 0x1, R0, P1 ;  /* 0x0000000129297824 */ /* 0x010fc800008e0600 */
[----:B------:R-:W-:Y:S01]  /*460c0*/  STL [R1+0x1010], R30 ;  /* 0x0010101e01007387 */ /* 0x000fe20000100800 */
[----:B-1----:R-:W-:Y:S02]  /*460d0*/  IMAD.MOV.U32 R6, RZ, RZ, R29 ;  /* 0x000000ffff067224 */ /* 0x002fe400078e001d */
[----:B------:R-:W-:Y:S01]  /*460e0*/  IMAD.MOV.U32 R7, RZ, RZ, R41 ;  /* 0x000000ffff077224 */ /* 0x000fe200078e0029 */
[----:B------:R1:W-:Y:S04]  /*460f0*/  STL [R1+0x1004], R41 ;  /* 0x0010042901007387 */ /* 0x0003e80000100800 */
[----:B------:R-:W4:Y:S04]  /*46100*/  LDL.LU R44, [R1+0xbcc] ;  /* 0x000bcc00012c7983 */ /* 0x000f280000300800 */
[----:B------:R5:W-:Y:S01]  /*46110*/  LDGSTS.E [R4+0x1da00], [R6.64], P2 ;  /* 0x1da0000006047fae */ /* 0x000be20009121844 */
[----:B--2---:R-:W-:Y:S01]  /*46120*/  IMAD.X R38, R38, 0x1, R0, P0 ;  /* 0x0000000126267824 */ /* 0x004fe200000e0600 */
[----:B------:R-:W-:-:S05]  /*46130*/  IADD3 R36, P1, R36, R35, RZ ;  /* 0x0000002324247210 */ /* 0x000fca0007f3e0ff */
[----:B------:R2:W-:Y:S04]  /*46140*/  STL [R1+0x1018], R36 ;  /* 0x0010182401007387 */ /* 0x0005e80000100800 */
[----:B------:R-:W-:Y:S01]  /*46150*/  STL [R1+0x100c], R38 ;  /* 0x00100c2601007387 */ /* 0x000fe20000100800 */
[----:B------:R-:W-:-:S03]  /*46160*/  IMAD.X R37, R37, 0x1, R0, P1 ;  /* 0x0000000125257824 */ /* 0x000fc600008e0600 */
[----:B------:R-:W4:Y:S01]  /*46170*/  LDL.LU R29, [R1+0xbf0] ;  /* 0x000bf000011d7983 */ /* 0x000f220000300800 */
[----:B-----5:R-:W-:-:S03]  /*46180*/  IMAD.MOV.U32 R6, RZ, RZ, R30 ;  /* 0x000000ffff067224 */ /* 0x020fc600078e001e */
[----:B-1----:R-:W5:Y:S01]  /*46190*/  LDL.LU R41, [R1+0xbdc] ;  /* 0x000bdc0001297983 */ /* 0x002f620000300800 */
        /* <DEDUP_REMOVED lines=9> */
[----:B--2---:R-:W5:Y:S01]  /*46230*/  LDL.LU R36, [R1+0xbec] ;  /* 0x000bec0001247983 */ /* 0x004f620000300800 */
[----:B------:R-:W-:-:S03]  /*46240*/  IADD3 R42, P1, R42, R35, RZ ;  /* 0x000000232a2a7210 */ /* 0x000fc60007f3e0ff */
[----:B------:R-:W1:Y:S04]  /*46250*/  S2R R45, SR_TID.X ;  /* 0x00000000002d7919 */ /* 0x000e680000002100 */
[----:B------:R-:W-:Y:S04]  /*46260*/  STL [R1+0x1028], R42 ;  /* 0x0010282a01007387 */ /* 0x000fe80000100800 */
[----:B------:R1:W-:Y:S04]  /*46270*/  STL [R1+0x101c], R34 ;  /* 0x00101c2201007387 */ /* 0x0003e80000100800 */
[----:B-1----:R-:W5:Y:S04]  /*46280*/  LDL.LU R37, [R1+0xc10] ;  /* 0x000c100001257983 */ /* 0x002f680000300800 */
[----:B------:R-:W5:Y:S01]  /*46290*/  LDL.LU R38, [R1+0xbfc] ;  /* 0x000bfc0001267983 */ /* 0x000f620000300800 */
[----:B------:R-:W-:-:S03]  /*462a0*/  IMAD.X R43, R43, 0x1, R0, P1 ;  /* 0x000000012b2b7824 */ /* 0x000fc600008e0600 */
[----:B------:R1:W-:Y:S01]  /*462b0*/  LDGSTS.E [R4+0x1ea00], [R6.64], P2 ;  /* 0x1ea0000006047fae */ /* 0x0003e20009121844 */
[----:B------:R-:W-:Y:S02]  /*462c0*/  SHF.R.S32.HI R48, RZ, 0x6, R45 ;  /* 0x00000006ff307819 */ /* 0x000fe4000001142d */
[----:B------:R-:W-:Y:S02]  /*462d0*/  LOP3.LUT R45, R45, 0x3f, RZ, 0xc0, !PT ;  /* 0x0000003f2d2d7812 */ /* 0x000fe400078ec0ff */
[----:B------:R-:W-:Y:S01]  /*462e0*/  SGXT R48, R48, 0x1 ;  /* 0x000000013030781a */ /* 0x000fe20000000200 */
[----:B-1----:R-:W-:Y:S01]  /*462f0*/  IMAD.MOV.U32 R6, RZ, RZ, R3 ;  /* 0x000000ffff067224 */ /* 0x002fe200078e0003 */
[----:B------:R-:W-:Y:S01]  /*46300*/  IADD3 R5, P0, R5, R35, RZ ;  /* 0x0000002305057210 */ /* 0x000fe20007f1e0ff */
[----:B------:R-:W-:Y:S02]  /*46310*/  IMAD.MOV.U32 R7, RZ, RZ, R34 ;  /* 0x000000ffff077224 */ /* 0x000fe400078e0022 */
[----:B------:R-:W-:-:S02]  /*46320*/  IMAD.SHL.U32 R3, R45, 0x4, RZ ;  /* 0x000000042d037824 */ /* 0x000fc400078e00ff */
[----:B------:R1:W-:Y:S01]  /*46330*/  STL [R1+0xbc0], R5 ;  /* 0x000bc00501007387 */ /* 0x0003e20000100800 */
[----:B------:R-:W-:-:S03]  /*46340*/  IMAD.X R40, R40, 0x1, R0, P0 ;  /* 0x0000000128287824 */ /* 0x000fc600000e0600 */
[----:B------:R1:W-:Y:S01]  /*46350*/  STL [R1+0x1024], R43 ;  /* 0x0010242b01007387 */ /* 0x0003e20000100800 */
[----:B------:R-:W-:-:S03]  /*46360*/  LOP3.LUT R3, R3, 0x110, R48, 0x78, !PT ;  /* 0x0000011003037812 */ /* 0x000fc600078e7830 */
[----:B------:R-:W5:Y:S04]  /*46370*/  LDL.LU R34, [R1+0xc20] ;  /* 0x000c200001227983 */ /* 0x000f680000300800 */
[----:B------:R1:W-:Y:S01]  /*46380*/  LDGSTS.E [R4+0x1f200], [R6.64], P2 ;  /* 0x1f20000006047fae */ /* 0x0003e20009121844 */
[----:B------:R-:W-:Y:S01]  /*46390*/  LOP3.LUT R3, R3, 0x40, RZ, 0x3c, !PT ;  /* 0x0000004003037812 */ /* 0x000fe200078e3cff */
[----:B-1----:R-:W-:Y:S02]  /*463a0*/  IMAD.MOV.U32 R6, RZ, RZ, R42 ;  /* 0x000000ffff067224 */ /* 0x002fe400078e002a */
[----:B------:R-:W-:-:S05]  /*463b0*/  IMAD.MOV.U32 R7, RZ, RZ, R43 ;  /* 0x000000ffff077224 */ /* 0x000fca00078e002b */
[----:B------:R1:W-:Y:S01]  /*463c0*/  LDGSTS.E [R4+0x1fa00], [R6.64], P2 ;  /* 0x1fa0000006047fae */ /* 0x0003e20009121844 */
[----:B------:R-:W-:Y:S02]  /*463d0*/  IMAD R3, R39, 0x20000, R3 ;  /* 0x0002000027037824 */ /* 0x000fe400078e0203 */
[----:B-1----:R-:W-:Y:S02]  /*463e0*/  IMAD.MOV.U32 R4, RZ, RZ, R5 ;  /* 0x000000ffff047224 */ /* 0x002fe400078e0005 */
[----:B------:R-:W-:-:S05]  /*463f0*/  IMAD.MOV.U32 R5, RZ, RZ, R40 ;  /* 0x000000ffff057224 */ /* 0x000fca00078e0028 */
[----:B------:R1:W-:Y:S01]  /*46400*/  LDGSTS.E [R3+0x400], [R4.64], P2 ;  /* 0x0040000004037fae */ /* 0x0003e20009121844 */
[----:B---3--:R-:W-:-:S05]  /*46410*/  IADD3 R33, P1, R33, R35, RZ ;  /* 0x0000002321217210 */ /* 0x008fca0007f3e0ff */
[----:B------:R-:W-:Y:S04]  /*46420*/  STL [R1+0xbd0], R33 ;  /* 0x000bd02101007387 */ /* 0x000fe80000100800 */
[----:B------:R3:W-:Y:S04]  /*46430*/  STL [R1+0xbbc], R40 ;  /* 0x000bbc2801007387 */ /* 0x0007e80000100800 */
[----:B------:R-:W2:Y:S01]  /*46440*/  LDL.LU R42, [R1+0xc0c] ;  /* 0x000c0c00012a7983 */ /* 0x000ea20000300800 */
[----:B------:R-:W-:-:S03]  /*46450*/  IADD3 R28, P0, R28, R35, RZ ;  /* 0x000000231c1c7210 */ /* 0x000fc60007f1e0ff */
[----:B------:R-:W2:Y:S04]  /*46460*/  LDL.LU R43, [R1+0xc30] ;  /* 0x000c3000012b7983 */ /* 0x000ea80000300800 */
[----:B---3--:R-:W3:Y:S04]  /*46470*/  LDL.LU R40, [R1+0xc1c] ;  /* 0x000c1c0001287983 */ /* 0x008ee80000300800 */
[----:B------:R-:W-:Y:S01]  /*46480*/  STL [R1+0xbe0], R28 ;  /* 0x000be01c01007387 */ /* 0x000fe20000100800 */
[----:B----4-:R-:W-:-:S05]  /*46490*/  IMAD.X R44, R44, 0x1, R0, P1 ;  /* 0x000000012c2c7824 */ /* 0x010fca00008e0600 */
[----:B------:R4:W-:Y:S01]  /*464a0*/  STL [R1+0xbcc], R44 ;  /* 0x000bcc2c01007387 */ /* 0x0009e20000100800 */
[----:B-1----:R-:W-:-:S03]  /*464b0*/  IMAD.MOV.U32 R4, RZ, RZ, R33 ;  /* 0x000000ffff047224 */ /* 0x002fc600078e0021 */
[----:B------:R-:W3:Y:S01]  /*464c0*/  LDL.LU R7, [R1+0xc40] ;  /* 0x000c400001077983 */ /* 0x000ee20000300800 */
[----:B------:R-:W-:-:S03]  /*464d0*/  IMAD.MOV.U32 R5, RZ, RZ, R44 ;  /* 0x000000ffff057224 */ /* 0x000fc600078e002c */
[----:B------:R-:W3:Y:S04]  /*464e0*/  LDL.LU R6, [R1+0xc2c] ;  /* 0x000c2c0001067983 */ /* 0x000ee80000300800 */
[----:B------:R1:W-:Y:S01]  /*464f0*/  LDGSTS.E [R3+0xc00], [R4.64], P2 ;  /* 0x00c0000004037fae */ /* 0x0003e20009121844 */
[----:B------:R-:W-:Y:S01]  /*46500*/  IADD3 R29, P1, R29, R35, RZ ;  /* 0x000000231d1d7210 */ /* 0x000fe20007f3e0ff */
[----:B-----5:R-:W-:-:S04]  /*46510*/  IMAD.X R41, R41, 0x1, R0, P0 ;  /* 0x0000000129297824 */ /* 0x020fc800000e0600 */
[----:B------:R-:W-:Y:S04]  /*46520*/  STL [R1+0xbf0], R29 ;  /* 0x000bf01d01007387 */ /* 0x000fe80000100800 */
[----:B------:R5:W-:Y:S04]  /*46530*/  STL [R1+0xbdc], R41 ;  /* 0x000bdc2901007387 */ /* 0x000be80000100800 */
[----:B------:R-:W3:Y:S04]  /*46540*/  LDL.LU R33, [R1+0xc50] ;  /* 0x000c500001217983 */ /* 0x000ee80000300800 */
[----:B----4-:R-:W4:Y:S01]  /*46550*/  LDL.LU R44, [R1+0xc3c] ;  /* 0x000c3c00012c7983 */ /* 0x010f220000300800 */
[----:B-1----:R-:W-:-:S02]  /*46560*/  IMAD.MOV.U32 R4, RZ, RZ, R28 ;  /* 0x000000ffff047224 */ /* 0x002fc400078e001c */
        /* <DEDUP_REMOVED lines=9> */
[----:B-----5:R-:W5:Y:S01]  /*46600*/  LDL.LU R41, [R1+0xc4c] ;  /* 0x000c4c0001297983 */ /* 0x020f620000300800 */
[----:B------:R-:W-:-:S03]  /*46610*/  IADD3 R37, P1, R37, R35, RZ ;  /* 0x0000002325257210 */ /* 0x000fc60007f3e0ff */
[----:B------:R1:W-:Y:S01]  /*46620*/  LDGSTS.E [R3+0x1c00], [R4.64], P2 ;  /* 0x01c0000004037fae */ /* 0x0003e20009121844 */
[----:B------:R-:W-:-:S03]  /*46630*/  IMAD.X R38, R38, 0x1, R0, P0 ;  /* 0x0000000126267824 */ /* 0x000fc600000e0600 */
[----:B------:R-:W-:Y:S04]  /*46640*/  STL [R1+0xc10], R37 ;  /* 0x000c102501007387 */ /* 0x000fe80000100800 */
[----:B------:R1:W-:Y:S04]  /*46650*/  STL [R1+0xbfc], R38 ;  /* 0x000bfc2601007387 */ /* 0x0003e80000100800 */
[----:B------:R-:W5:Y:S04]  /*46660*/  LDL.LU R36, [R1+0xc5c] ;  /* 0x000c5c0001247983 */ /* 0x000f680000300800 */
[----:B------:R-:W5:Y:S01]  /*46670*/  LDL.LU R29, [R1+0xc70] ;  /* 0x000c7000011d7983 */ /* 0x000f620000300800 */
[----:B-1----:R-:W-:-:S02]  /*46680*/  IMAD.MOV.U32 R4, RZ, RZ, R30 ;  /* 0x000000ffff047224 */ /* 0x002fc400078e001e */
[----:B------:R-:W-:Y:S02]  /*46690*/  IMAD.MOV.U32 R5, RZ, RZ, R38 ;  /* 0x000000ffff057224 */ /* 0x000fe400078e0026 */
[----:B------:R-:W5:Y:S04]  /*466a0*/  LDL.LU R38, [R1+0xc6c] ;  /* 0x000c6c0001267983 */ /* 0x000f680000300800 */
[----:B------:R1:W-:Y:S01]  /*466b0*/  LDGSTS.E [R3+0x2400], [R4.64], P2 ;  /* 0x0240000004037fae */ /* 0x0003e20009121844 */
[----:B------:R-:W-:Y:S01]  /*466c0*/  IADD3 R34, P0, R34, R35, RZ ;  /* 0x0000002322227210 */ /* 0x000fe20007f1e0ff */
[----:B-1----:R-:W-:-:S04]  /*466d0*/  IMAD.MOV.U32 R4, RZ, RZ, R37 ;  /* 0x000000ffff047224 */ /* 0x002fc800078e0025 */
[----:B------:R-:W-:Y:S01]  /*466e0*/  STL [R1+0xc20], R34 ;  /* 0x000c202201007387 */ /* 0x000fe20000100800 */
[----:B--2---:R-:W-:Y:S01]  /*466f0*/  IMAD.X R42, R42, 0x1, R0, P1 ;  /* 0x000000012a2a7824 */ /* 0x004fe200008e0600 */
[----:B------:R-:W-:-:S04]  /*46700*/  IADD3 R43, P1, R43, R35, RZ ;  /* 0x000000232b2b7210 */ /* 0x000fc80007f3e0ff */
[----:B------:R1:W-:Y:S01]  /*46710*/  STL [R1+0xc0c], R42 ;  /* 0x000c0c2a01007387 */ /* 0x0003e20000100800 */
[----:B------:R-:W-:Y:S02]  /*46720*/  IMAD.MOV.U32 R5, RZ, RZ, R42 ;  /* 0x000000ffff057224 */ /* 0x000fe400078e002a */
[----:B---3--:R-:W-:Y:S01]  /*46730*/  IMAD.X R40, R40, 0x1, R0, P0 ;  /* 0x0000000128287824 */ /* 0x008fe200000e0600 */
[----:B------:R-:W2:Y:S04]  /*46740*/  LDL.LU R30, [R1+0xc80] ;  /* 0x000c8000011e7983 */ /* 0x000ea80000300800 */
[----:B------:R3:W-:Y:S04]  /*46750*/  LDGSTS.E [R3+0x2c00], [R4.64], P2 ;  /* 0x02c0000004037fae */ /* 0x0007e80009121844 */
[----:B-1----:R-:W2:Y:S04]  /*46760*/  LDL.LU R42, [R1+0xc7c] ;  /* 0x000c7c00012a7983 */ /* 0x002ea80000300800 */
[----:B------:R-:W-:Y:S04]  /*46770*/  STL [R1+0xc30], R43 ;  /* 0x000c302b01007387 */ /* 0x000fe80000100800 */
[----:B------:R1:W-:Y:S01]  /*46780*/  STL [R1+0xc1c], R40 ;  /* 0x000c1c2801007387 */ /* 0x0003e20000100800 */
[----:B---3--:R-:W-:-:S02]  /*46790*/  IMAD.MOV.U32 R4, RZ, RZ, R34 ;  /* 0x000000ffff047224 */ /* 0x008fc400078e0022 */
[----:B------:R-:W-:Y:S01]  /*467a0*/  IMAD.MOV.U32 R5, RZ, RZ, R40 ;  /* 0x000000ffff057224 */ /* 0x000fe200078e0028 */
[----:B------:R-:W3:Y:S01]  /*467b0*/  LDL.LU R37, [R1+0xc90] ;  /* 0x000c900001257983 */ /* 0x000ee20000300800 */
[----:B------:R-:W-:-:S03]  /*467c0*/  IADD3 R7, P0, R7, R35, RZ ;  /* 0x0000002307077210 */ /* 0x000fc60007f1e0ff */
[----:B------:R1:W-:Y:S01]  /*467d0*/  LDGSTS.E [R3+0x3400], [R4.64], P2 ;  /* 0x0340000004037fae */ /* 0x0003e20009121844 */
[----:B------:R-:W-:-:S03]  /*467e0*/  IMAD.X R6, R6, 0x1, R0, P1 ;  /* 0x0000000106067824 */ /* 0x000fc600008e0600 */
[----:B-1----:R-:W3:Y:S04]  /*467f0*/  LDL.LU R40, [R1+0xc8c] ;  /* 0x000c8c0001287983 */ /* 0x002ee80000300800 */
[----:B------:R-:W-:Y:S04]  /*46800*/  STL [R1+0xc40], R7 ;  /* 0x000c400701007387 */ /* 0x000fe80000100800 */
[----:B------:R1:W-:Y:S01]  /*46810*/  STL [R1+0xc2c], R6 ;  /* 0x000c2c0601007387 */ /* 0x0003e20000100800 */
[----:B------:R-:W-:Y:S02]  /*46820*/  IMAD.MOV.U32 R4, RZ, RZ, R43 ;  /* 0x000000ffff047224 */ /* 0x000fe400078e002b */
[----:B------:R-:W-:Y:S01]  /*46830*/  IMAD.MOV.U32 R5, RZ, RZ, R6 ;  /* 0x000000ffff057224 */ /* 0x000fe200078e0006 */
[----:B------:R-:W3:Y:S04]  /*46840*/  LDL.LU R34, [R1+0xca0] ;  /* 0x000ca00001227983 */ /* 0x000ee80000300800 */
[----:B------:R-:W3:Y:S04]  /*46850*/  LDL.LU R43, [R1+0xc9c] ;  /* 0x000c9c00012b7983 */ /* 0x000ee80000300800 */
[----:B------:R1:W-:Y:S01]  /*46860*/  LDGSTS.E [R3+0x3c00], [R4.64], P2 ;  /* 0x03c0000004037fae */ /* 0x0003e20009121844 */
[----:B------:R-:W-:Y:S01]  /*46870*/  IADD3 R33, P1, R33, R35, RZ ;  /* 0x0000002321217210 */ /* 0x000fe20007f3e0ff */
[----:B----4-:R-:W-:-:S04]  /*46880*/  IMAD.X R44, R44, 0x1, R0, P0 ;  /* 0x000000012c2c7824 */ /* 0x010fc800000e0600 */
[----:B------:R-:W-:Y:S04]  /*46890*/  STL [R1+0xc50], R33 ;  /* 0x000c502101007387 */ /* 0x000fe80000100800 */
[----:B------:R-:W-:Y:S01]  /*468a0*/  STL [R1+0xc3c], R44 ;  /* 0x000c3c2c01007387 */ /* 0x000fe20000100800 */
[----:B-1----:R-:W-:-:S03]  /*468b0*/  IMAD.MOV.U32 R4, RZ, RZ, R7 ;  /* 0x000000ffff047224 */ /* 0x002fc600078e0007 */
[----:B------:R-:W4:Y:S01]  /*468c0*/  LDL.LU R6, [R1+0xcb0] ;  /* 0x000cb00001067983 */ /* 0x000f220000300800 */
[----:B------:R-:W-:-:S03]  /*468d0*/  IMAD.MOV.U32 R5, RZ, RZ, R44 ;  /* 0x000000ffff057224 */ /* 0x000fc600078e002c */
[----:B------:R-:W4:Y:S04]  /*468e0*/  LDL.LU R7, [R1+0xcc0] ;  /* 0x000cc00001077983 */ /* 0x000f280000300800 */
[----:B------:R1:W-:Y:S01]  /*468f0*/  LDGSTS.E [R3+0x4400], [R4.64], P2 ;  /* 0x0440000004037fae */ /* 0x0003e20009121844 */
[----:B------:R-:W-:Y:S01]  /*46900*/  IADD3 R28, P0, R28, R35, RZ ;  /* 0x000000231c1c7210 */ /* 0x000fe20007f1e0ff */
[----:B-----5:R-:W-:-:S04]  /*46910*/  IMAD.X R41, R41, 0x1, R0, P1 ;  /* 0x0000000129297824 */ /* 0x020fc800008e0600 */
[----:B------:R-:W-:Y:S01]  /*46920*/  STL [R1+0xc60], R28 ;  /* 0x000c601c01007387 */ /* 0x000fe20000100800 */
[----:B-1----:R-:W-:Y:S02]  /*46930*/  IMAD.MOV.U32 R4, RZ, RZ, R33 ;  /* 0x000000ffff047224 */ /* 0x002fe400078e0021 */
[----:B------:R-:W-:Y:S01]  /*46940*/  IMAD.MOV.U32 R5, RZ, RZ, R41 ;  /* 0x000000ffff057224 */ /* 0x000fe200078e0029 */
[----:B------:R1:W-:Y:S04]  /*46950*/  STL [R1+0xc4c], R41 ;  /* 0x000c4c2901007387 */ /* 0x0003e80000100800 */
[----:B------:R5:W-:Y:S04]  /*46960*/  LDGSTS.E [R3+0x4c00], [R4.64], P2 ;  /* 0x04c0000004037fae */ /* 0x000be80009121844 */
[----:B-1----:R-:W4:Y:S01]  /*46970*/  LDL.LU R41, [R1+0xcac] ;  /* 0x000cac0001297983 */ /* 0x002f220000300800 */
[----:B------:R-:W-:Y:S01]  /*46980*/  IMAD.X R36, R36, 0x1, R0, P0 ;  /* 0x0000000124247824 */ /* 0x000fe200000e0600 */
[----:B------:R-:W-:-:S03]  /*46990*/  IADD3 R29, P1, R29, R35, RZ ;  /* 0x000000231d1d7210 */ /* 0x000fc60007f3e0ff */
[----:B-----5:R-:W-:Y:S02]  /*469a0*/  IMAD.MOV.U32 R5, RZ, RZ, R36 ;  /* 0x000000ffff057224 */ /* 0x020fe400078e0024 */
[----:B------:R-:W-:Y:S04]  /*469b0*/  STL [R1+0xc70], R29 ;  /* 0x000c701d01007387 */ /* 0x000fe80000100800 */
[----:B------:R1:W-:Y:S04]  /*469c0*/  STL [R1+0xc5c], R36 ;  /* 0x000c5c2401007387 */ /* 0x0003e80000100800 */
[----:B------:R-:W4:Y:S04]  /*469d0*/  LDL.LU R33, [R1+0xcd0] ;  /* 0x000cd00001217983 */ /* 0x000f280000300800 */
[----:B-1----:R-:W4:Y:S01]  /*469e0*/  LDL.LU R36, [R1+0xcbc] ;  /* 0x000cbc0001247983 */ /* 0x002f220000300800 */
[----:B------:R-:W-:-:S02]  /*469f0*/  IMAD.X R38, R38, 0x1, R0, P1 ;  /* 0x0000000126267824 */ /* 0x000fc400008e0600 */
[----:B------:R-:W-:-:S05]  /*46a00*/  IMAD.MOV.U32 R4, RZ, RZ, R28 ;  /* 0x000000ffff047224 */ /* 0x000fca00078e001c */
[----:B------:R1:W-:Y:S02]  /*46a10*/  LDGSTS.E [R3+0x5400], [R4.64], P2 ;  /* 0x0540000004037fae */ /* 0x0003e40009121844 */
        /* <DEDUP_REMOVED lines=8> */
[----:B--2---:R-:W2:Y:S01]  /*46aa0*/  LDL.LU R38, [R1+0xccc] ;  /* 0x000ccc0001267983 */ /* 0x004ea20000300800 */
[----:B---3--:R-:W-:-:S05]  /*46ab0*/  IADD3 R37, P1, R37, R35, RZ ;  /* 0x0000002325257210 */ /* 0x008fca0007f3e0ff */
[----:B------:R-:W-:Y:S04]  /*46ac0*/  STL [R1+0xc90], R37 ;  /* 0x000c902501007387 */ /* 0x000fe80000100800 */
[----:B------:R3:W-:Y:S01]  /*46ad0*/  STL [R1+0xc7c], R42 ;  /* 0x000c7c2a01007387 */ /* 0x0007e20000100800 */
[----:B------:R-:W-:-:S03]  /*46ae0*/  IMAD.X R40, R40, 0x1, R0, P1 ;  /* 0x0000000128287824 */ /* 0x000fc600008e0600 */
[----:B------:R-:W2:Y:S01]  /*46af0*/  LDL.LU R29, [R1+0xcf0] ;  /* 0x000cf000011d7983 */ /* 0x000ea20000300800 */
[----:B-1----:R-:W-:-:S03]  /*46b00*/  IMAD.MOV.U32 R4, RZ, RZ, R30 ;  /* 0x000000ffff047224 */ /* 0x002fc600078e001e */
[----:B------:R-:W2:Y:S01]  /*46b10*/  LDL.LU R44, [R1+0xcdc] ;  /* 0x000cdc00012c7983 */ /* 0x000ea20000300800 */
[----:B------:R-:W-:Y:S01]  /*46b20*/  IADD3 R34, P0, R34, R35, RZ ;  /* 0x0000002322227210 */ /* 0x000fe20007f1e0ff */
[----:B------:R-:W-:-:S04]  /*46b30*/  IMAD.MOV.U32 R5, RZ, RZ, R42 ;  /* 0x000000ffff057224 */ /* 0x000fc800078e002a */
[----:B------:R-:W-:Y:S01]  /*46b40*/  STL [R1+0xca0], R34 ;  /* 0x000ca02201007387 */ /* 0x000fe20000100800 */
[----:B------:R-:W-:-:S03]  /*46b50*/  IMAD.X R43, R43, 0x1, R0, P0 ;  /* 0x000000012b2b7824 */ /* 0x000fc600000e0600 */
[----:B------:R1:W-:Y:S04]  /*46b60*/  STL [R1+0xc8c], R40 ;  /* 0x000c8c2801007387 */ /* 0x0003e80000100800 */
[----:B------:R-:W2:Y:S04]  /*46b70*/  LDL.LU R30, [R1+0xd00] ;  /* 0x000d0000011e7983 */ /* 0x000ea80000300800 */
[----:B------:R1:W-:Y:S04]  /*46b80*/  LDGSTS.E [R3+0x6400], [R4.64], P2 ;  /* 0x0640000004037fae */ /* 0x0003e80009121844 */
[----:B---3--:R-:W3:Y:S01]  /*46b90*/  LDL.LU R42, [R1+0xcec] ;  /* 0x000cec00012a7983 */ /* 0x008ee20000300800 */
[----:B----4-:R-:W-:-:S05]  /*46ba0*/  IADD3 R6, P1, R6, R35, RZ ;  /* 0x0000002306067210 */ /* 0x010fca0007f3e0ff */
[----:B------:R-:W-:Y:S01]  /*46bb0*/  STL [R1+0xcb0], R6 ;  /* 0x000cb00601007387 */ /* 0x000fe20000100800 */
[----:B-1----:R-:W-:Y:S02]  /*46bc0*/  IMAD.MOV.U32 R4, RZ, RZ, R37 ;  /* 0x000000ffff047224 */ /* 0x002fe400078e0025 */
[----:B------:R-:W-:Y:S01]  /*46bd0*/  IMAD.MOV.U32 R5, RZ, RZ, R40 ;  /* 0x000000ffff057224 */ /* 0x000fe200078e0028 */
[----:B------:R1:W-:Y:S01]  /*46be0*/  STL [R1+0xc9c], R43 ;  /* 0x000c9c2b01007387 */ /* 0x0003e20000100800 */
[----:B------:R-:W-:-:S03]  /*46bf0*/  IADD3 R7, P0, R7, R35, RZ ;  /* 0x0000002307077210 */ /* 0x000fc60007f1e0ff */
[----:B------:R-:W4:Y:S04]  /*46c00*/  LDL.LU R40, [R1+0xcfc] ;  /* 0x000cfc0001287983 */ /* 0x000f280000300800 */
[----:B------:R-:W4:Y:S04]  /*46c10*/  LDL.LU R37, [R1+0xd10] ;  /* 0x000d100001257983 */ /* 0x000f280000300800 */
[----:B------:R1:W-:Y:S02]  /*46c20*/  LDGSTS.E [R3+0x6c00], [R4.64], P2 ;  /* 0x06c0000004037fae */ /* 0x0003e40009121844 */
[----:B-1----:R-:W-:-:S02]  /*46c30*/  IMAD.MOV.U32 R4, RZ, RZ, R34 ;  /* 0x000000ffff047224 */ /* 0x002fc400078e0022 */
[----:B------:R-:W-:Y:S02]  /*46c40*/  IMAD.MOV.U32 R5, RZ, RZ, R43 ;  /* 0x000000ffff057224 */ /* 0x000fe400078e002b */
[----:B------:R-:W4:Y:S01]  /*46c50*/  LDL.LU R43, [R1+0xd0c] ;  /* 0x000d0c00012b7983 */ /* 0x000f220000300800 */
[----:B------:R-:W-:-:S03]  /*46c60*/  IMAD.X R41, R41, 0x1, R0, P1 ;  /* 0x0000000129297824 */ /* 0x000fc600008e0600 */
[----:B------:R-:W-:Y:S04]  /*46c70*/  STL [R1+0xcc0], R7 ;  /* 0x000cc00701007387 */ /* 0x000fe80000100800 */
[----:B------:R1:W-:Y:S04]  /*46c80*/  STL [R1+0xcac], R41 ;  /* 0x000cac2901007387 */ /* 0x0003e80000100800 */
[----:B------:R1:W-:Y:S04]  /*46c90*/  LDGSTS.E [R3+0x7400], [R4.64], P2 ;  /* 0x0740000004037fae */ /* 0x0003e80009121844 */
[----:B------:R-:W4:Y:S01]  /*46ca0*/  LDL.LU R34, [R1+0xd20] ;  /* 0x000d200001227983 */ /* 0x000f220000300800 */
[----:B------:R-:W-:Y:S01]  /*46cb0*/  IADD3 R33, P1, R33, R35, RZ ;  /* 0x0000002321217210 */ /* 0x000fe20007f3e0ff */
[----:B------:R-:W-:-:S02]  /*46cc0*/  IMAD.X R36, R36, 0x1, R0, P0 ;  /* 0x0000000124247824 */ /* 0x000fc400000e0600 */
[----:B-1----:R-:W-:Y:S02]  /*46cd0*/  IMAD.MOV.U32 R5, RZ, RZ, R41 ;  /* 0x000000ffff057224 */ /* 0x002fe400078e0029 */
[----:B------:R-:W4:Y:S01]  /*46ce0*/  LDL.LU R41, [R1+0xd1c] ;  /* 0x000d1c0001297983 */ /* 0x000f220000300800 */
[----:B------:R-:W-:-:S03]  /*46cf0*/  IMAD.MOV.U32 R4, RZ, RZ, R6 ;  /* 0x000000ffff047224 */ /* 0x000fc600078e0006 */
[----:B------:R-:W-:Y:S04]  /*46d00*/  STL [R1+0xcd0], R33 ;  /* 0x000cd02101007387 */ /* 0x000fe80000100800 */
[----:B------:R1:W-:Y:S04]  /*46d10*/  STL [R1+0xcbc], R36 ;  /* 0x000cbc2401007387 */ /* 0x0003e80000100800 */
[----:B------:R-:W4:Y:S04]  /*46d20*/  LDL.LU R6, [R1+0xd30] ;  /* 0x000d300001067983 */ /* 0x000f280000300800 */
[----:B------:R1:W-:Y:S02]  /*46d30*/  LDGSTS.E [R3+0x7c00], [R4.64], P2 ;  /* 0x07c0000004037fae */ /* 0x0003e40009121844 */
[----:B-1----:R-:W-:-:S02]  /*46d40*/  IMAD.MOV.U32 R4, RZ, RZ, R7 ;  /* 0x000000ffff047224 */ /* 0x002fc400078e0007 */
[----:B------:R-:W-:Y:S02]  /*46d50*/  IMAD.MOV.U32 R5, RZ, RZ, R36 ;  /* 0x000000ffff057224 */ /* 0x000fe400078e0024 */
[----:B------:R-:W4:Y:S04]  /*46d60*/  LDL.LU R36, [R1+0xd2c] ;  /* 0x000d2c0001247983 */ /* 0x000f280000300800 */
[----:B------:R1:W-:Y:S02]  /*46d70*/  LDGSTS.E [R3+0x8400], [R4.64], P2 ;  /* 0x0840000004037fae */ /* 0x0003e40009121844 */
[----:B-1----:R-:W-:Y:S01]  /*46d80*/  IMAD.MOV.U32 R4, RZ, RZ, R33 ;  /* 0x000000ffff047224 */ /* 0x002fe200078e0021 */
[----:B-----5:R-:W-:Y:S01]  /*46d90*/  IADD3 R28, P0, R28, R35, RZ ;  /* 0x000000231c1c7210 */ /* 0x020fe20007f1e0ff */
[----:B--2---:R-:W-:-:S04]  /*46da0*/  IMAD.X R38, R38, 0x1, R0, P1 ;  /* 0x0000000126267824 */ /* 0x004fc800008e0600 */
[----:B------:R-:W-:Y:S01]  /*46db0*/  STL [R1+0xce0], R28 ;  /* 0x000ce01c01007387 */ /* 0x000fe20000100800 */
[----:B------:R-:W-:-:S03]  /*46dc0*/  IMAD.MOV.U32 R5, RZ, RZ, R38 ;  /* 0x000000ffff057224 */ /* 0x000fc600078e0026 */
[----:B------:R1:W-:Y:S04]  /*46dd0*/  STL [R1+0xccc], R38 ;  /* 0x000ccc2601007387 */ /* 0x0003e80000100800 */
[----:B------:R-:W2:Y:S04]  /*46de0*/  LDL.LU R7, [R1+0xd40] ;  /* 0x000d400001077983 */ /* 0x000ea80000300800 */
[----:B------:R5:W-:Y:S01]  /*46df0*/  LDGSTS.E [R3+0x8c00], [R4.64], P2 ;  /* 0x08c0000004037fae */ /* 0x000be20009121844 */
[----:B------:R-:W-:-:S03]  /*46e00*/  IADD3 R29, P1, R29, R35, RZ ;  /* 0x000000231d1d7210 */ /* 0x000fc60007f3e0ff */
[----:B-1----:R-:W2:Y:S01]  /*46e10*/  LDL.LU R38, [R1+0xd3c] ;  /* 0x000d3c0001267983 */ /* 0x002ea20000300800 */
[----:B------:R-:W-:-:S03]  /*46e20*/  IMAD.X R44, R44, 0x1, R0, P0 ;  /* 0x000000012c2c7824 */ /* 0x000fc600000e0600 */
[----:B------:R-:W-:Y:S04]  /*46e30*/  STL [R1+0xcf0], R29 ;  /* 0x000cf01d01007387 */ /* 0x000fe80000100800 */
[----:B------:R-:W-:Y:S01]  /*46e40*/  STL [R1+0xcdc], R44 ;  /* 0x000cdc2c01007387 */ /* 0x000fe20000100800 */
[----:B-----5:R-:W-:Y:S02]  /*46e50*/  IMAD.MOV.U32 R4, RZ, RZ, R28 ;  /* 0x000000ffff047224 */ /* 0x020fe400078e001c */
[----:B------:R-:W-:Y:S01]  /*46e60*/  IMAD.MOV.U32 R5, RZ, RZ, R44 ;  /* 0x000000ffff057224 */ /* 0x000fe200078e002c */
[----:B------:R-:W5:Y:S04]  /*46e70*/  LDL.LU R33, [R1+0xd50] ;  /* 0x000d500001217983 */ /* 0x000f680000300800 */
[----:B------:R1:W-:Y:S01]  /*46e80*/  LDGSTS.E [R3+0x9400], [R4.64], P2 ;  /* 0x0940000004037fae */ /* 0x0003e20009121844 */
[----:B------:R-:W-:-:S03]  /*46e90*/  IADD3 R30, P0, R30, R35, RZ ;  /* 0x000000231e1e7210 */ /* 0x000fc60007f1e0ff */
[----:B------:R-:W5:Y:S01]  /*46ea0*/  LDL.LU R28, [R1+0xd60] ;  /* 0x000d6000011c7983 */ /* 0x000f620000300800 */
[----:B---3--:R-:W-:-:S03]  /*46eb0*/  IMAD.X R42, R42, 0x1, R0, P1 ;  /* 0x000000012a2a7824 */ /* 0x008fc600008e0600 */
        /* <DEDUP_REMOVED lines=8> */
[----:B---3--:R-:W-:-:S04]  /*46f40*/  IMAD.MOV.U32 R5, RZ, RZ, R40 ;  /* 0x000000ffff057224 */ /* 0x008fc800078e0028 */
[----:B------:R-:W-:Y:S04]  /*46f50*/  STL [R1+0xd10], R37 ;  /* 0x000d102501007387 */ /* 0x000fe80000100800 */
[----:B------:R1:W-:Y:S01]  /*46f60*/  STL [R1+0xcfc], R40 ;  /* 0x000cfc2801007387 */ /* 0x0003e20000100800 */
[----:B------:R-:W-:-:S03]  /*46f70*/  IMAD.MOV.U32 R4, RZ, RZ, R30 ;  /* 0x000000ffff047224 */ /* 0x000fc600078e001e */
[----:B------:R-:W4:Y:S04]  /*46f80*/  LDL.LU R29, [R1+0xd70] ;  /* 0x000d7000011d7983 */ /* 0x000f280000300800 */
[----:B------:R1:W-:Y:S04]  /*46f90*/  LDGSTS.E [R3+0xa400], [R4.64], P2 ;  /* 0x0a40000004037fae */ /* 0x0003e80009121844 */
[----:B-1----:R-:W4:Y:S01]  /*46fa0*/  LDL.LU R40, [R1+0xd5c] ;  /* 0x000d5c0001287983 */ /* 0x002f220000300800 */
[----:B------:R-:W-:-:S04]  /*46fb0*/  IMAD.X R43, R43, 0x1, R0, P1 ;  /* 0x000000012b2b7824 */ /* 0x000fc800008e0600 */
[----:B------:R-:W-:Y:S01]  /*46fc0*/  IMAD.MOV.U32 R5, RZ, RZ, R43 ;  /* 0x000000ffff057224 */ /* 0x000fe200078e002b */
[----:B------:R-:W-:-:S05]  /*46fd0*/  IADD3 R34, P0, R34, R35, RZ ;  /* 0x0000002322227210 */ /* 0x000fca0007f1e0ff */
[----:B------:R-:W-:Y:S04]  /*46fe0*/  STL [R1+0xd20], R34 ;  /* 0x000d202201007387 */ /* 0x000fe80000100800 */
[----:B------:R1:W-:Y:S01]  /*46ff0*/  STL [R1+0xd0c], R43 ;  /* 0x000d0c2b01007387 */ /* 0x0003e20000100800 */
[----:B------:R-:W-:-:S03]  /*47000*/  IMAD.X R41, R41, 0x1, R0, P0 ;  /* 0x0000000129297824 */ /* 0x000fc600000e0600 */
[----:B------:R-:W4:Y:S01]  /*47010*/  LDL.LU R30, [R1+0xd80] ;  /* 0x000d8000011e7983 */ /* 0x000f220000300800 */
[----:B------:R-:W-:-:S03]  /*47020*/  IMAD.MOV.U32 R4, RZ, RZ, R37 ;  /* 0x000000ffff047224 */ /* 0x000fc600078e0025 */
[----:B-1----:R-:W4:Y:S04]  /*47030*/  LDL.LU R43, [R1+0xd6c] ;  /* 0x000d6c00012b7983 */ /* 0x002f280000300800 */
[----:B------:R1:W-:Y:S01]  /*47040*/  LDGSTS.E [R3+0xac00], [R4.64], P2 ;  /* 0x0ac0000004037fae */ /* 0x0003e20009121844 */
[----:B------:R-:W-:-:S05]  /*47050*/  IADD3 R6, P1, R6, R35, RZ ;  /* 0x0000002306067210 */ /* 0x000fca0007f3e0ff */
[----:B------:R-:W-:Y:S04]  /*47060*/  STL [R1+0xd30], R6 ;  /* 0x000d300601007387 */ /* 0x000fe80000100800 */
[----:B------:R2:W-:Y:S04]  /*47070*/  STL [R1+0xd1c], R41 ;  /* 0x000d1c2901007387 */ /* 0x0005e80000100800 */
[----:B------:R-:W4:Y:S04]  /*47080*/  LDL.LU R37, [R1+0xd90] ;  /* 0x000d900001257983 */ /* 0x000f280000300800 */
[----:B------:R-:W4:Y:S01]  /*47090*/  LDL.LU R44, [R1+0xd7c] ;  /* 0x000d7c00012c7983 */ /* 0x000f220000300800 */
[----:B-1----:R-:W-:-:S02]  /*470a0*/  IMAD.MOV.U32 R4, RZ, RZ, R34 ;  /* 0x000000ffff047224 */ /* 0x002fc400078e0022 */
[----:B------:R-:W-:Y:S02]  /*470b0*/  IMAD.X R36, R36, 0x1, R0, P1 ;  /* 0x0000000124247824 */ /* 0x000fe400008e0600 */
        /* <DEDUP_REMOVED lines=9> */
[----:B------:R-:W3:Y:S04]  /*47150*/  LDL.LU R34, [R1+0xda0] ;  /* 0x000da00001227983 */ /* 0x000ee80000300800 */
[----:B------:R-:W3:Y:S01]  /*47160*/  LDL.LU R41, [R1+0xd8c] ;  /* 0x000d8c0001297983 */ /* 0x000ee20000300800 */
[----:B-----5:R-:W-:Y:S01]  /*47170*/  IADD3 R33, P1, R33, R35, RZ ;  /* 0x0000002321217210 */ /* 0x020fe20007f3e0ff */
[----:B-1----:R-:W-:-:S04]  /*47180*/  IMAD.MOV.U32 R4, RZ, RZ, R7 ;  /* 0x000000ffff047224 */ /* 0x002fc800078e0007 */
[----:B------:R-:W-:Y:S01]  /*47190*/  STL [R1+0xd50], R33 ;  /* 0x000d502101007387 */ /* 0x000fe20000100800 */
[----:B------:R-:W-:-:S03]  /*471a0*/  IMAD.MOV.U32 R5, RZ, RZ, R38 ;  /* 0x000000ffff057224 */ /* 0x000fc600078e0026 */
[----:B------:R1:W-:Y:S01]  /*471b0*/  STL [R1+0xd3c], R38 ;  /* 0x000d3c2601007387 */ /* 0x0003e20000100800 */
[----:B------:R-:W-:-:S03]  /*471c0*/  IADD3 R28, P0, R28, R35, RZ ;  /* 0x000000231c1c7210 */ /* 0x000fc60007f1e0ff */
[----:B--2---:R-:W2:Y:S04]  /*471d0*/  LDL.LU R36, [R1+0xd9c] ;  /* 0x000d9c0001247983 */ /* 0x004ea80000300800 */
[----:B------:R-:W5:Y:S04]  /*471e0*/  LDL.LU R6, [R1+0xdb0] ;  /* 0x000db00001067983 */ /* 0x000f680000300800 */
[----:B-1----:R-:W5:Y:S04]  /*471f0*/  LDL.LU R38, [R1+0xdac] ;  /* 0x000dac0001267983 */ /* 0x002f680000300800 */
[----:B------:R-:W-:Y:S01]  /*47200*/  STL [R1+0xd60], R28 ;  /* 0x000d601c01007387 */ /* 0x000fe20000100800 */
[----:B----4-:R-:W-:-:S03]  /*47210*/  IMAD.X R42, R42, 0x1, R0, P1 ;  /* 0x000000012a2a7824 */ /* 0x010fc600008e0600 */
[----:B------:R1:W-:Y:S04]  /*47220*/  LDGSTS.E [R3+0xc400], [R4.64], P2 ;  /* 0x0c40000004037fae */ /* 0x0003e80009121844 */
[----:B------:R4:W-:Y:S04]  /*47230*/  STL [R1+0xd4c], R42 ;  /* 0x000d4c2a01007387 */ /* 0x0009e80000100800 */
[----:B------:R-:W5:Y:S01]  /*47240*/  LDL.LU R7, [R1+0xdc0] ;  /* 0x000dc00001077983 */ /* 0x000f620000300800 */
[----:B-1----:R-:W-:Y:S01]  /*47250*/  IMAD.MOV.U32 R5, RZ, RZ, R42 ;  /* 0x000000ffff057224 */ /* 0x002fe200078e002a */
[----:B------:R-:W-:Y:S01]  /*47260*/  IADD3 R29, P1, R29, R35, RZ ;  /* 0x000000231d1d7210 */ /* 0x000fe20007f3e0ff */
[----:B------:R-:W-:Y:S01]  /*47270*/  IMAD.MOV.U32 R4, RZ, RZ, R33 ;  /* 0x000000ffff047224 */ /* 0x000fe200078e0021 */
[----:B----4-:R-:W5:Y:S01]  /*47280*/  LDL.LU R42, [R1+0xdbc] ;  /* 0x000dbc00012a7983 */ /* 0x010f620000300800 */
[----:B------:R-:W-:-:S03]  /*47290*/  IMAD.X R40, R40, 0x1, R0, P0 ;  /* 0x0000000128287824 */ /* 0x000fc600000e0600 */
[----:B------:R-:W-:Y:S04]  /*472a0*/  STL [R1+0xd70], R29 ;  /* 0x000d701d01007387 */ /* 0x000fe80000100800 */
[----:B------:R1:W-:Y:S04]  /*472b0*/  STL [R1+0xd5c], R40 ;  /* 0x000d5c2801007387 */ /* 0x0003e80000100800 */
[----:B------:R-:W5:Y:S04]  /*472c0*/  LDL.LU R33, [R1+0xdd0] ;  /* 0x000dd00001217983 */ /* 0x000f680000300800 */
[----:B------:R1:W-:Y:S02]  /*472d0*/  LDGSTS.E [R3+0xcc00], [R4.64], P2 ;  /* 0x0cc0000004037fae */ /* 0x0003e40009121844 */
[----:B-1----:R-:W-:-:S02]  /*472e0*/  IMAD.MOV.U32 R4, RZ, RZ, R28 ;  /* 0x000000ffff047224 */ /* 0x002fc400078e001c */
[----:B------:R-:W-:Y:S01]  /*472f0*/  IMAD.MOV.U32 R5, RZ, RZ, R40 ;  /* 0x000000ffff057224 */ /* 0x000fe200078e0028 */
[----:B------:R-:W-:Y:S01]  /*47300*/  IADD3 R30, P0, R30, R35, RZ ;  /* 0x000000231e1e7210 */ /* 0x000fe20007f1e0ff */
[----:B------:R-:W5:Y:S01]  /*47310*/  LDL.LU R40, [R1+0xdcc] ;  /* 0x000dcc0001287983 */ /* 0x000f620000300800 */
[----:B------:R-:W-:-:S03]  /*47320*/  IMAD.X R43, R43, 0x1, R0, P1 ;  /* 0x000000012b2b7824 */ /* 0x000fc600008e0600 */
[----:B------:R-:W-:Y:S04]  /*47330*/  STL [R1+0xd80], R30 ;  /* 0x000d801e01007387 */ /* 0x000fe80000100800 */
[----:B------:R1:W-:Y:S04]  /*47340*/  STL [R1+0xd6c], R43 ;  /* 0x000d6c2b01007387 */ /* 0x0003e80000100800 */
[----:B------:R1:W-:Y:S04]  /*47350*/  LDGSTS.E [R3+0xd400], [R4.64], P2 ;  /* 0x0d40000004037fae */ /* 0x0003e80009121844 */
[----:B------:R-:W5:Y:S01]  /*47360*/  LDL.LU R28, [R1+0xde0] ;  /* 0x000de000011c7983 */ /* 0x000f620000300800 */
[----:B------:R-:W-:Y:S01]  /*47370*/  IADD3 R37, P1, R37, R35, RZ ;  /* 0x0000002325257210 */ /* 0x000fe20007f3e0ff */
[----:B-1----:R-:W-:-:S02]  /*47380*/  IMAD.MOV.U32 R5, RZ, RZ, R43 ;  /* 0x000000ffff057224 */ /* 0x002fc400078e002b */
[----:B------:R-:W-:Y:S01]  /*47390*/  IMAD.X R44, R44, 0x1, R0, P0 ;  /* 0x000000012c2c7824 */ /* 0x000fe200000e0600 */
[----:B------:R-:W5:Y:S01]  /*473a0*/  LDL.LU R43, [R1+0xddc] ;  /* 0x000ddc00012b7983 */ /* 0x000f620000300800 */
[----:B------:R-:W-:-:S03]  /*473b0*/  IMAD.MOV.U32 R4, RZ, RZ, R29 ;  /* 0x000000ffff047224 */ /* 0x000fc600078e001d */
[----:B------:R-:W-:Y:S04]  /*473c0*/  STL [R1+0xd90], R37 ;  /* 0x000d902501007387 */ /* 0x000fe80000100800 */
[----:B------:R-:W-:Y:S04]  /*473d0*/  STL [R1+0xd7c], R44 ;  /* 0x000d7c2c01007387 */ /* 0x000fe80000100800 */
[----:B------:R-:W5:Y:S04]  /*473e0*/  LDL.LU R29, [R1+0xdf0] ;  /* 0x000df000011d7983 */ /* 0x000f680000300800 */
[----:B------:R1:W-:Y:S02]  /*473f0*/  LDGSTS.E [R3+0xdc00], [R4.64], P2 ;  /* 0x0dc0000004037fae */ /* 0x0003e40009121844 */
[----:B-1----:R-:W-:-:S02]  /*47400*/  IMAD.MOV.U32 R4, RZ, RZ, R30 ;  /* 0x000000ffff047224 */ /* 0x002fc400078e001e */
[----:B------:R-:W-:Y:S01]  /*47410*/  IMAD.MOV.U32 R5, RZ, RZ, R44 ;  /* 0x000000ffff057224 */ /* 0x000fe200078e002c */
[----:B------:R-:W5:Y:S04]  /*47420*/  LDL.LU R30, [R1+0xe00] ;  /* 0x000e0000011e7983 */ /* 0x000f680000300800 */
[----:B------:R1:W-:Y:S02]  /*47430*/  LDGSTS.E [R3+0xe400], [R4.64], P2 ;  /* 0x0e40000004037fae */ /* 0x0003e40009121844 */
[----:B-1----:R-:W-:Y:S01]  /*47440*/  IMAD.MOV.U32 R4, RZ, RZ, R37 ;  /* 0x000000ffff047224 */ /* 0x002fe200078e0025 */
[----:B---3--:R-:W-:Y:S01]  /*47450*/  IADD3 R34, P0, R34, R35, RZ ;  /* 0x0000002322227210 */ /* 0x008fe20007f1e0ff */
[----:B------:R-:W-:-:S04]  /*47460*/  IMAD.X R41, R41, 0x1, R0, P1 ;  /* 0x0000000129297824 */ /* 0x000fc800008e0600 */
[----:B------:R-:W-:Y:S01]  /*47470*/  STL [R1+0xda0], R34 ;  /* 0x000da02201007387 */ /* 0x000fe20000100800 */
[----:B------:R-:W-:-:S03]  /*47480*/  IMAD.MOV.U32 R5, RZ, RZ, R41 ;  /* 0x000000ffff057224 */ /* 0x000fc600078e0029 */
[----:B------:R1:W-:Y:S04]  /*47490*/  STL [R1+0xd8c], R41 ;  /* 0x000d8c2901007387 */ /* 0x0003e80000100800 */
[----:B------:R3:W-:Y:S04]  /*474a0*/  LDGSTS.E [R3+0xec00], [R4.64], P2 ;  /* 0x0ec0000004037fae */ /* 0x0007e80009121844 */
[----:B-1----:R-:W4:Y:S01]  /*474b0*/  LDL.LU R41, [R1+0xdec] ;  /* 0x000dec0001297983 */ /* 0x002f220000300800 */
[----:B--2---:R-:W-:Y:S01]  /*474c0*/  IMAD.X R36, R36, 0x1, R0, P0 ;  /* 0x0000000124247824 */ /* 0x004fe200000e0600 */
[----:B-----5:R-:W-:-:S03]  /*474d0*/  IADD3 R6, P1, R6, R35, RZ ;  /* 0x0000002306067210 */ /* 0x020fc60007f3e0ff */
[----:B---3--:R-:W-:Y:S02]  /*474e0*/  IMAD.MOV.U32 R5, RZ, RZ, R36 ;  /* 0x000000ffff057224 */ /* 0x008fe400078e0024 */
[----:B------:R-:W-:Y:S01]  /*474f0*/  STL [R1+0xdb0], R6 ;  /* 0x000db00601007387 */ /* 0x000fe20000100800 */
[----:B------:R-:W-:-:S03]  /*47500*/  IMAD.X R38, R38, 0x1, R0, P1 ;  /* 0x0000000126267824 */ /* 0x000fc600008e0600 */
[----:B------:R1:W-:Y:S01]  /*47510*/  STL [R1+0xd9c], R36 ;  /* 0x000d9c2401007387 */ /* 0x0003e20000100800 */
[----:B------:R-:W-:-:S03]  /*47520*/  IMAD.MOV.U32 R4, RZ, RZ, R34 ;  /* 0x000000ffff047224 */ /* 0x000fc600078e0022 */
[----:B------:R-:W2:Y:S04]  /*47530*/  LDL.LU R37, [R1+0xe10] ;  /* 0x000e100001257983 */ /* 0x000ea80000300800 */
[----:B------:R3:W-:Y:S01]  /*47540*/  LDGSTS.E [R3+0xf400], [R4.64], P2 ;  /* 0x0f40000004037fae */ /* 0x0007e20009121844 */
[----:B------:R-:W-:-:S03]  /*47550*/  IADD3 R7, P0, R7, R35, RZ ;  /* 0x0000002307077210 */ /* 0x000fc60007f1e0ff */
[----:B-1----:R-:W5:Y:S04]  /*47560*/  LDL.LU R36, [R1+0xdfc] ;  /* 0x000dfc0001247983 */ /* 0x002f680000300800 */
[----:B------:R-:W-:Y:S01]  /*47570*/  STL [R1+0xdc0], R7 ;  /* 0x000dc00701007387 */ /* 0x000fe20000100800 */
[----:B------:R-:W-:-:S03]  /*47580*/  IMAD.X R42, R42, 0x1, R0, P0 ;  /* 0x000000012a2a7824 */ /* 0x000fc600000e0600 */
[----:B------:R1:W-:Y:S01]  /*47590*/  STL [R1+0xdac], R38 ;  /* 0x000dac2601007387 */ /* 0x0003e20000100800 */
[----:B---3--:R-:W-:-:S03]  /*475a0*/  IMAD.MOV.U32 R5, RZ, RZ, R38 ;  /* 0x000000ffff057224 */ /* 0x008fc600078e0026 */
[----:B------:R-:W3:Y:S01]  /*475b0*/  LDL.LU R34, [R1+0xe20] ;  /* 0x000e200001227983 */ /* 0x000ee20000300800 */
[----:B------:R-:W-:-:S03]  /*475c0*/  IMAD.MOV.U32 R4, RZ, RZ, R6 ;  /* 0x000000ffff047224 */ /* 0x000fc600078e0006 */
[----:B-1----:R-:W3:Y:S01]  /*475d0*/  LDL.LU R38, [R1+0xe0c] ;  /* 0x000e0c0001267983 */ /* 0x002ee20000300800 */
[----:B------:R-:W-:-:S03]  /*475e0*/  IADD3 R33, P1, R33, R35, RZ ;  /* 0x0000002321217210 */ /* 0x000fc60007f3e0ff */
[----:B------:R1:W-:Y:S04]  /*475f0*/  LDGSTS.E [R3+0xfc00], [R4.64], P2 ;  /* 0x0fc0000004037fae */ /* 0x0003e80009121844 */
[----:B------:R-:W-:Y:S04]  /*47600*/  STL [R1+0xdd0], R33 ;  /* 0x000dd02101007387 */ /* 0x000fe80000100800 */
[----:B------:R1:W-:Y:S04]  /*47610*/  STL [R1+0xdbc], R42 ;  /* 0x000dbc2a01007387 */ /* 0x0003e80000100800 */
[----:B------:R-:W3:Y:S04]  /*47620*/  LDL.LU R6, [R1+0xe30] ;  /* 0x000e300001067983 */ /* 0x000ee80000300800 */
[----:B------:R-:W3:Y:S01]  /*47630*/  LDL.LU R44, [R1+0xe1c] ;  /* 0x000e1c00012c7983 */ /* 0x000ee20000300800 */
[----:B-1----:R-:W-:-:S02]  /*47640*/  IMAD.MOV.U32 R4, RZ, RZ, R7 ;  /* 0x000000ffff047224 */ /* 0x002fc400078e0007 */
[----:B------:R-:W-:Y:S02]  /*47650*/  IMAD.X R40, R40, 0x1, R0, P1 ;  /* 0x0000000128287824 */ /* 0x000fe400008e0600 */
[----:B------:R-:W-:-:S05]  /*47660*/  IMAD.MOV.U32 R5, RZ, RZ, R42 ;  /* 0x000000ffff057224 */ /* 0x000fca00078e002a */
[----:B------:R1:W-:Y:S01]  /*47670*/  LDGSTS.E [R3+0x10400], [R4.64], P2 ;  /* 0x1040000004037fae */ /* 0x0003e20009121844 */
[----:B------:R-:W-:-:S05]  /*47680*/  IADD3 R28, P0, R28, R35, RZ ;  /* 0x000000231c1c7210 */ /* 0x000fca0007f1e0ff */
[----:B------:R-:W-:Y:S04]  /*47690*/  STL [R1+0xde0], R28 ;  /* 0x000de01c01007387 */ /* 0x000fe80000100800 */
[----:B------:R1:W-:Y:S01]  /*476a0*/  STL [R1+0xdcc], R40 ;  /* 0x000dcc2801007387 */ /* 0x0003e20000100800 */
[----:B------:R-:W-:-:S03]  /*476b0*/  IMAD.X R43, R43, 0x1, R0, P0 ;  /* 0x000000012b2b7824 */ /* 0x000fc600000e0600 */
[----:B------:R-:W3:Y:S01]  /*476c0*/  LDL.LU R7, [R1+0xe40] ;  /* 0x000e400001077983 */ /* 0x000ee20000300800 */
[----:B-1----:R-:W-:-:S03]  /*476d0*/  IMAD.MOV.U32 R5, RZ, RZ, R40 ;  /* 0x000000ffff057224 */ /* 0x002fc600078e0028 */
[----:B------:R-:W3:Y:S01]  /*476e0*/  LDL.LU R42, [R1+0xe2c] ;  /* 0x000e2c00012a7983 */ /* 0x000ee20000300800 */
[----:B------:R-:W-:Y:S01]  /*476f0*/  IADD3 R29, P1, R29, R35, RZ ;  /* 0x000000231d1d7210 */ /* 0x000fe20007f3e0ff */
[----:B------:R-:W-:-:S04]  /*47700*/  IMAD.MOV.U32 R4, RZ, RZ, R33 ;  /* 0x000000ffff047224 */ /* 0x000fc800078e0021 */
[----:B------:R-:W-:Y:S04]  /*47710*/  STL [R1+0xdf0], R29 ;  /* 0x000df01d01007387 */ /* 0x000fe80000100800 */
[----:B------:R1:W-:Y:S04]  /*47720*/  STL [R1+0xddc], R43 ;  /* 0x000ddc2b01007387 */ /* 0x0003e80000100800 */
[----:B------:R-:W3:Y:S04]  /*47730*/  LDL.LU R40, [R1+0xe3c] ;  /* 0x000e3c0001287983 */ /* 0x000ee80000300800 */
[----:B------:R-:W3:Y:S01]  /*47740*/  LDL.LU R33, [R1+0xe50] ;  /* 0x000e500001217983 */ /* 0x000ee20000300800 */
[----:B------:R-:W-:-:S03]  /*47750*/  IADD3 R30, P0, R30, R35, RZ ;  /* 0x000000231e1e7210 */ /* 0x000fc60007f1e0ff */
[----:B------:R1:W-:Y:S02]  /*47760*/  LDGSTS.E [R3+0x10c00], [R4.64], P2 ;  /* 0x10c0000004037fae */ /* 0x0003e40009121844 */
[----:B-1----:R-:W-:Y:S02]  /*47770*/  IMAD.MOV.U32 R5, RZ, RZ, R43 ;  /* 0x000000ffff057224 */ /* 0x002fe400078e002b */
[----:B------:R-:W-:Y:S01]  /*47780*/  IMAD.MOV.U32 R4, RZ, RZ, R28 ;  /* 0x000000ffff047224 */ /* 0x000fe200078e001c */
[----:B------:R-:W3:Y:S04]  /*47790*/  LDL.LU R43, [R1+0xe4c] ;  /* 0x000e4c00012b7983 */ /* 0x000ee80000300800 */
[----:B------:R-:W-:Y:S04]  /*477a0*/  STL [R1+0xe00], R30 ;  /* 0x000e001e01007387 */ /* 0x000fe80000100800 */
[----:B------:R1:W-:Y:S02]  /*477b0*/  LDGSTS.E [R3+0x11400], [R4.64], P2 ;  /* 0x1140000004037fae */ /* 0x0003e40009121844 */
[----:B-1----:R-:W-:-:S02]  /*477c0*/  IMAD.MOV.U32 R4, RZ, RZ, R29 ;  /* 0x000000ffff047224 */ /* 0x002fc400078e001d */
[----:B----4-:R-:W-:-:S05]  /*477d0*/  IMAD.X R41, R41, 0x1, R0, P1 ;  /* 0x0000000129297824 */ /* 0x010fca00008e0600 */
[----:B------:R1:W-:Y:S01]  /*477e0*/  STL [R1+0xdec], R41 ;  /* 0x000dec2901007387 */ /* 0x0003e20000100800 */
[----:B------:R-:W-:-:S03]  /*477f0*/  IMAD.MOV.U32 R5, RZ, RZ, R41 ;  /* 0x000000ffff057224 */ /* 0x000fc600078e0029 */
[----:B------:R-:W4:Y:S04]  /*47800*/  LDL.LU R28, [R1+0xe60] ;  /* 0x000e6000011c7983 */ /* 0x000f280000300800 */
[----:B------:R5:W-:Y:S04]  /*47810*/  LDGSTS.E [R3+0x11c00], [R4.64], P2 ;  /* 0x11c0000004037fae */ /* 0x000be80009121844 */
[----:B-1----:R-:W4:Y:S01]  /*47820*/  LDL.LU R41, [R1+0xe5c] ;  /* 0x000e5c0001297983 */ /* 0x002f220000300800 */
[----:B--2---:R-:W-:-:S05]  /*47830*/  IADD3 R37, P1, R37, R35, RZ ;  /* 0x0000002325257210 */ /* 0x004fca0007f3e0ff */
[----:B------:R-:W-:Y:S01]  /*47840*/  STL [R1+0xe10], R37 ;  /* 0x000e102501007387 */ /* 0x000fe20000100800 */
[----:B-----5:R-:W-:Y:S02]  /*47850*/  IMAD.X R36, R36, 0x1, R0, P0 ;  /* 0x0000000124247824 */ /* 0x020fe400000e0600 */
[----:B------:R-:W-:-:S03]  /*47860*/  IMAD.MOV.U32 R4, RZ, RZ, R30 ;  /* 0x000000ffff047224 */ /* 0x000fc600078e001e */
[----:B------:R1:W-:Y:S01]  /*47870*/  STL [R1+0xdfc], R36 ;  /* 0x000dfc2401007387 */ /* 0x0003e20000100800 */
[----:B------:R-:W-:-:S03]  /*47880*/  IMAD.MOV.U32 R5, RZ, RZ, R36 ;  /* 0x000000ffff057224 */ /* 0x000fc600078e0024 */
[----:B------:R-:W2:Y:S01]  /*47890*/  LDL.LU R29, [R1+0xe70] ;  /* 0x000e7000011d7983 */ /* 0x000ea20000300800 */
[----:B---3--:R-:W-:-:S03]  /*478a0*/  IADD3 R34, P0, R34, R35, RZ ;  /* 0x0000002322227210 */ /* 0x008fc60007f1e0ff */
[----:B------:R3:W-:Y:S04]  /*478b0*/  LDGSTS.E [R3+0x12400], [R4.64], P2 ;  /* 0x1240000004037fae */ /* 0x0007e80009121844 */
[----:B-1----:R-:W5:Y:S01]  /*478c0*/  LDL.LU R36, [R1+0xe6c] ;  /* 0x000e6c0001247983 */ /* 0x002f620000300800 */
[----:B------:R-:W-:-:S03]  /*478d0*/  IMAD.X R38, R38, 0x1, R0, P1 ;  /* 0x0000000126267824 */ /* 0x000fc600008e0600 */
[----:B------:R-:W-:Y:S04]  /*478e0*/  STL [R1+0xe20], R34 ;  /* 0x000e202201007387 */ /* 0x000fe80000100800 */
[----:B------:R1:W-:Y:S01]  /*478f0*/  STL [R1+0xe0c], R38 ;  /* 0x000e0c2601007387 */ /* 0x0003e20000100800 */
[----:B---3--:R-:W-:Y:S02]  /*47900*/  IMAD.MOV.U32 R4, RZ, RZ, R37 ;  /* 0x000000ffff047224 */ /* 0x008fe400078e0025 */
[----:B------:R-:W-:Y:S01]  /*47910*/  IMAD.MOV.U32 R5, RZ, RZ, R38 ;  /* 0x000000ffff057224 */ /* 0x000fe200078e0026 */
[----:B------:R-:W5:Y:S04]  /*47920*/  LDL.LU R30, [R1+0xe80] ;  /* 0x000e8000011e7983 */ /* 0x000f680000300800 */
[----:B------:R-:W5:Y:S01]  /*47930*/  LDL.LU R37, [R1+0xe7c] ;  /* 0x000e7c0001257983 */ /* 0x000f620000300800 */
[----:B------:R-:W-:-:S03]  /*47940*/  IADD3 R6, P1, R6, R35, RZ ;  /* 0x0000002306067210 */ /* 0x000fc60007f3e0ff */
[----:B------:R1:W-:Y:S01]  /*47950*/  LDGSTS.E [R3+0x12c00], [R4.64], P2 ;  /* 0x12c0000004037fae */ /* 0x0003e20009121844 */
[----:B------:R-:W-:-:S03]  /*47960*/  IMAD.X R44, R44, 0x1, R0, P0 ;  /* 0x000000012c2c7824 */ /* 0x000fc600000e0600 */
[----:B------:R-:W-:Y:S04]  /*47970*/  STL [R1+0xe30], R6 ;  /* 0x000e300601007387 */ /* 0x000fe80000100800 */
[----:B------:R-:W-:Y:S04]  /*47980*/  STL [R1+0xe1c], R44 ;  /* 0x000e1c2c01007387 */ /* 0x000fe80000100800 */
[----:B-1----:R-:W5:Y:S01]  /*47990*/  LDL.LU R38, [R1+0xe90] ;  /* 0x000e900001267983 */ /* 0x002f620000300800 */
[----:B------:R-:W-:Y:S02]  /*479a0*/  IMAD.MOV.U32 R4, RZ, RZ, R34 ;  /* 0x000000ffff047224 */ /* 0x000fe400078e0022 */
[----:B------:R-:W-:Y:S01]  /*479b0*/  IMAD.MOV.U32 R5, RZ, RZ, R44 ;  /* 0x000000ffff057224 */ /* 0x000fe200078e002c */
[----:B------:R-:W5:Y:S04]  /*479c0*/  LDL.LU R34, [R1+0xea0] ;  /* 0x000ea00001227983 */ /* 0x000f680000300800 */
        /* <DEDUP_REMOVED lines=8> */
[----:B-1----:R-:W5:Y:S01]  /*47a50*/  LDL.LU R42, [R1+0xe8c] ;  /* 0x000e8c00012a7983 */ /* 0x002f620000300800 */
[----:B------:R-:W-:Y:S01]  /*47a60*/  IMAD.X R40, R40, 0x1, R0, P0 ;  /* 0x0000000128287824 */ /* 0x000fe200000e0600 */
[----:B------:R-:W-:-:S03]  /*47a70*/  IADD3 R33, P1, R33, R35, RZ ;  /* 0x0000002321217210 */ /* 0x000fc60007f3e0ff */
[----:B------:R-:W-:Y:S02]  /*47a80*/  IMAD.MOV.U32 R5, RZ, RZ, R40 ;  /* 0x000000ffff057224 */ /* 0x000fe400078e0028 */
[----:B------:R-:W-:Y:S04]  /*47a90*/  STL [R1+0xe50], R33 ;  /* 0x000e502101007387 */ /* 0x000fe80000100800 */
[----:B------:R1:W-:Y:S04]  /*47aa0*/  STL [R1+0xe3c], R40 ;  /* 0x000e3c2801007387 */ /* 0x0003e80000100800 */
[----:B------:R-:W5:Y:S04]  /*47ab0*/  LDL.LU R6, [R1+0xeb0] ;  /* 0x000eb00001067983 */ /* 0x000f680000300800 */
[----:B-1----:R-:W5:Y:S01]  /*47ac0*/  LDL.LU R40, [R1+0xe9c] ;  /* 0x000e9c0001287983 */ /* 0x002f620000300800 */
[----:B------:R-:W-:-:S02]  /*47ad0*/  IMAD.X R43, R43, 0x1, R0, P1 ;  /* 0x000000012b2b7824 */ /* 0x000fc400008e0600 */
[----:B------:R-:W-:-:S05]  /*47ae0*/  IMAD.MOV.U32 R4, RZ, RZ, R7 ;  /* 0x000000ffff047224 */ /* 0x000fca00078e0007 */
[----:B------:R1:W-:Y:S02]  /*47af0*/  LDGSTS.E [R3+0x14400], [R4.64], P2 ;  /* 0x1440000004037fae */ /* 0x0003e40009121844 */
[----:B-1----:R-:W-:Y:S02]  /*47b00*/  IMAD.MOV.U32 R5, RZ, RZ, R43 ;  /* 0x000000ffff057224 */ /* 0x002fe400078e002b */
[----:B------:R-:W-:-:S05]  /*47b10*/  IMAD.MOV.U32 R4, RZ, RZ, R33 ;  /* 0x000000ffff047224 */ /* 0x000fca00078e0021 */
[----:B------:R1:W-:Y:S01]  /*47b20*/  LDGSTS.E [R3+0x14c00], [R4.64], P2 ;  /* 0x14c0000004037fae */ /* 0x0003e20009121844 */
[----:B----4-:R-:W-:-:S05]  /*47b30*/  IADD3 R28, P0, R28, R35, RZ ;  /* 0x000000231c1c7210 */ /* 0x010fca0007f1e0ff */
[----:B------:R-:W-:Y:S04]  /*47b40*/  STL [R1+0xe60], R28 ;  /* 0x000e601c01007387 */ /* 0x000fe80000100800 */
[----:B------:R4:W-:Y:S01]  /*47b50*/  STL [R1+0xe4c], R43 ;  /* 0x000e4c2b01007387 */ /* 0x0009e20000100800 */
[----:B------:R-:W-:-:S03]  /*47b60*/  IMAD.X R41, R41, 0x1, R0, P0 ;  /* 0x0000000129297824 */ /* 0x000fc600000e0600 */
[----:B------:R-:W3:Y:S04]  /*47b70*/  LDL.LU R7, [R1+0xec0] ;  /* 0x000ec00001077983 */ /* 0x000ee80000300800 */
[----:B----4-:R-:W4:Y:S01]  /*47b80*/  LDL.LU R43, [R1+0xeac] ;  /* 0x000eac00012b7983 */ /* 0x010f220000300800 */
[----:B--2---:R-:W-:-:S05]  /*47b90*/  IADD3 R29, P1, R29, R35, RZ ;  /* 0x000000231d1d7210 */ /* 0x004fca0007f3e0ff */
[----:B------:R-:W-:Y:S04]  /*47ba0*/  STL [R1+0xe70], R29 ;  /* 0x000e701d01007387 */ /* 0x000fe80000100800 */
[----:B------:R2:W-:Y:S01]  /*47bb0*/  STL [R1+0xe5c], R41 ;  /* 0x000e5c2901007387 */ /* 0x0005e20000100800 */
[----:B-----5:R-:W-:-:S03]  /*47bc0*/  IMAD.X R36, R36, 0x1, R0, P1 ;  /* 0x0000000124247824 */ /* 0x020fc600008e0600 */
[----:B------:R-:W5:Y:S01]  /*47bd0*/  LDL.LU R33, [R1+0xed0] ;  /* 0x000ed00001217983 */ /* 0x000f620000300800 */
[----:B-1----:R-:W-:-:S03]  /*47be0*/  IMAD.MOV.U32 R4, RZ, RZ, R28 ;  /* 0x000000ffff047224 */ /* 0x002fc600078e001c */
[----:B------:R-:W5:Y:S01]  /*47bf0*/  LDL.LU R44, [R1+0xebc] ;  /* 0x000ebc00012c7983 */ /* 0x000f620000300800 */
[----:B------:R-:W-:Y:S01]  /*47c00*/  IMAD.MOV.U32 R5, RZ, RZ, R41 ;  /* 0x000000ffff057224 */ /* 0x000fe200078e0029 */
[----:B------:R-:W-:-:S04]  /*47c10*/  IADD3 R30, P0, R30, R35, RZ ;  /* 0x000000231e1e7210 */ /* 0x000fc80007f1e0ff */
[----:B------:R1:W-:Y:S01]  /*47c20*/  LDGSTS.E [R3+0x15400], [R4.64], P2 ;  /* 0x1540000004037fae */ /* 0x0003e20009121844 */
[----:B------:R-:W-:-:S03]  /*47c30*/  IMAD.X R37, R37, 0x1, R0, P0 ;  /* 0x0000000125257824 */ /* 0x000fc600000e0600 */
[----:B------:R-:W-:Y:S04]  /*47c40*/  STL [R1+0xe80], R30 ;  /* 0x000e801e01007387 */ /* 0x000fe80000100800 */
[----:B------:R2:W-:Y:S04]  /*47c50*/  STL [R1+0xe6c], R36 ;  /* 0x000e6c2401007387 */ /* 0x0005e80000100800 */
[----:B------:R-:W5:Y:S01]  /*47c60*/  LDL.LU R28, [R1+0xee8] ;  /* 0x000ee800011c7983 */ /* 0x000f620000300800 */
[----:B-1----:R-:W-:Y:S01]  /*47c70*/  IMAD.MOV.U32 R4, RZ, RZ, R29 ;  /* 0x000000ffff047224 */ /* 0x002fe200078e001d */
[----:B------:R-:W-:-:S02]  /*47c80*/  IADD3 R38, P1, R38, R35, RZ ;  /* 0x0000002326267210 */ /* 0x000fc40007f3e0ff */
[----:B--2---:R-:W2:Y:S01]  /*47c90*/  LDL.LU R41, [R1+0xecc] ;  /* 0x000ecc0001297983 */ /* 0x004ea20000300800 */
[----:B------:R-:W-:-:S03]  /*47ca0*/  IMAD.MOV.U32 R5, RZ, RZ, R36 ;  /* 0x000000ffff057224 */ /* 0x000fc600078e0024 */
[----:B------:R-:W-:Y:S04]  /*47cb0*/  STL [R1+0xe90], R38 ;  /* 0x000e902601007387 */ /* 0x000fe80000100800 */
[----:B------:R1:W-:Y:S01]  /*47cc0*/  STL [R1+0xe7c], R37 ;  /* 0x000e7c2501007387 */ /* 0x0003e20000100800 */
[----:B------:R-:W-:-:S03]  /*47cd0*/  IADD3 R34, P0, R34, R35, RZ ;  /* 0x0000002322227210 */ /* 0x000fc60007f1e0ff */
[----:B------:R-:W2:Y:S04]  /*47ce0*/  LDL.LU R29, [R1+0xee4] ;  /* 0x000ee400011d7983 */ /* 0x000ea80000300800 */
[----:B------:R-:W2:Y:S04]  /*47cf0*/  LDL.LU R36, [R1+0xf00] ;  /* 0x000f000001247983 */ /* 0x000ea80000300800 */
[----:B------:R1:W-:Y:S02]  /*47d00*/  LDGSTS.E [R3+0x15c00], [R4.64], P2 ;  /* 0x15c0000004037fae */ /* 0x0003e40009121844 */
[----:B-1----:R-:W-:-:S02]  /*47d10*/  IMAD.MOV.U32 R4, RZ, RZ, R30 ;  /* 0x000000ffff047224 */ /* 0x002fc400078e001e */
[----:B------:R-:W-:Y:S02]  /*47d20*/  IMAD.MOV.U32 R5, RZ, RZ, R37 ;  /* 0x000000ffff057224 */ /* 0x000fe400078e0025 */
[----:B------:R-:W2:Y:S01]  /*47d30*/  LDL.LU R37, [R1+0xefc] ;  /* 0x000efc0001257983 */ /* 0x000ea20000300800 */
[----:B------:R-:W-:-:S03]  /*47d40*/  IMAD.X R42, R42, 0x1, R0, P1 ;  /* 0x000000012a2a7824 */ /* 0x000fc600008e0600 */
[----:B------:R-:W-:Y:S04]  /*47d50*/  STL [R1+0xea0], R34 ;  /* 0x000ea02201007387 */ /* 0x000fe80000100800 */
[----:B------:R1:W-:Y:S04]  /*47d60*/  STL [R1+0xe8c], R42 ;  /* 0x000e8c2a01007387 */ /* 0x0003e80000100800 */
[----:B------:R1:W-:Y:S04]  /*47d70*/  LDGSTS.E [R3+0x16400], [R4.64], P2 ;  /* 0x1640000004037fae */ /* 0x0003e80009121844 */
[----:B------:R-:W2:Y:S01]  /*47d80*/  LDL.LU R30, [R1+0xf18] ;  /* 0x000f1800011e7983 */ /* 0x000ea20000300800 */
[----:B------:R-:W-:Y:S01]  /*47d90*/  IADD3 R6, P1, R6, R35, RZ ;  /* 0x0000002306067210 */ /* 0x000fe20007f3e0ff */
[----:B-1----:R-:W-:-:S02]  /*47da0*/  IMAD.MOV.U32 R5, RZ, RZ, R42 ;  /* 0x000000ffff057224 */ /* 0x002fc400078e002a */
[----:B------:R-:W2:Y:S01]  /*47db0*/  LDL.LU R42, [R1+0xf14] ;  /* 0x000f1400012a7983 */ /* 0x000ea20000300800 */
[----:B------:R-:W-:-:S03]  /*47dc0*/  IMAD.X R40, R40, 0x1, R0, P0 ;  /* 0x0000000128287824 */ /* 0x000fc600000e0600 */
[----:B------:R-:W-:Y:S01]  /*47dd0*/  STL [R1+0xeb0], R6 ;  /* 0x000eb00601007387 */ /* 0x000fe20000100800 */
[----:B------:R-:W-:-:S03]  /*47de0*/  IMAD.MOV.U32 R4, RZ, RZ, R38 ;  /* 0x000000ffff047224 */ /* 0x000fc600078e0026 */
[----:B------:R1:W-:Y:S04]  /*47df0*/  STL [R1+0xe9c], R40 ;  /* 0x000e9c2801007387 */ /* 0x0003e80000100800 */
[----:B------:R-:W2:Y:S04]  /*47e00*/  LDL.LU R38, [R1+0xf88] ;  /* 0x000f880001267983 */ /* 0x000ea80000300800 */
[----:B------:R1:W-:Y:S02]  /*47e10*/  LDGSTS.E [R3+0x16c00], [R4.64], P2 ;  /* 0x16c0000004037fae */ /* 0x0003e40009121844 */
[----:B-1----:R-:W-:-:S02]  /*47e20*/  IMAD.MOV.U32 R4, RZ, RZ, R34 ;  /* 0x000000ffff047224 */ /* 0x002fc400078e0022 */
[----:B------:R-:W-:Y:S02]  /*47e30*/  IMAD.MOV.U32 R5, RZ, RZ, R40 ;  /* 0x000000ffff057224 */ /* 0x000fe400078e0028 */
[----:B------:R-:W2:Y:S04]  /*47e40*/  LDL.LU R40, [R1+0xf84] ;  /* 0x000f840001287983 */ /* 0x000ea80000300800 */
[----:B------:R1:W-:Y:S02]  /*47e50*/  LDGSTS.E [R3+0x17400], [R4.64], P2 ;  /* 0x1740000004037fae */ /* 0x0003e40009121844 */
[----:B-1----:R-:W-:Y:S01]  /*47e60*/  IMAD.MOV.U32 R4, RZ, RZ, R6 ;  /* 0x000000ffff047224 */ /* 0x002fe200078e0006 */
[----:B---3--:R-:W-:Y:S01]  /*47e70*/  IADD3 R7, P0, R7, R35, RZ ;  /* 0x0000002307077210 */ /* 0x008fe20007f1e0ff */
[----:B----4-:R-:W-:-:S04]  /*47e80*/  IMAD.X R43, R43, 0x1, R0, P1 ;  /* 0x000000012b2b7824 */ /* 0x010fc800008e0600 */
[----:B------:R-:W-:Y:S04]  /*47e90*/  STL [R1+0xec0], R7 ;  /* 0x000ec00701007387 */ /* 0x000fe80000100800 */
[----:B------:R1:W-:Y:S01]  /*47ea0*/  STL [R1+0xeac], R43 ;  /* 0x000eac2b01007387 */ /* 0x0003e20000100800 */
[----:B------:R-:W-:-:S03]  /*47eb0*/  IMAD.MOV.U32 R5, RZ, RZ, R43 ;  /* 0x000000ffff057224 */ /* 0x000fc600078e002b */
[----:B------:R-:W3:Y:S04]  /*47ec0*/  LDL.LU R34, [R1+0xf98] ;  /* 0x000f980001227983 */ /* 0x000ee80000300800 */
[----:B------:R4:W-:Y:S04]  /*47ed0*/  LDGSTS.E [R3+0x17c00], [R4.64], P2 ;  /* 0x17c0000004037fae */ /* 0x0009e80009121844 */
[----:B-1----:R-:W3:Y:S01]  /*47ee0*/  LDL.LU R43, [R1+0xf94] ;  /* 0x000f9400012b7983 */ /* 0x002ee20000300800 */
[----:B-----5:R-:W-:Y:S01]  /*47ef0*/  IADD3 R33, P1, R33, R35, RZ ;  /* 0x0000002321217210 */ /* 0x020fe20007f3e0ff */
[----:B------:R-:W-:-:S04]  /*47f00*/  IMAD.X R44, R44, 0x1, R0, P0 ;  /* 0x000000012c2c7824 */ /* 0x000fc800000e0600 */
[----:B------:R-:W-:Y:S01]  /*47f10*/  STL [R1+0xed0], R33 ;  /* 0x000ed02101007387 */ /* 0x000fe20000100800 */
[----:B----4-:R-:W-:Y:S02]  /*47f20*/  IMAD.MOV.U32 R4, RZ, RZ, R7 ;  /* 0x000000ffff047224 */ /* 0x010fe400078e0007 */
[----:B------:R-:W-:Y:S01]  /*47f30*/  IMAD.MOV.U32 R5, RZ, RZ, R44 ;  /* 0x000000ffff057224 */ /* 0x000fe200078e002c */
[----:B------:R-:W-:Y:S04]  /*47f40*/  STL [R1+0xebc], R44 ;  /* 0x000ebc2c01007387 */ /* 0x000fe80000100800 */
[----:B------:R-:W4:Y:S04]  /*47f50*/  LDL.LU R6, [R1+0xfe4] ;  /* 0x000fe40001067983 */ /* 0x000f280000300800 */
[----:B------:R-:W5:Y:S04]  /*47f60*/  LDL.LU R7, [R1+0xfe0] ;  /* 0x000fe00001077983 */ /* 0x000f680000300800 */
[----:B------:R1:W-:Y:S01]  /*47f70*/  LDGSTS.E [R3+0x18400], [R4.64], P2 ;  /* 0x1840000004037fae */ /* 0x0003e20009121844 */
[----:B------:R-:W-:Y:S01]  /*47f80*/  IADD3 R28, P0, R28, R35, RZ ;  /* 0x000000231c1c7210 */ /* 0x000fe20007f1e0ff */
[----:B--2---:R-:W-:-:S04]  /*47f90*/  IMAD.X R41, R41, 0x1, R0, P1 ;  /* 0x0000000129297824 */ /* 0x004fc800008e0600 */
[----:B------:R-:W-:Y:S01]  /*47fa0*/  STL [R1+0xee8], R28 ;  /* 0x000ee81c01007387 */ /* 0x000fe20000100800 */
[----:B-1----:R-:W-:-:S03]  /*47fb0*/  IMAD.MOV.U32 R4, RZ, RZ, R33 ;  /* 0x000000ffff047224 */ /* 0x002fc600078e0021 */
[----:B------:R1:W-:Y:S01]  /*47fc0*/  STL [R1+0xecc], R41 ;  /* 0x000ecc2901007387 */ /* 0x0003e20000100800 */
[----:B------:R-:W-:-:S05]  /*47fd0*/  IMAD.MOV.U32 R5, RZ, RZ, R41 ;  /* 0x000000ffff057224 */ /* 0x000fca00078e0029 */
[----:B------:R2:W-:Y:S01]  /*47fe0*/  LDGSTS.E [R3+0x18c00], [R4.64], P2 ;  /* 0x18c0000004037fae */ /* 0x0005e20009121844 */
[----:B------:R-:W-:-:S03]  /*47ff0*/  IMAD.X R29, R29, 0x1, R0, P0 ;  /* 0x000000011d1d7824 */ /* 0x000fc600000e0600 */
[----:B-1----:R-:W5:Y:S01]  /*48000*/  LDL.LU R41, [R1+0xfdc] ;  /* 0x000fdc0001297983 */ /* 0x002f620000300800 */
[----:B------:R-:W-:-:S05]  /*48010*/  IADD3 R36, P1, R36, R35, RZ ;  /* 0x0000002324247210 */ /* 0x000fca0007f3e0ff */
[----:B------:R-:W-:Y:S01]  /*48020*/  STL [R1+0xf00], R36 ;  /* 0x000f002401007387 */ /* 0x000fe20000100800 */
[----:B--2---:R-:W-:-:S03]  /*48030*/  IMAD.MOV.U32 R5, RZ, RZ, R29 ;  /* 0x000000ffff057224 */ /* 0x004fc600078e001d */
[----:B------:R1:W-:Y:S01]  /*48040*/  STL [R1+0xee4], R29 ;  /* 0x000ee41d01007387 */ /* 0x0003e20000100800 */
[----:B------:R-:W-:-:S03]  /*48050*/  IMAD.MOV.U32 R4, RZ, RZ, R28 ;  /* 0x000000ffff047224 */ /* 0x000fc600078e001c */
[----:B------:R-:W5:Y:S04]  /*48060*/  LDL.LU R33, [R1+0xfd4] ;  /* 0x000fd40001217983 */ /* 0x000f680000300800 */
[----:B------:R1:W-:Y:S04]  /*48070*/  LDGSTS.E [R3+0x19400], [R4.64], P2 ;  /* 0x1940000004037fae */ /* 0x0003e80009121844 */
[----:B-1----:R-:W5:Y:S01]  /*48080*/  LDL.LU R29, [R1+0xfc8] ;  /* 0x000fc800011d7983 */ /* 0x002f620000300800 */
[----:B------:R-:W-:Y:S02]  /*48090*/  IMAD.X R37, R37, 0x1, R0, P1 ;  /* 0x0000000125257824 */ /* 0x000fe400008e0600 */
[----:B------:R-:W-:Y:S01]  /*480a0*/  IMAD.MOV.U32 R4, RZ, RZ, R36 ;  /* 0x000000ffff047224 */ /* 0x000fe200078e0024 */
[----:B------:R-:W-:-:S05]  /*480b0*/  IADD3 R30, P0, R30, R35, RZ ;  /* 0x000000231e1e7210 */ /* 0x000fca0007f1e0ff */
[----:B------:R-:W-:Y:S04]  /*480c0*/  STL [R1+0xf18], R30 ;  /* 0x000f181e01007387 */ /* 0x000fe80000100800 */
[----:B------:R1:W-:Y:S01]  /*480d0*/  STL [R1+0xefc], R37 ;  /* 0x000efc2501007387 */ /* 0x0003e20000100800 */
[----:B------:R-:W-:-:S03]  /*480e0*/  IMAD.X R42, R42, 0x1, R0, P0 ;  /* 0x000000012a2a7824 */ /* 0x000fc600000e0600 */
[----:B------:R-:W5:Y:S01]  /*480f0*/  LDL.LU R28, [R1+0xfd0] ;  /* 0x000fd000011c7983 */ /* 0x000f620000300800 */
[----:B------:R-:W-:-:S03]  /*48100*/  IMAD.MOV.U32 R5, RZ, RZ, R37 ;  /* 0x000000ffff057224 */ /* 0x000fc600078e0025 */
[----:B------:R-:W5:Y:S04]  /*48110*/  LDL.LU R36, [R1+0xfcc] ;  /* 0x000fcc0001247983 */ /* 0x000f680000300800 */
[----:B------:R1:W-:Y:S01]  /*48120*/  LDGSTS.E [R3+0x19c00], [R4.64], P2 ;  /* 0x19c0000004037fae */ /* 0x0003e20009121844 */
[----:B------:R-:W-:-:S05]  /*48130*/  IADD3 R38, P1, R38, R35, RZ ;  /* 0x0000002326267210 */ /* 0x000fca0007f3e0ff */
[----:B------:R3:W-:Y:S04]  /*48140*/  STL [R1+0xf88], R38 ;  /* 0x000f882601007387 */ /* 0x0007e80000100800 */
[----:B------:R-:W-:Y:S04]  /*48150*/  STL [R1+0xf14], R42 ;  /* 0x000f142a01007387 */ /* 0x000fe80000100800 */
[----:B-1----:R-:W5:Y:S04]  /*48160*/  LDL.LU R37, [R1+0xfc4] ;  /* 0x000fc40001257983 */ /* 0x002f680000300800 */
[----:B------:R-:W5:Y:S01]  /*48170*/  LDL.LU R44, [R1+0xfb8] ;  /* 0x000fb800012c7983 */ /* 0x000f620000300800 */
[----:B------:R-:W-:-:S02]  /*48180*/  IMAD.MOV.U32 R4, RZ, RZ, R30 ;  /* 0x000000ffff047224 */ /* 0x000fc400078e001e */
[----:B------:R-:W-:Y:S02]  /*48190*/  IMAD.X R40, R40, 0x1, R0, P1 ;  /* 0x0000000128287824 */ /* 0x000fe400008e0600 */
[----:B------:R-:W-:-:S05]  /*481a0*/  IMAD.MOV.U32 R5, RZ, RZ, R42 ;  /* 0x000000ffff057224 */ /* 0x000fca00078e002a */
[----:B------:R1:W-:Y:S02]  /*481b0*/  LDGSTS.E [R3+0x1a400], [R4.64], P2 ;  /* 0x1a40000004037fae */ /* 0x0003e40009121844 */
[----:B-1----:R-:W-:Y:S02]  /*481c0*/  IMAD.MOV.U32 R4, RZ, RZ, R38 ;  /* 0x000000ffff047224 */ /* 0x002fe400078e0026 */
[----:B------:R-:W-:-:S05]  /*481d0*/  IMAD.MOV.U32 R5, RZ, RZ, R40 ;  /* 0x000000ffff057224 */ /* 0x000fca00078e0028 */
[----:B------:R1:W-:Y:S01]  /*481e0*/  LDGSTS.E [R3+0x1ac00], [R4.64], P2 ;  /* 0x1ac0000004037fae */ /* 0x0003e20009121844 */
[----:B---3--:R-:W-:-:S05]  /*481f0*/  IADD3 R34, P0, R34, R35, RZ ;  /* 0x0000002322227210 */ /* 0x008fca0007f1e0ff */
[----:B------:R-:W-:Y:S04]  /*48200*/  STL [R1+0xf98], R34 ;  /* 0x000f982201007387 */ /* 0x000fe80000100800 */
[----:B------:R3:W-:Y:S01]  /*48210*/  STL [R1+0xf84], R40 ;  /* 0x000f842801007387 */ /* 0x0007e20000100800 */
[----:B------:R-:W-:-:S03]  /*48220*/  IMAD.X R43, R43, 0x1, R0, P0 ;  /* 0x000000012b2b7824 */ /* 0x000fc600000e0600 */
[----:B------:R-:W2:Y:S04]  /*48230*/  LDL.LU R30, [R1+0xfc0] ;  /* 0x000fc000011e7983 */ /* 0x000ea80000300800 */
[----:B------:R-:W2:Y:S01]  /*48240*/  LDL.LU R38, [R1+0xfbc] ;  /* 0x000fbc0001267983 */ /* 0x000ea20000300800 */
[-C--:B----4-:R-:W-:Y:S01]  /*48250*/  IADD3 R6, P1, R6, R35.reuse, RZ ;  /* 0x0000002306067210 */ /* 0x090fe20007f3e0ff */
[----:B-1----:R-:W-:Y:S01]  /*48260*/  IMAD.MOV.U32 R4, RZ, RZ, R34 ;  /* 0x000000ffff047224 */ /* 0x002fe200078e0022 */
[----:B-----5:R-:W-:-:S03]  /*48270*/  IADD3 R7, P0, R7, R35, RZ ;  /* 0x0000002307077210 */ /* 0x020fc60007f1e0ff */
[----:B------:R-:W-:Y:S01]  /*48280*/  STL [R1+0xfe4], R6 ;  /* 0x000fe40601007387 */ /* 0x000fe20000100800 */
[----:B------:R-:W-:-:S03]  /*48290*/  IMAD.MOV.U32 R5, RZ, RZ, R43 ;  /* 0x000000ffff057224 */ /* 0x000fc600078e002b */
[----:B------:R1:W-:Y:S04]  /*482a0*/  STL [R1+0xf94], R43 ;  /* 0x000f942b01007387 */ /* 0x0003e80000100800 */
[----:B---3--:R-:W3:Y:S04]  /*482b0*/  LDL.LU R40, [R1+0xfa8] ;  /* 0x000fa80001287983 */ /* 0x008ee80000300800 */
[----:B------:R-:W4:Y:S04]  /*482c0*/  LDL.LU R42, [R1+0xfb4] ;  /* 0x000fb400012a7983 */ /* 0x000f280000300800 */
[----:B-1----:R-:W2:Y:S04]  /*482d0*/  LDL.LU R43, [R1+0xfac] ;  /* 0x000fac00012b7983 */ /* 0x002ea80000300800 */
[----:B------:R-:W-:Y:S04]  /*482e0*/  STL [R1+0xfe0], R7 ;  /* 0x000fe00701007387 */ /* 0x000fe80000100800 */
[----:B------:R1:W-:Y:S01]  /*482f0*/  LDGSTS.E [R3+0x1b400], [R4.64], P2 ;  /* 0x1b40000004037fae */ /* 0x0003e20009121844 */
[----:B------:R-:W-:-:S05]  /*48300*/  IMAD.X R41, R41, 0x1, R0, P1 ;  /* 0x0000000129297824 */ /* 0x000fca00008e0600 */
[----:B------:R1:W-:Y:S04]  /*48310*/  STL [R1+0xfdc], R41 ;  /* 0x000fdc2901007387 */ /* 0x0003e80000100800 */
[----:B------:R-:W2:Y:S01]  /*48320*/  LDL.LU R34, [R1+0xfb0] ;  /* 0x000fb00001227983 */ /* 0x000ea20000300800 */
[----:B-1----:R-:W-:Y:S01]  /*48330*/  IMAD.MOV.U32 R5, RZ, RZ, R41 ;  /* 0x000000ffff057224 */ /* 0x002fe200078e0029 */
[----:B------:R-:W-:Y:S01]  /*48340*/  IADD3 R33, P1, R33, R35, RZ ;  /* 0x0000002321217210 */ /* 0x000fe20007f3e0ff */
[----:B------:R-:W-:Y:S01]  /*48350*/  IMAD.MOV.U32 R4, RZ, RZ, R6 ;  /* 0x000000ffff047224 */ /* 0x000fe200078e0006 */
[----:B------:R-:W2:Y:S01]  /*48360*/  LDL.LU R41, [R1+0xf9c] ;  /* 0x000f9c0001297983 */ /* 0x000ea20000300800 */
[----:B------:R-:W-:-:S03]  /*48370*/  IMAD.X R29, R29, 0x1, R0, P0 ;  /* 0x000000011d1d7824 */ /* 0x000fc600000e0600 */
[----:B------:R-:W-:Y:S04]  /*48380*/  STL [R1+0xfd4], R33 ;  /* 0x000fd42101007387 */ /* 0x000fe80000100800 */
[----:B------:R1:W-:Y:S04]  /*48390*/  STL [R1+0xfc8], R29 ;  /* 0x000fc81d01007387 */ /* 0x0003e80000100800 */
[----:B------:R-:W2:Y:S04]  /*483a0*/  LDL.LU R6, [R1+0xfa4] ;  /* 0x000fa40001067983 */ /* 0x000ea80000300800 */
[----:B------:R1:W-:Y:S02]  /*483b0*/  LDGSTS.E [R3+0x1bc00], [R4.64], P2 ;  /* 0x1bc0000004037fae */ /* 0x0003e40009121844 */
[----:B-1----:R-:W-:-:S02]  /*483c0*/  IMAD.MOV.U32 R4, RZ, RZ, R7 ;  /* 0x000000ffff047224 */ /* 0x002fc400078e0007 */
[----:B------:R-:W-:Y:S01]  /*483d0*/  IMAD.MOV.U32 R5, RZ, RZ, R29 ;  /* 0x000000ffff057224 */ /* 0x000fe200078e001d */
[----:B------:R-:W2:Y:S01]  /*483e0*/  LDL.LU R7, [R1+0xfa0] ;  /* 0x000fa00001077983 */ /* 0x000ea20000300800 */
[----:B------:R-:W-:-:S03]  /*483f0*/  IADD3 R28, P0, R28, R35, RZ ;  /* 0x000000231c1c7210 */ /* 0x000fc60007f1e0ff */
[----:B------:R1:W-:Y:S01]  /*48400*/  LDGSTS.E [R3+0x1c400], [R4.64], P2 ;  /* 0x1c40000004037fae */ /* 0x0003e20009121844 */
[----:B------:R-:W-:-:S03]  /*48410*/  IMAD.X R36, R36, 0x1, R0, P1 ;  /* 0x0000000124247824 */ /* 0x000fc600008e0600 */
[----:B------:R-:W-:Y:S04]  /*48420*/  STL [R1+0xfd0], R28 ;  /* 0x000fd01c01007387 */ /* 0x000fe80000100800 */
[----:B------:R1:W-:Y:S04]  /*48430*/  STL [R1+0xfcc], R36 ;  /* 0x000fcc2401007387 */ /* 0x0003e80000100800 */
[----:B------:R-:W2:Y:S01]  /*48440*/  LDL.LU R29, [R1+0xbc8] ;  /* 0x000bc800011d7983 */ /* 0x000ea20000300800 */
[----:B-1----:R-:W-:Y:S02]  /*48450*/  IMAD.MOV.U32 R5, RZ, RZ, R36 ;  /* 0x000000ffff057224 */ /* 0x002fe400078e0024 */
[----:B------:R-:W-:Y:S01]  /*48460*/  IMAD.MOV.U32 R4, RZ, RZ, R33 ;  /* 0x000000ffff047224 */ /* 0x000fe200078e0021 */
[----:B------:R-:W2:Y:S01]  /*48470*/  LDL.LU R36, [R1+0xbc4] ;  /* 0x000bc40001247983 */ /* 0x000ea20000300800 */
[----:B------:R-:W-:-:S03]  /*48480*/  IADD3 R37, P1, R37, R35, RZ ;  /* 0x0000002325257210 */ /* 0x000fc60007f3e0ff */
[----:B------:R1:W-:Y:S01]  /*48490*/  LDGSTS.E [R3+0x1cc00], [R4.64], P2 ;  /* 0x1cc0000004037fae */ /* 0x0003e20009121844 */
[----:B------:R-:W-:-:S03]  /*484a0*/  IMAD.X R44, R44, 0x1, R0, P0 ;  /* 0x000000012c2c7824 */ /* 0x000fc600000e0600 */
[----:B------:R-:W-:Y:S04]  /*484b0*/  STL [R1+0xfc4], R37 ;  /* 0x000fc42501007387 */ /* 0x000fe80000100800 */
[----:B------:R-:W-:Y:S04]  /*484c0*/  STL [R1+0xfb8], R44 ;  /* 0x000fb82c01007387 */ /* 0x000fe80000100800 */
[----:B------:R-:W2:Y:S01]  /*484d0*/  LDL.LU R33, [R1+0xbd8] ;  /* 0x000bd80001217983 */ /* 0x000ea20000300800 */
[----:B-1----:R-:W-:Y:S02]  /*484e0*/  IMAD.MOV.U32 R4, RZ, RZ, R28 ;  /* 0x000000ffff047224 */ /* 0x002fe400078e001c */
[----:B------:R-:W-:Y:S01]  /*484f0*/  IMAD.MOV.U32 R5, RZ, RZ, R44 ;  /* 0x000000ffff057224 */ /* 0x000fe200078e002c */
[----:B------:R-:W2:Y:S04]  /*48500*/  LDL.LU R28, [R1+0xbe8] ;  /* 0x000be800011c7983 */ /* 0x000ea80000300800 */
[----:B------:R1:W-:Y:S02]  /*48510*/  LDGSTS.E [R3+0x1d400], [R4.64], P2 ;  /* 0x1d40000004037fae */ /* 0x0003e40009121844 */
[----:B-1----:R-:W-:Y:S01]  /*48520*/  IMAD.MOV.U32 R4, RZ, RZ, R37 ;  /* 0x000000ffff047224 */ /* 0x002fe200078e0025 */
[----:B------:R-:W-:Y:S01]  /*48530*/  SHF.R.S32.HI R49, RZ, 0x6, R49 ;  /* 0x00000006ff317819 */ /* 0x000fe20000011431 */
[----:B------:R-:W-:-:S03]  /*48540*/  IMAD.SHL.U32 R31, R31, 0x4, RZ ;  /* 0x000000041f1f7824 */ /* 0x000fc600078e00ff */
[----:B------:R-:W-:-:S04]  /*48550*/  SGXT R49, R49, 0x1 ;  /* 0x000000013131781a */ /* 0x000fc80000000200 */
[----:B------:R-:W-:-:S04]  /*48560*/  LOP3.LUT R31, R31, 0x110, R49, 0x78, !PT ;  /* 0x000001101f1f7812 */ /* 0x000fc800078e7831 */
[----:B------:R-:W-:Y:S02]  /*48570*/  LOP3.LUT R31, R31, 0x60, RZ, 0x3c, !PT ;  /* 0x000000601f1f7812 */ /* 0x000fe400078e3cff */
[----:B--2---:R-:W-:Y:S01]  /*48580*/  IADD3 R30, P0, R30, R35, RZ ;  /* 0x000000231e1e7210 */ /* 0x004fe20007f1e0ff */
[----:B------:R-:W-:-:S04]  /*48590*/  IMAD.X R38, R38, 0x1, R0, P1 ;  /* 0x0000000126267824 */ /* 0x000fc800008e0600 */
[----:B------:R-:W-:Y:S01]  /*485a0*/  STL [R1+0xfc0], R30 ;  /* 0x000fc01e01007387 */ /* 0x000fe20000100800 */
[----:B------:R-:W-:-:S03]  /*485b0*/  IMAD.MOV.U32 R5, RZ, RZ, R38 ;  /* 0x000000ffff057224 */ /* 0x000fc600078e0026 */
[----:B------:R1:W-:Y:S04]  /*485c0*/  STL [R1+0xfbc], R38 ;  /* 0x000fbc2601007387 */ /* 0x0003e80000100800 */
[----:B------:R2:W-:Y:S04]  /*485d0*/  LDGSTS.E [R3+0x1dc00], [R4.64], P2 ;  /* 0x1dc0000004037fae */ /* 0x0005e80009121844 */
[----:B-1----:R-:W5:Y:S01]  /*485e0*/  LDL.LU R38, [R1+0xbd4] ;  /* 0x000bd40001267983 */ /* 0x002f620000300800 */
[----:B---3--:R-:W-:Y:S01]  /*485f0*/  IMAD.X R40, R40, 0x1, R0, P0 ;  /* 0x0000000128287824 */ /* 0x008fe200000e0600 */
[----:B----4-:R-:W-:Y:S01]  /*48600*/  IADD3 R42, P1, R42, R35, RZ ;  /* 0x000000232a2a7210 */ /* 0x010fe20007f3e0ff */
[----:B--2---:R-:W-:-:S02]  /*48610*/  IMAD.MOV.U32 R4, RZ, RZ, R30 ;  /* 0x000000ffff047224 */ /* 0x004fc400078e001e */
[----:B------:R-:W-:Y:S02]  /*48620*/  IMAD.MOV.U32 R5, RZ, RZ, R40 ;  /* 0x000000ffff057224 */ /* 0x000fe400078e0028 */
[----:B------:R-:W-:Y:S01]  /*48630*/  STL [R1+0xfb4], R42 ;  /* 0x000fb42a01007387 */ /* 0x000fe20000100800 */
[----:B------:R-:W-:-:S03]  /*48640*/  IMAD.X R43, R43, 0x1, R0, P1 ;  /* 0x000000012b2b7824 */ /* 0x000fc600008e0600 */
[----:B------:R1:W-:Y:S04]  /*48650*/  STL [R1+0xfa8], R40 ;  /* 0x000fa82801007387 */ /* 0x0003e80000100800 */
[----:B------:R-:W2:Y:S04]  /*48660*/  LDL.LU R37, [R1+0xbf8] ;  /* 0x000bf80001257983 */ /* 0x000ea80000300800 */
[----:B------:R3:W-:Y:S04]  /*48670*/  LDGSTS.E [R3+0x1e400], [R4.64], P2 ;  /* 0x1e40000004037fae */ /* 0x0007e80009121844 */
[----:B-1----:R-:W4:Y:S01]  /*48680*/  LDL.LU R40, [R1+0xbe4] ;  /* 0x000be40001287983 */ /* 0x002f220000300800 */
[----:B------:R-:W-:-:S05]  /*48690*/  IADD3 R34, P0, R34, R35, RZ ;  /* 0x0000002322227210 */ /* 0x000fca0007f1e0ff */
[----:B------:R-:W-:Y:S01]  /*486a0*/  STL [R1+0xfb0], R34 ;  /* 0x000fb02201007387 */ /* 0x000fe20000100800 */
[----:B---3--:R-:W-:Y:S02]  /*486b0*/  IMAD.MOV.U32 R4, RZ, RZ, R42 ;  /* 0x000000ffff047224 */ /* 0x008fe400078e002a */
[----:B------:R-:W-:Y:S01]  /*486c0*/  IMAD.X R41, R41, 0x1, R0, P0 ;  /* 0x0000000129297824 */ /* 0x000fe200000e0600 */
[----:B------:R1:W-:Y:S01]  /*486d0*/  STL [R1+0xfac], R43 ;  /* 0x000fac2b01007387 */ /* 0x0003e20000100800 */
[----:B------:R-:W-:-:S03]  /*486e0*/  IMAD.MOV.U32 R5, RZ, RZ, R43 ;  /* 0x000000ffff057224 */ /* 0x000fc600078e002b */
[----:B------:R-:W3:Y:S04]  /*486f0*/  LDL.LU R30, [R1+0xc08] ;  /* 0x000c0800011e7983 */ /* 0x000ee80000300800 */
[----:B------:R1:W-:Y:S04]  /*48700*/  LDGSTS.E [R3+0x1ec00], [R4.64], P2 ;  /* 0x1ec0000004037fae */ /* 0x0003e80009121844 */
[----:B-1----:R-:W3:Y:S01]  /*48710*/  LDL.LU R43, [R1+0xbf4] ;  /* 0x000bf400012b7983 */ /* 0x002ee20000300800 */
[----:B------:R-:W-:-:S05]  /*48720*/  IADD3 R6, P1, R6, R35, RZ ;  /* 0x0000002306067210 */ /* 0x000fca0007f3e0ff */
[----:B------:R-:W-:Y:S01]  /*48730*/  STL [R1+0xfa4], R6 ;  /* 0x000fa40601007387 */ /* 0x000fe20000100800 */
[----:B------:R-:W-:-:S03]  /*48740*/  IMAD.MOV.U32 R5, RZ, RZ, R41 ;  /* 0x000000ffff057224 */ /* 0x000fc600078e0029 */
[----:B------:R1:W-:Y:S04]  /*48750*/  STL [R1+0xf9c], R41 ;  /* 0x000f9c2901007387 */ /* 0x0003e80000100800 */
[----:B------:R-:W3:Y:S04]  /*48760*/  LDL.LU R42, [R1+0xc18] ;  /* 0x000c1800012a7983 */ /* 0x000ee80000300800 */
[----:B-1----:R-:W3:Y:S01]  /*48770*/  LDL.LU R41, [R1+0xc04] ;  /* 0x000c040001297983 */ /* 0x002ee20000300800 */
[----:B------:R-:W-:Y:S02]  /*48780*/  IMAD.X R7, R7, 0x1, R0, P1 ;  /* 0x0000000107077824 */ /* 0x000fe400008e0600 */
[----:B------:R-:W-:-:S05]  /*48790*/  IMAD.MOV.U32 R4, RZ, RZ, R34 ;  /* 0x000000ffff047224 */ /* 0x000fca00078e0022 */
[----:B------:R1:W-:Y:S04]  /*487a0*/  LDGSTS.E [R3+0x1f400], [R4.64], P2 ;  /* 0x1f40000004037fae */ /* 0x0003e80009121844 */
[----:B------:R1:W-:Y:S01]  /*487b0*/  LDGSTS.E [R3+0x1fc00], [R6.64], P2 ;  /* 0x1fc0000006037fae */ /* 0x0003e20009121844 */
[----:B------:R-:W-:-:S05]  /*487c0*/  IADD3 R29, P0, R29, R35, RZ ;  /* 0x000000231d1d7210 */ /* 0x000fca0007f1e0ff */
[----:B------:R-:W-:Y:S01]  /*487d0*/  STL [R1+0xbc8], R29 ;  /* 0x000bc81d01007387 */ /* 0x000fe20000100800 */
[----:B------:R-:W-:-:S03]  /*487e0*/  IMAD.X R36, R36, 0x1, R0, P0 ;  /* 0x0000000124247824 */ /* 0x000fc600000e0600 */
[----:B------:R1:W-:Y:S04]  /*487f0*/  STL [R1+0xfa0], R7 ;  /* 0x000fa00701007387 */ /* 0x0003e80000100800 */
[----:B------:R-:W3:Y:S01]  /*48800*/  LDL.LU R34, [R1+0xc28] ;  /* 0x000c280001227983 */ /* 0x000ee20000300800 */
[----:B------:R-:W-:-:S05]  /*48810*/  IADD3 R33, P1, R33, R35, RZ ;  /* 0x0000002321217210 */ /* 0x000fca0007f3e0ff */
[----:B------:R-:W-:Y:S04]  /*48820*/  STL [R1+0xbd8], R33 ;  /* 0x000bd82101007387 */ /* 0x000fe80000100800 */
[----:B------:R5:W-:Y:S04]  /*48830*/  STL [R1+0xbc4], R36 ;  /* 0x000bc42401007387 */ /* 0x000be80000100800 */
[----:B-1----:R-:W3:Y:S01]  /*48840*/  LDL.LU R5, [R1+0xc14] ;  /* 0x000c140001057983 */ /* 0x002ee20000300800 */
[----:B------:R-:W-:-:S03]  /*48850*/  IMAD R4, R39, 0x20000, R31 ;  /* 0x0002000027047824 */ /* 0x000fc600078e021f */
[----:B------:R-:W3:Y:S04]  /*48860*/  LDL.LU R31, [R1+0xc38] ;  /* 0x000c3800011f7983 */ /* 0x000ee80000300800 */
[----:B------:R-:W3:Y:S01]  /*48870*/  LDL.LU R39, [R1+0xc24] ;  /* 0x000c240001277983 */ /* 0x000ee20000300800 */
[----:B------:R-:W-:Y:S01]  /*48880*/  IADD3 R28, P0, R28, R35, RZ ;  /* 0x000000231c1c7210 */ /* 0x000fe20007f1e0ff */
[----:B------:R-:W-:Y:S02]  /*48890*/  IMAD.MOV.U32 R6, RZ, RZ, R29 ;  /* 0x000000ffff067224 */ /* 0x000fe400078e001d */
[----:B------:R-:W-:Y:S02]  /*488a0*/  IMAD.MOV.U32 R7, RZ, RZ, R36 ;  /* 0x000000ffff077224 */ /* 0x000fe400078e0024 */
[----:B------:R-:W-:Y:S04]  /*488b0*/  STL [R1+0xbe8], R28 ;  /* 0x000be81c01007387 */ /* 0x000fe80000100800 */
[----:B------:R1:W-:Y:S02]  /*488c0*/  LDGSTS.E [R4+0x600], [R6.64], P2 ;  /* 0x0060000006047fae */ /* 0x0003e40009121844 */
[----:B-1----:R-:W-:-:S02]  /*488d0*/  IMAD.MOV.U32 R6, RZ, RZ, R33 ;  /* 0x000000ffff067224 */ /* 0x002fc400078e0021 */
[----:B-----5:R-:W-:-:S05]  /*488e0*/  IMAD.X R38, R38, 0x1, R0, P1 ;  /* 0x0000000126267824 */ /* 0x020fca00008e0600 */
[----:B------:R1:W-:Y:S04]  /*488f0*/  STL [R1+0xbd4], R38 ;  /* 0x000bd42601007387 */ /* 0x0003e80000100800 */
[----:B------:R-:W5:Y:S04]  /*48900*/  LDL.LU R36, [R1+0xc34] ;  /* 0x000c340001247983 */ /* 0x000f680000300800 */
[----:B------:R-:W5:Y:S01]  /*48910*/  LDL.LU R29, [R1+0xc48] ;  /* 0x000c4800011d7983 */ /* 0x000f620000300800 */
[----:B------:R-:W-:-:S03]  /*48920*/  IMAD.MOV.U32 R7, RZ, RZ, R38 ;  /* 0x000000ffff077224 */ /* 0x000fc600078e0026 */
[----:B-1----:R-:W5:Y:S04]  /*48930*/  LDL.LU R38, [R1+0xc44] ;  /* 0x000c440001267983 */ /* 0x002f680000300800 */
[----:B------:R1:W-:Y:S01]  /*48940*/  LDGSTS.E [R4+0xe00], [R6.64], P2 ;  /* 0x00e0000006047fae */ /* 0x0003e20009121844 */
[----:B--2---:R-:W-:Y:S01]  /*48950*/  IADD3 R37, P1, R37, R35, RZ ;  /* 0x0000002325257210 */ /* 0x004fe20007f3e0ff */
[----:B----4-:R-:W-:-:S04]  /*48960*/  IMAD.X R40, R40, 0x1, R0, P0 ;  /* 0x0000000128287824 */ /* 0x010fc800000e0600 */
[----:B------:R-:W-:Y:S01]  /*48970*/  STL [R1+0xbf8], R37 ;  /* 0x000bf82501007387 */ /* 0x000fe20000100800 */
[----:B-1----:R-:W-:-:S03]  /*48980*/  IMAD.MOV.U32 R6, RZ, RZ, R28 ;  /* 0x000000ffff067224 */ /* 0x002fc600078e001c */
[----:B------:R1:W-:Y:S01]  /*48990*/  STL [R1+0xbe4], R40 ;  /* 0x000be42801007387 */ /* 0x0003e20000100800 */
[----:B------:R-:W-:-:S03]  /*489a0*/  IMAD.MOV.U32 R7, RZ, RZ, R40 ;  /* 0x000000ffff077224 */ /* 0x000fc600078e0028 */
[----:B------:R-:W2:Y:S04]  /*489b0*/  LDL.LU R33, [R1+0xc58] ;  /* 0x000c580001217983 */ /* 0x000ea80000300800 */
[----:B------:R4:W-:Y:S01]  /*489c0*/  LDGSTS.E [R4+0x1600], [R6.64], P2 ;  /* 0x0160000006047fae */ /* 0x0009e20009121844 */
[----:B---3--:R-:W-:-:S03]  /*489d0*/  IADD3 R30, P0, R30, R35, RZ ;  /* 0x000000231e1e7210 */ /* 0x008fc60007f1e0ff */
[----:B-1----:R-:W3:Y:S01]  /*489e0*/  LDL.LU R40, [R1+0xc54] ;  /* 0x000c540001287983 */ /* 0x002ee20000300800 */
[----:B------:R-:W-:-:S03]  /*489f0*/  IMAD.X R43, R43, 0x1, R0, P1 ;  /* 0x000000012b2b7824 */ /* 0x000fc600008e0600 */
[----:B------:R-:W-:Y:S01]  /*48a00*/  STL [R1+0xc08], R30 ;  /* 0x000c081e01007387 */ /* 0x000fe20000100800 */
[----:B----4-:R-:W-:-:S03]  /*48a10*/  IMAD.MOV.U32 R6, RZ, RZ, R37 ;  /* 0x000000ffff067224 */ /* 0x010fc600078e0025 */
[----:B------:R-:W-:Y:S04]  /*48a20*/  STL [R1+0xbf4], R43 ;  /* 0x000bf42b01007387 */ /* 0x000fe80000100800 */
[----:B------:R-:W4:Y:S04]  /*48a30*/  LDL.LU R28, [R1+0xc68] ;  /* 0x000c6800011c7983 */ /* 0x000f280000300800 */
[----:B------:R-:W4:Y:S01]  /*48a40*/  LDL.LU R37, [R1+0xc64] ;  /* 0x000c640001257983 */ /* 0x000f220000300800 */
[----:B------:R-:W-:Y:S01]  /*48a50*/  IADD3 R42, P1, R42, R35, RZ ;  /* 0x000000232a2a7210 */ /* 0x000fe20007f3e0ff */
[----:B------:R-:W-:-:S04]  /*48a60*/  IMAD.X R41, R41, 0x1, R0, P0 ;  /* 0x0000000129297824 */ /* 0x000fc800000e0600 */
[----:B------:R-:W-:Y:S01]  /*48a70*/  STL [R1+0xc18], R42 ;  /* 0x000c182a01007387 */ /* 0x000fe20000100800 */
[----:B------:R-:W-:-:S03]  /*48a80*/  IMAD.MOV.U32 R7, RZ, RZ, R43 ;  /* 0x000000ffff077224 */ /* 0x000fc600078e002b */
[----:B------:R1:W-:Y:S04]  /*48a90*/  STL [R1+0xc04], R41 ;  /* 0x000c042901007387 */ /* 0x0003e80000100800 */
[----:B------:R-:W4:Y:S04]  /*48aa0*/  LDL.LU R3, [R1+0xc78] ;  /* 0x000c780001037983 */ /* 0x000f280000300800 */
[----:B------:R1:W-:Y:S02]  /*48ab0*/  LDGSTS.E [R4+0x1e00], [R6.64], P2 ;  /* 0x01e0000006047fae */ /* 0x0003e40009121844 */
[----:B-1----:R-:W-:-:S02]  /*48ac0*/  IMAD.MOV.U32 R7, RZ, RZ, R41 ;  /* 0x000000ffff077224 */ /* 0x002fc400078e0029 */
[----:B------:R-:W4:Y:S01]  /*48ad0*/  LDL.LU R41, [R1+0xc74] ;  /* 0x000c740001297983 */ /* 0x000f220000300800 */
[----:B------:R-:W-:Y:S01]  /*48ae0*/  IADD3 R34, P0, R34, R35, RZ ;  /* 0x0000002322227210 */ /* 0x000fe20007f1e0ff */
[----:B------:R-:W-:-:S04]  /*48af0*/  IMAD.MOV.U32 R6, RZ, RZ, R30 ;  /* 0x000000ffff067224 */ /* 0x000fc800078e001e */
[----:B------:R-:W-:Y:S04]  /*48b00*/  STL [R1+0xc28], R34 ;  /* 0x000c282201007387 */ /* 0x000fe80000100800 */
[----:B------:R1:W-:Y:S01]  /*48b10*/  LDGSTS.E [R4+0x2600], [R6.64], P2 ;  /* 0x0260000006047fae */ /* 0x0003e20009121844 */
[----:B------:R-:W-:-:S05]  /*48b20*/  IMAD.X R5, R5, 0x1, R0, P1 ;  /* 0x0000000105057824 */ /* 0x000fca00008e0600 */
[----:B------:R1:W-:Y:S04]  /*48b30*/  STL [R1+0xc14], R5 ;  /* 0x000c140501007387 */ /* 0x0003e80000100800 */
[----:B------:R-:W4:Y:S01]  /*48b40*/  LDL.LU R30, [R1+0xc88] ;  /* 0x000c8800011e7983 */ /* 0x000f220000300800 */
[----:B------:R-:W-:Y:S01]  /*48b50*/  IADD3 R31, P1, R31, R35, RZ ;  /* 0x000000231f1f7210 */ /* 0x000fe20007f3e0ff */
[----:B-1----:R-:W-:Y:S02]  /*48b60*/  IMAD.MOV.U32 R6, RZ, RZ, R42 ;  /* 0x000000ffff067224 */ /* 0x002fe400078e002a */
[----:B------:R-:W-:Y:S02]  /*48b70*/  IMAD.MOV.U32 R7, RZ, RZ, R5 ;  /* 0x000000ffff077224 */ /* 0x000fe400078e0005 */
[----:B------:R-:W-:Y:S01]  /*48b80*/  IMAD.X R39, R39, 0x1, R0, P0 ;  /* 0x0000000127277824 */ /* 0x000fe200000e0600 */
[----:B------:R-:W4:Y:S04]  /*48b90*/  LDL.LU R5, [R1+0xc98] ;  /* 0x000c980001057983 */ /* 0x000f280000300800 */
[----:B------:R-:W-:Y:S04]  /*48ba0*/  STL [R1+0xc38], R31 ;  /* 0x000c381f01007387 */ /* 0x000fe80000100800 */
[----:B------:R1:W-:Y:S04]  /*48bb0*/  LDGSTS.E [R4+0x2e00], [R6.64], P2 ;  /* 0x02e0000006047fae */ /* 0x0003e80009121844 */
[----:B------:R1:W-:Y:S02]  /*48bc0*/  STL [R1+0xc24], R39 ;  /* 0x000c242701007387 */ /* 0x0003e40000100800 */
[----:B-1----:R-:W-:-:S02]  /*48bd0*/  IMAD.MOV.U32 R7, RZ, RZ, R39 ;  /* 0x000000ffff077224 */ /* 0x002fc400078e0027 */
[----:B------:R-:W4:Y:S01]  /*48be0*/  LDL.LU R39, [R1+0xc84] ;  /* 0x000c840001277983 */ /* 0x000f220000300800 */
[----:B------:R-:W-:-:S05]  /*48bf0*/  IMAD.MOV.U32 R6, RZ, RZ, R34 ;  /* 0x000000ffff067224 */ /* 0x000fca00078e0022 */
[----:B------:R1:W-:Y:S02]  /*48c00*/  LDGSTS.E [R4+0x3600], [R6.64], P2 ;  /* 0x0360000006047fae */ /* 0x0003e40009121844 */
[----:B-1----:R-:W-:Y:S02]  /*48c10*/  IMAD.MOV.U32 R6, RZ, RZ, R31 ;  /* 0x000000ffff067224 */ /* 0x002fe400078e001f */
[----:B-----5:R-:W-:Y:S01]  /*48c20*/  IMAD.X R36, R36, 0x1, R0, P1 ;  /* 0x0000000124247824 */ /* 0x020fe200008e0600 */
[----:B------:R-:W-:-:S03]  /*48c30*/  IADD3 R29, P0, R29, R35, RZ ;  /* 0x000000231d1d7210 */ /* 0x000fc60007f1e0ff */
[----:B------:R-:W-:Y:S02]  /*48c40*/  IMAD.MOV.U32 R7, RZ, RZ, R36 ;  /* 0x000000ffff077224 */ /* 0x000fe400078e0024 */
[----:B------:R-:W-:Y:S04]  /*48c50*/  STL [R1+0xc48], R29 ;  /* 0x000c481d01007387 */ /* 0x000fe80000100800 */
[----:B------:R1:W-:Y:S01]  /*48c60*/  STL [R1+0xc34], R36 ;  /* 0x000c342401007387 */ /* 0x0003e20000100800 */
[----:B------:R-:W-:-:S03]  /*48c70*/  IMAD.X R38, R38, 0x1, R0, P0 ;  /* 0x0000000126267824 */ /* 0x000fc600000e0600 */
[----:B------:R-:W5:Y:S04]  /*48c80*/  LDL.LU R34, [R1+0xca8] ;  /* 0x000ca80001227983 */ /* 0x000f680000300800 */
[----:B------:R2:W-:Y:S04]  /*48c90*/  LDGSTS.E [R4+0x3e00], [R6.64], P2 ;  /* 0x03e0000006047fae */ /* 0x0005e80009121844 */
[----:B-1----:R-:W5:Y:S01]  /*48ca0*/  LDL.LU R36, [R1+0xc94] ;  /* 0x000c940001247983 */ /* 0x002f620000300800 */
[----:B--2---:R-:W-:Y:S01]  /*48cb0*/  IADD3 R33, P1, R33, R35, RZ ;  /* 0x0000002321217210 */ /* 0x004fe20007f3e0ff */
[----:B------:R-:W-:-:S04]  /*48cc0*/  IMAD.MOV.U32 R7, RZ, RZ, R38 ;  /* 0x000000ffff077224 */ /* 0x000fc800078e0026 */
[----:B------:R-:W-:Y:S01]  /*48cd0*/  STL [R1+0xc58], R33 ;  /* 0x000c582101007387 */ /* 0x000fe20000100800 */
[----:B---3--:R-:W-:-:S03]  /*48ce0*/  IMAD.X R40, R40, 0x1, R0, P1 ;  /* 0x0000000128287824 */ /* 0x008fc600008e0600 */
[----:B------:R1:W-:Y:S04]  /*48cf0*/  STL [R1+0xc44], R38 ;  /* 0x000c442601007387 */ /* 0x0003e80000100800 */
[----:B------:R-:W2:Y:S01]  /*48d00*/  LDL.LU R31, [R1+0xcb8] ;  /* 0x000cb800011f7983 */ /* 0x000ea20000300800 */
[----:B------:R-:W-:-:S03]  /*48d10*/  IMAD.MOV.U32 R6, RZ, RZ, R29 ;  /* 0x000000ffff067224 */ /* 0x000fc600078e001d */
[----:B-1----:R-:W3:Y:S01]  /*48d20*/  LDL.LU R38, [R1+0xca4] ;  /* 0x000ca40001267983 */ /* 0x002ee20000300800 */
[----:B----4-:R-:W-:-:S03]  /*48d30*/  IADD3 R28, P0, R28, R35, RZ ;  /* 0x000000231c1c7210 */ /* 0x010fc60007f1e0ff */
[----:B------:R1:W-:Y:S04]  /*48d40*/  LDGSTS.E [R4+0x4600], [R6.64], P2 ;  /* 0x0460000006047fae */ /* 0x0003e80009121844 */
[----:B------:R-:W-:Y:S01]  /*48d50*/  STL [R1+0xc68], R28 ;  /* 0x000c681c01007387 */ /* 0x000fe20000100800 */
[----:B------:R-:W-:-:S03]  /*48d60*/  IMAD.X R37, R37, 0x1, R0, P0 ;  /* 0x0000000125257824 */ /* 0x000fc600000e0600 */
[----:B------:R4:W-:Y:S04]  /*48d70*/  STL [R1+0xc54], R40 ;  /* 0x000c542801007387 */ /* 0x0009e80000100800 */
[----:B------:R-:W3:Y:S04]  /*48d80*/  LDL.LU R29, [R1+0xcc8] ;  /* 0x000cc800011d7983 */ /* 0x000ee80000300800 */
[----:B------:R-:W3:Y:S01]  /*48d90*/  LDL.LU R42, [R1+0xcb4] ;  /* 0x000cb400012a7983 */ /* 0x000ee20000300800 */
[----:B------:R-:W-:Y:S01]  /*48da0*/  IADD3 R3, P1, R3, R35, RZ ;  /* 0x0000002303037210 */ /* 0x000fe20007f3e0ff */
[----:B-1----:R-:W-:-:S02]  /*48db0*/  IMAD.MOV.U32 R6, RZ, RZ, R33 ;  /* 0x000000ffff067224 */ /* 0x002fc400078e0021 */
[----:B------:R-:W-:Y:S02]  /*48dc0*/  IMAD.MOV.U32 R7, RZ, RZ, R40 ;  /* 0x000000ffff077224 */ /* 0x000fe400078e0028 */
[----:B------:R-:W-:Y:S04]  /*48dd0*/  STL [R1+0xc78], R3 ;  /* 0x000c780301007387 */ /* 0x000fe80000100800 */
[----:B------:R1:W-:Y:S04]  /*48de0*/  STL [R1+0xc64], R37 ;  /* 0x000c642501007387 */ /* 0x0003e80000100800 */
[----:B------:R-:W3:Y:S04]  /*48df0*/  LDL.LU R33, [R1+0xcd8] ;  /* 0x000cd80001217983 */ /* 0x000ee80000300800 */
[----:B----4-:R-:W4:Y:S01]  /*48e00*/  LDL.LU R40, [R1+0xcc4] ;  /* 0x000cc40001287983 */ /* 0x010f220000300800 */
[----:B------:R-:W-:-:S03]  /*48e10*/  IMAD.X R41, R41, 0x1, R0, P1 ;  /* 0x0000000129297824 */ /* 0x000fc600008e0600 */
[----:B------:R1:W-:Y:S02]  /*48e20*/  LDGSTS.E [R4+0x4e00], [R6.64], P2 ;  /* 0x04e0000006047fae */ /* 0x0003e40009121844 */
[----:B-1----:R-:W-:Y:S02]  /*48e30*/  IMAD.MOV.U32 R7, RZ, RZ, R37 ;  /* 0x000000ffff077224 */ /* 0x002fe400078e0025 */
[----:B------:R-:W-:-:S05]  /*48e40*/  IMAD.MOV.U32 R6, RZ, RZ, R28 ;  /* 0x000000ffff067224 */ /* 0x000fca00078e001c */
[----:B------:R1:W-:Y:S01]  /*48e50*/  LDGSTS.E [R4+0x5600], [R6.64], P2 ;  /* 0x0560000006047fae */ /* 0x0003e20009121844 */
[----:B------:R-:W-:-:S05]  /*48e60*/  IADD3 R30, P0, R30, R35, RZ ;  /* 0x000000231e1e7210 */ /* 0x000fca0007f1e0ff */
[----:B------:R-:W-:Y:S04]  /*48e70*/  STL [R1+0xc88], R30 ;  /* 0x000c881e01007387 */ /* 0x000fe80000100800 */
[----:B------:R1:W-:Y:S04]  /*48e80*/  STL [R1+0xc74], R41 ;  /* 0x000c742901007387 */ /* 0x0003e80000100800 */
[----:B------:R-:W4:Y:S04]  /*48e90*/  LDL.LU R37, [R1+0xcd4] ;  /* 0x000cd40001257983 */ /* 0x000f280000300800 */
[----:B------:R-:W4:Y:S01]  /*48ea0*/  LDL.LU R28, [R1+0xce8] ;  /* 0x000ce800011c7983 */ /* 0x000f220000300800 */
[----:B------:R-:W-:Y:S01]  /*48eb0*/  IADD3 R5, P1, R5, R35, RZ ;  /* 0x0000002305057210 */ /* 0x000fe20007f3e0ff */
[----:B-1----:R-:W-:-:S02]  /*48ec0*/  IMAD.MOV.U32 R7, RZ, RZ, R41 ;  /* 0x000000ffff077224 */ /* 0x002fc400078e0029 */
[----:B------:R-:W4:Y:S01]  /*48ed0*/  LDL.LU R41, [R1+0xce4] ;  /* 0x000ce40001297983 */ /* 0x000f220000300800 */
[----:B------:R-:W-:-:S03]  /*48ee0*/  IMAD.MOV.U32 R6, RZ, RZ, R3 ;  /* 0x000000ffff067224 */ /* 0x000fc600078e0003 */
[----:B------:R-:W-:Y:S01]  /*48ef0*/  STL [R1+0xc98], R5 ;  /* 0x000c980501007387 */ /* 0x000fe20000100800 */
[----:B------:R-:W-:-:S03]  /*48f00*/  IMAD.X R39, R39, 0x1, R0, P0 ;  /* 0x0000000127277824 */ /* 0x000fc600000e0600 */
[----:B------:R1:W-:Y:S04]  /*48f10*/  LDGSTS.E [R4+0x5e00], [R6.64], P2 ;  /* 0x05e0000006047fae */ /* 0x0003e80009121844 */
[----:B------:R1:W-:Y:S04]  /*48f20*/  STL [R1+0xc84], R39 ;  /* 0x000c842701007387 */ /* 0x0003e80000100800 */
[----:B------:R-:W4:Y:S01]  /*48f30*/  LDL.LU R3, [R1+0xcf8] ;  /* 0x000cf80001037983 */ /* 0x000f220000300800 */
[----:B-1----:R-:W-:Y:S02]  /*48f40*/  IMAD.MOV.U32 R6, RZ, RZ, R30 ;  /* 0x000000ffff067224 */ /* 0x002fe400078e001e */
[----:B------:R-:W-:-:S02]  /*48f50*/  IMAD.MOV.U32 R7, RZ, RZ, R39 ;  /* 0x000000ffff077224 */ /* 0x000fc400078e0027 */
[----:B------:R-:W4:Y:S04]  /*48f60*/  LDL.LU R39, [R1+0xcf4] ;  /* 0x000cf40001277983 */ /* 0x000f280000300800 */
[----:B------:R1:W-:Y:S02]  /*48f70*/  LDGSTS.E [R4+0x6600], [R6.64], P2 ;  /* 0x0660000006047fae */ /* 0x0003e40009121844 */
[----:B-1----:R-:W-:Y:S01]  /*48f80*/  IMAD.MOV.U32 R6, RZ, RZ, R5 ;  /* 0x000000ffff067224 */ /* 0x002fe200078e0005 */
[----:B-----5:R-:W-:Y:S01]  /*48f90*/  IADD3 R34, P0, R34, R35, RZ ;  /* 0x0000002322227210 */ /* 0x020fe20007f1e0ff */
[----:B------:R-:W-:-:S04]  /*48fa0*/  IMAD.X R36, R36, 0x1, R0, P1 ;  /* 0x0000000124247824 */ /* 0x000fc800008e0600 */
[----:B------:R-:W-:Y:S04]  /*48fb0*/  STL [R1+0xca8], R34 ;  /* 0x000ca82201007387 */ /* 0x000fe80000100800 */
[----:B------:R1:W-:Y:S01]  /*48fc0*/  STL [R1+0xc94], R36 ;  /* 0x000c942401007387 */ /* 0x0003e20000100800 */
[----:B------:R-:W-:-:S03]  /*48fd0*/  IMAD.MOV.U32 R7, RZ, RZ, R36 ;  /* 0x000000ffff077224 */ /* 0x000fc600078e0024 */
[----:B------:R-:W5:Y:S04]  /*48fe0*/  LDL.LU R30, [R1+0xd08] ;  /* 0x000d0800011e7983 */ /* 0x000f680000300800 */
[----:B------:R3:W-:Y:S04]  /*48ff0*/  LDGSTS.E [R4+0x6e00], [R6.64], P2 ;  /* 0x06e0000006047fae */ /* 0x0007e80009121844 */
[----:B-1----:R-:W5:Y:S01]  /*49000*/  LDL.LU R36, [R1+0xd04] ;  /* 0x000d040001247983 */ /* 0x002f620000300800 */
[----:B--2---:R-:W-:Y:S01]  /*49010*/  IADD3 R31, P1, R31, R35, RZ ;  /* 0x000000231f1f7210 */ /* 0x004fe20007f3e0ff */
[----:B---3--:R-:W-:-:S04]  /*49020*/  IMAD.X R38, R38, 0x1, R0, P0 ;  /* 0x0000000126267824 */ /* 0x008fc800000e0600 */
[----:B------:R-:W-:Y:S01]  /*49030*/  STL [R1+0xcb8], R31 ;  /* 0x000cb81f01007387 */ /* 0x000fe20000100800 */
[----:B------:R-:W-:Y:S02]  /*49040*/  IMAD.MOV.U32 R6, RZ, RZ, R34 ;  /* 0x000000ffff067224 */ /* 0x000fe400078e0022 */
[----:B------:R-:W-:Y:S01]  /*49050*/  IMAD.MOV.U32 R7, RZ, RZ, R38 ;  /* 0x000000ffff077224 */ /* 0x000fe200078e0026 */
[----:B------:R1:W-:Y:S04]  /*49060*/  STL [R1+0xca4], R38 ;  /* 0x000ca42601007387 */ /* 0x0003e80000100800 */
[----:B------:R-:W2:Y:S04]  /*49070*/  LDL.LU R5, [R1+0xd18] ;  /* 0x000d180001057983 */ /* 0x000ea80000300800 */
[----:B------:R3:W-:Y:S01]  /*49080*/  LDGSTS.E [R4+0x7600], [R6.64], P2 ;  /* 0x0760000006047fae */ /* 0x0007e20009121844 */
[----:B------:R-:W-:-:S03]  /*49090*/  IADD3 R29, P0, R29, R35, RZ ;  /* 0x000000231d1d7210 */ /* 0x000fc60007f1e0ff */
[----:B-1----:R-:W2:Y:S01]  /*490a0*/  LDL.LU R38, [R1+0xd14] ;  /* 0x000d140001267983 */ /* 0x002ea20000300800 */
[----:B------:R-:W-:-:S03]  /*490b0*/  IMAD.X R42, R42, 0x1, R0, P1 ;  /* 0x000000012a2a7824 */ /* 0x000fc600008e0600 */
[----:B------:R-:W-:Y:S01]  /*490c0*/  STL [R1+0xcc8], R29 ;  /* 0x000cc81d01007387 */ /* 0x000fe20000100800 */
[----:B---3--:R-:W-:-:S03]  /*490d0*/  IMAD.MOV.U32 R6, RZ, RZ, R31 ;  /* 0x000000ffff067224 */ /* 0x008fc600078e001f */
[----:B------:R-:W-:Y:S01]  /*490e0*/  STL [R1+0xcb4], R42 ;  /* 0x000cb42a01007387 */ /* 0x000fe20000100800 */
[----:B------:R-:W-:-:S03]  /*490f0*/  IMAD.MOV.U32 R7, RZ, RZ, R42 ;  /* 0x000000ffff077224 */ /* 0x000fc600078e002a */
[----:B------:R-:W3:Y:S04]  /*49100*/  LDL.LU R34, [R1+0xd28] ;  /* 0x000d280001227983 */ /* 0x000ee80000300800 */
[----:B------:R-:W3:Y:S01]  /*49110*/  LDL.LU R31, [R1+0xd38] ;  /* 0x000d3800011f7983 */ /* 0x000ee20000300800 */
[----:B------:R-:W-:-:S03]  /*49120*/  IADD3 R33, P1, R33, R35, RZ ;  /* 0x0000002321217210 */ /* 0x000fc60007f3e0ff */
[----:B------:R1:W-:Y:S01]  /*49130*/  LDGSTS.E [R4+0x7e00], [R6.64], P2 ;  /* 0x07e0000006047fae */ /* 0x0003e20009121844 */
[----:B----4-:R-:W-:-:S03]  /*49140*/  IMAD.X R40, R40, 0x1, R0, P0 ;  /* 0x0000000128287824 */ /* 0x010fc600000e0600 */
[----:B------:R-:W-:Y:S04]  /*49150*/  STL [R1+0xcd8], R33 ;  /* 0x000cd82101007387 */ /* 0x000fe80000100800 */
[----:B------:R4:W-:Y:S01]  /*49160*/  STL [R1+0xcc4], R40 ;  /* 0x000cc42801007387 */ /* 0x0009e20000100800 */
[----:B-1----:R-:W-:-:S03]  /*49170*/  IMAD.MOV.U32 R7, RZ, RZ, R40 ;  /* 0x000000ffff077224 */ /* 0x002fc600078e0028 */
[----:B----4-:R-:W3:Y:S01]  /*49180*/  LDL.LU R40, [R1+0xd24] ;  /* 0x000d240001287983 */ /* 0x010ee20000300800 */
[----:B------:R-:W-:-:S05]  /*49190*/  IMAD.MOV.U32 R6, RZ, RZ, R29 ;  /* 0x000000ffff067224 */ /* 0x000fca00078e001d */
[----:B------:R1:W-:Y:S02]  /*491a0*/  LDGSTS.E [R4+0x8600], [R6.64], P2 ;  /* 0x0860000006047fae */ /* 0x0003e40009121844 */
[----:B-1----:R-:W-:Y:S02]  /*491b0*/  IMAD.MOV.U32 R6, RZ, RZ, R33 ;  /* 0x000000ffff067224 */ /* 0x002fe400078e0021 */
[----:B------:R-:W-:Y:S01]  /*491c0*/  IMAD.X R37, R37, 0x1, R0, P1 ;  /* 0x0000000125257824 */ /* 0x000fe200008e0600 */
[----:B------:R-:W-:-:S03]  /*491d0*/  IADD3 R28, P0, R28, R35, RZ ;  /* 0x000000231c1c7210 */ /* 0x000fc60007f1e0ff */
[----:B------:R-:W-:Y:S02]  /*491e0*/  IMAD.MOV.U32 R7, RZ, RZ, R37 ;  /* 0x000000ffff077224 */ /* 0x000fe400078e0025 */
[----:B------:R-:W-:Y:S04]  /*491f0*/  STL [R1+0xce8], R28 ;  /* 0x000ce81c01007387 */ /* 0x000fe80000100800 */
[----:B------:R1:W-:Y:S04]  /*49200*/  STL [R1+0xcd4], R37 ;  /* 0x000cd42501007387 */ /* 0x0003e80000100800 */
[----:B------:R-:W3:Y:S01]  /*49210*/  LDL.LU R29, [R1+0xd48] ;  /* 0x000d4800011d7983 */ /* 0x000ee20000300800 */
[----:B------:R-:W-:-:S03]  /*49220*/  IMAD.X R41, R41, 0x1, R0, P0 ;  /* 0x0000000129297824 */ /* 0x000fc600000e0600 */
        /* <DEDUP_REMOVED lines=10> */
[----:B------:R1:W-:Y:S02]  /*492d0*/  LDGSTS.E [R4+0x9600], [R6.64], P2 ;  /* 0x0960000006047fae */ /* 0x0003e40009121844 */
[----:B-1----:R-:W-:Y:S02]  /*492e0*/  IMAD.MOV.U32 R6, RZ, RZ, R3 ;  /* 0x000000ffff067224 */ /* 0x002fe400078e0003 */
[----:B------:R-:W-:-:S05]  /*492f0*/  IMAD.MOV.U32 R7, RZ, RZ, R39 ;  /* 0x000000ffff077224 */ /* 0x000fca00078e0027 */
[----:B------:R1:W-:Y:S01]  /*49300*/  LDGSTS.E [R4+0x9e00], [R6.64], P2 ;  /* 0x09e0000006047fae */ /* 0x0003e20009121844 */
[----:B-----5:R-:W-:-:S05]  /*49310*/  IADD3 R30, P0, R30, R35, RZ ;  /* 0x000000231e1e7210 */ /* 0x020fca0007f1e0ff */
[----:B------:R-:W-:Y:S04]  /*49320*/  STL [R1+0xd08], R30 ;  /* 0x000d081e01007387 */ /* 0x000fe80000100800 */
[----:B------:R5:W-:Y:S01]  /*49330*/  STL [R1+0xcf4], R39 ;  /* 0x000cf42701007387 */ /* 0x000be20000100800 */
[----:B------:R-:W-:-:S03]  /*49340*/  IMAD.X R36, R36, 0x1, R0, P0 ;  /* 0x0000000124247824 */ /* 0x000fc600000e0600 */
[----:B------:R-:W4:Y:S04]  /*49350*/  LDL.LU R28, [R1+0xd68] ;  /* 0x000d6800011c7983 */ /* 0x000f280000300800 */
[----:B------:R-:W4:Y:S01]  /*49360*/  LDL.LU R42, [R1+0xd54] ;  /* 0x000d5400012a7983 */ /* 0x000f220000300800 */
[----:B-1----:R-:W-:Y:S01]  /*49370*/  IMAD.MOV.U32 R6, RZ, RZ, R30 ;  /* 0x000000ffff067224 */ /* 0x002fe200078e001e */
[----:B--2---:R-:W-:Y:S01]  /*49380*/  IADD3 R5, P1, R5, R35, RZ ;  /* 0x0000002305057210 */ /* 0x004fe20007f3e0ff */
[----:B------:R-:W-:-:S04]  /*49390*/  IMAD.MOV.U32 R7, RZ, RZ, R36 ;  /* 0x000000ffff077224 */ /* 0x000fc800078e0024 */
[----:B------:R-:W-:Y:S04]  /*493a0*/  STL [R1+0xd18], R5 ;  /* 0x000d180501007387 */ /* 0x000fe80000100800 */
[----:B------:R1:W-:Y:S01]  /*493b0*/  STL [R1+0xd04], R36 ;  /* 0x000d042401007387 */ /* 0x0003e20000100800 */
[----:B------:R-:W-:-:S03]  /*493c0*/  IMAD.X R38, R38, 0x1, R0, P1 ;  /* 0x0000000126267824 */ /* 0x000fc600008e0600 */
[----:B------:R-:W2:Y:S04]  /*493d0*/  LDL.LU R3, [R1+0xd78] ;  /* 0x000d780001037983 */ /* 0x000ea80000300800 */
[----:B-----5:R-:W5:Y:S01]  /*493e0*/  LDL.LU R39, [R1+0xd64] ;  /* 0x000d640001277983 */ /* 0x020f620000300800 */
[----:B---3--:R-:W-:-:S03]  /*493f0*/  IADD3 R34, P0, R34, R35, RZ ;  /* 0x0000002322227210 */ /* 0x008fc60007f1e0ff */
[----:B------:R3:W-:Y:S01]  /*49400*/  LDGSTS.E [R4+0xa600], [R6.64], P2 ;  /* 0x0a60000006047fae */ /* 0x0007e20009121844 */
[----:B------:R-:W-:-:S03]  /*49410*/  IADD3 R31, P1, R31, R35, RZ ;  /* 0x000000231f1f7210 */ /* 0x000fc60007f3e0ff */
[----:B------:R-:W-:Y:S04]  /*49420*/  STL [R1+0xd28], R34 ;  /* 0x000d282201007387 */ /* 0x000fe80000100800 */
[----:B------:R3:W-:Y:S04]  /*49430*/  STL [R1+0xd14], R38 ;  /* 0x000d142601007387 */ /* 0x0007e80000100800 */
[----:B-1----:R-:W5:Y:S01]  /*49440*/  LDL.LU R36, [R1+0xd74] ;  /* 0x000d740001247983 */ /* 0x002f620000300800 */
[----:B---3--:R-:W-:-:S03]  /*49450*/  IMAD.MOV.U32 R7, RZ, RZ, R38 ;  /* 0x000000ffff077224 */ /* 0x008fc600078e0026 */
[----:B------:R-:W3:Y:S01]  /*49460*/  LDL.LU R30, [R1+0xd88] ;  /* 0x000d8800011e7983 */ /* 0x000ee20000300800 */
[----:B------:R-:W-:-:S03]  /*49470*/  IMAD.MOV.U32 R6, RZ, RZ, R5 ;  /* 0x000000ffff067224 */ /* 0x000fc600078e0005 */
[----:B------:R-:W3:Y:S01]  /*49480*/  LDL.LU R38, [R1+0xd84] ;  /* 0x000d840001267983 */ /* 0x000ee20000300800 */
[----:B------:R-:W-:-:S03]  /*49490*/  IMAD.X R40, R40, 0x1, R0, P0 ;  /* 0x0000000128287824 */ /* 0x000fc600000e0600 */
[----:B------:R-:W-:Y:S04]  /*494a0*/  STL [R1+0xd38], R31 ;  /* 0x000d381f01007387 */ /* 0x000fe80000100800 */
[----:B------:R1:W-:Y:S04]  /*494b0*/  STL [R1+0xd24], R40 ;  /* 0x000d242801007387 */ /* 0x0003e80000100800 */
[----:B------:R-:W3:Y:S04]  /*494c0*/  LDL.LU R5, [R1+0xd98] ;  /* 0x000d980001057983 */ /* 0x000ee80000300800 */
[----:B------:R1:W-:Y:S02]  /*494d0*/  LDGSTS.E [R4+0xae00], [R6.64], P2 ;  /* 0x0ae0000006047fae */ /* 0x0003e40009121844 */
[----:B-1----:R-:W-:-:S02]  /*494e0*/  IMAD.MOV.U32 R7, RZ, RZ, R40 ;  /* 0x000000ffff077224 */ /* 0x002fc400078e0028 */
[----:B------:R-:W3:Y:S01]  /*494f0*/  LDL.LU R40, [R1+0xd94] ;  /* 0x000d940001287983 */ /* 0x000ee20000300800 */
[----:B------:R-:W-:-:S05]  /*49500*/  IMAD.MOV.U32 R6, RZ, RZ, R34 ;  /* 0x000000ffff067224 */ /* 0x000fca00078e0022 */
[----:B------:R1:W-:Y:S01]  /*49510*/  LDGSTS.E [R4+0xb600], [R6.64], P2 ;  /* 0x0b60000006047fae */ /* 0x0003e20009121844 */
[----:B------:R-:W-:Y:S01]  /*49520*/  IADD3 R29, P0, R29, R35, RZ ;  /* 0x000000231d1d7210 */ /* 0x000fe20007f1e0ff */
[----:B------:R-:W-:-:S04]  /*49530*/  IMAD.X R37, R37, 0x1, R0, P1 ;  /* 0x0000000125257824 */ /* 0x000fc800008e0600 */
[----:B------:R-:W-:Y:S04]  /*49540*/  STL [R1+0xd48], R29 ;  /* 0x000d481d01007387 */ /* 0x000fe80000100800 */
[----:B------:R1:W-:Y:S04]  /*49550*/  STL [R1+0xd34], R37 ;  /* 0x000d342501007387 */ /* 0x0003e80000100800 */
[----:B------:R-:W3:Y:S01]  /*49560*/  LDL.LU R34, [R1+0xda8] ;  /* 0x000da80001227983 */ /* 0x000ee20000300800 */
[----:B-1----:R-:W-:Y:S01]  /*49570*/  IMAD.MOV.U32 R7, RZ, RZ, R37 ;  /* 0x000000ffff077224 */ /* 0x002fe200078e0025 */
[----:B------:R-:W-:-:S02]  /*49580*/  IADD3 R33, P1, R33, R35, RZ ;  /* 0x0000002321217210 */ /* 0x000fc40007f3e0ff */
[----:B------:R-:W3:Y:S01]  /*49590*/  LDL.LU R37, [R1+0xda4] ;  /* 0x000da40001257983 */ /* 0x000ee20000300800 */
[----:B------:R-:W-:-:S03]  /*495a0*/  IMAD.X R41, R41, 0x1, R0, P0 ;  /* 0x0000000129297824 */ /* 0x000fc600000e0600 */
[----:B------:R-:W-:Y:S01]  /*495b0*/  STL [R1+0xd58], R33 ;  /* 0x000d582101007387 */ /* 0x000fe20000100800 */
[----:B------:R-:W-:-:S03]  /*495c0*/  IMAD.MOV.U32 R6, RZ, RZ, R31 ;  /* 0x000000ffff067224 */ /* 0x000fc600078e001f */
[----:B------:R1:W-:Y:S04]  /*495d0*/  STL [R1+0xd44], R41 ;  /* 0x000d442901007387 */ /* 0x0003e80000100800 */
[----:B------:R-:W3:Y:S04]  /*495e0*/  LDL.LU R31, [R1+0xdb8] ;  /* 0x000db800011f7983 */ /* 0x000ee80000300800 */
[----:B------:R1:W-:Y:S02]  /*495f0*/  LDGSTS.E [R4+0xbe00], [R6.64], P2 ;  /* 0x0be0000006047fae */ /* 0x0003e40009121844 */
[----:B-1----:R-:W-:-:S02]  /*49600*/  IMAD.MOV.U32 R6, RZ, RZ, R29 ;  /* 0x000000ffff067224 */ /* 0x002fc400078e001d */
[----:B------:R-:W-:Y:S02]  /*49610*/  IMAD.MOV.U32 R7, RZ, RZ, R41 ;  /* 0x000000ffff077224 */ /* 0x000fe400078e0029 */
[----:B------:R-:W3:Y:S04]  /*49620*/  LDL.LU R41, [R1+0xdb4] ;  /* 0x000db40001297983 */ /* 0x000ee80000300800 */
[----:B------:R1:W-:Y:S02]  /*49630*/  LDGSTS.E [R4+0xc600], [R6.64], P2 ;  /* 0x0c60000006047fae */ /* 0x0003e40009121844 */
[----:B-1----:R-:W-:Y:S01]  /*49640*/  IMAD.MOV.U32 R6, RZ, RZ, R33 ;  /* 0x000000ffff067224 */ /* 0x002fe200078e0021 */
[----:B----4-:R-:W-:Y:S01]  /*49650*/  IADD3 R28, P0, R28, R35, RZ ;  /* 0x000000231c1c7210 */ /* 0x010fe20007f1e0ff */
[----:B------:R-:W-:-:S04]  /*49660*/  IMAD.X R42, R42, 0x1, R0, P1 ;  /* 0x000000012a2a7824 */ /* 0x000fc800008e0600 */
[----:B------:R-:W-:Y:S04]  /*49670*/  STL [R1+0xd68], R28 ;  /* 0x000d681c01007387 */ /* 0x000fe80000100800 */
[----:B------:R-:W-:Y:S01]  /*49680*/  STL [R1+0xd54], R42 ;  /* 0x000d542a01007387 */ /* 0x000fe20000100800 */
[----:B------:R-:W-:-:S03]  /*49690*/  IMAD.MOV.U32 R7, RZ, RZ, R42 ;  /* 0x000000ffff077224 */ /* 0x000fc600078e002a */
[----:B------:R-:W4:Y:S04]  /*496a0*/  LDL.LU R29, [R1+0xdc8] ;  /* 0x000dc800011d7983 */ /* 0x000f280000300800 */
[----:B------:R-:W4:Y:S04]  /*496b0*/  LDL.LU R33, [R1+0xdd8] ;  /* 0x000dd80001217983 */ /* 0x000f280000300800 */
[----:B------:R1:W-:Y:S01]  /*496c0*/  LDGSTS.E [R4+0xce00], [R6.64], P2 ;  /* 0x0ce0000006047fae */ /* 0x0003e20009121844 */
[----:B--2---:R-:W-:Y:S01]  /*496d0*/  IADD3 R3, P1, R3, R35, RZ ;  /* 0x0000002303037210 */ /* 0x004fe20007f3e0ff */
[----:B-----5:R-:W-:-:S04]  /*496e0*/  IMAD.X R39, R39, 0x1, R0, P0 ;  /* 0x0000000127277824 */ /* 0x020fc800000e0600 */
[----:B------:R-:W-:Y:S01]  /*496f0*/  STL [R1+0xd78], R3 ;  /* 0x000d780301007387 */ /* 0x000fe20000100800 */
[----:B-1----:R-:W-:-:S03]  /*49700*/  IMAD.MOV.U32 R6, RZ, RZ, R28 ;  /* 0x000000ffff067224 */ /* 0x002fc600078e001c */
[----:B------:R1:W-:Y:S01]  /*49710*/  STL [R1+0xd64], R39 ;  /* 0x000d642701007387 */ /* 0x0003e20000100800 */
[----:B------:R-:W-:-:S05]  /*49720*/  IMAD.MOV.U32 R7, RZ, RZ, R39 ;  /* 0x000000ffff077224 */ /* 0x000fca00078e0027 */
[----:B------:R2:W-:Y:S04]  /*49730*/  LDGSTS.E [R4+0xd600], [R6.64], P2 ;  /* 0x0d60000006047fae */ /* 0x0005e80009121844 */
[----:B-1----:R-:W5:Y:S01]  /*49740*/  LDL.LU R39, [R1+0xdc4] ;  /* 0x000dc40001277983 */ /* 0x002f620000300800 */
[----:B------:R-:W-:Y:S01]  /*49750*/  IMAD.X R36, R36, 0x1, R0, P1 ;  /* 0x0000000124247824 */ /* 0x000fe200008e0600 */
[----:B---3--:R-:W-:Y:S01]  /*49760*/  IADD3 R30, P0, R30, R35, RZ ;  /* 0x000000231e1e7210 */ /* 0x008fe20007f1e0ff */
[----:B--2---:R-:W-:Y:S02]  /*49770*/  IMAD.MOV.U32 R6, RZ, RZ, R3 ;  /* 0x000000ffff067224 */ /* 0x004fe400078e0003 */
[----:B------:R-:W-:Y:S02]  /*49780*/  IMAD.MOV.U32 R7, RZ, RZ, R36 ;  /* 0x000000ffff077224 */ /* 0x000fe400078e0024 */
[----:B------:R-:W-:Y:S01]  /*49790*/  STL [R1+0xd88], R30 ;  /* 0x000d881e01007387 */ /* 0x000fe20000100800 */
[----:B------:R-:W-:-:S03]  /*497a0*/  IMAD.X R38, R38, 0x1, R0, P0 ;  /* 0x0000000126267824 */ /* 0x000fc600000e0600 */
[----:B------:R1:W-:Y:S04]  /*497b0*/  STL [R1+0xd74], R36 ;  /* 0x000d742401007387 */ /* 0x0003e80000100800 */
[----:B------:R-:W2:Y:S04]  /*497c0*/  LDL.LU R28, [R1+0xde8] ;  /* 0x000de800011c7983 */ /* 0x000ea80000300800 */
[----:B------:R3:W-:Y:S01]  /*497d0*/  LDGSTS.E [R4+0xde00], [R6.64], P2 ;  /* 0x0de0000006047fae */ /* 0x0007e20009121844 */
[----:B------:R-:W-:-:S03]  /*497e0*/  IADD3 R5, P1, R5, R35, RZ ;  /* 0x0000002305057210 */ /* 0x000fc60007f3e0ff */
[----:B-1----:R-:W2:Y:S04]  /*497f0*/  LDL.LU R36, [R1+0xdd4] ;  /* 0x000dd40001247983 */ /* 0x002ea80000300800 */
[----:B------:R-:W-:Y:S04]  /*49800*/  STL [R1+0xd98], R5 ;  /* 0x000d980501007387 */ /* 0x000fe80000100800 */
[----:B------:R1:W-:Y:S01]  /*49810*/  STL [R1+0xd84], R38 ;  /* 0x000d842601007387 */ /* 0x0003e20000100800 */
[----:B---3--:R-:W-:-:S03]  /*49820*/  IMAD.MOV.U32 R7, RZ, RZ, R38 ;  /* 0x000000ffff077224 */ /* 0x008fc600078e0026 */
[----:B------:R-:W2:Y:S04]  /*49830*/  LDL.LU R3, [R1+0xdf8] ;  /* 0x000df80001037983 */ /* 0x000ea80000300800 */
[----:B-1----:R-:W2:Y:S01]  /*49840*/  LDL.LU R38, [R1+0xde4] ;  /* 0x000de40001267983 */ /* 0x002ea20000300800 */
[----:B------:R-:W-:Y:S02]  /*49850*/  IMAD.X R40, R40, 0x1, R0, P1 ;  /* 0x0000000128287824 */ /* 0x000fe400008e0600 */
[----:B------:R-:W-:-:S05]  /*49860*/  IMAD.MOV.U32 R6, RZ, RZ, R30 ;  /* 0x000000ffff067224 */ /* 0x000fca00078e001e */
[----:B------:R1:W-:Y:S02]  /*49870*/  LDGSTS.E [R4+0xe600], [R6.64], P2 ;  /* 0x0e60000006047fae */ /* 0x0003e40009121844 */
[----:B-1----:R-:W-:Y:S02]  /*49880*/  IMAD.MOV.U32 R6, RZ, RZ, R5 ;  /* 0x000000ffff067224 */ /* 0x002fe400078e0005 */
[----:B------:R-:W-:-:S05]  /*49890*/  IMAD.MOV.U32 R7, RZ, RZ, R40 ;  /* 0x000000ffff077224 */ /* 0x000fca00078e0028 */
[----:B------:R1:W-:Y:S01]  /*498a0*/  LDGSTS.E [R4+0xee00], [R6.64], P2 ;  /* 0x0ee0000006047fae */ /* 0x0003e20009121844 */
[----:B------:R-:W-:-:S05]  /*498b0*/  IADD3 R34, P0, R34, R35, RZ ;  /* 0x0000002322227210 */ /* 0x000fca0007f1e0ff */
[----:B------:R-:W-:Y:S04]  /*498c0*/  STL [R1+0xda8], R34 ;  /* 0x000da82201007387 */ /* 0x000fe80000100800 */
[----:B------:R-:W-:Y:S04]  /*498d0*/  STL [R1+0xd94], R40 ;  /* 0x000d942801007387 */ /* 0x000fe80000100800 */
[----:B------:R-:W2:Y:S04]  /*498e0*/  LDL.LU R30, [R1+0xe08] ;  /* 0x000e0800011e7983 */ /* 0x000ea80000300800 */
[----:B------:R-:W2:Y:S01]  /*498f0*/  LDL.LU R42, [R1+0xdf4] ;  /* 0x000df400012a7983 */ /* 0x000ea20000300800 */
[----:B------:R-:W-:Y:S01]  /*49900*/  IMAD.X R37, R37, 0x1, R0, P0 ;  /* 0x0000000125257824 */ /* 0x000fe200000e0600 */
[----:B------:R-:W-:-:S03]  /*49910*/  IADD3 R31, P1, R31, R35, RZ ;  /* 0x000000231f1f7210 */ /* 0x000fc60007f3e0ff */
[----:B-1----:R-:W-:Y:S02]  /*49920*/  IMAD.MOV.U32 R7, RZ, RZ, R37 ;  /* 0x000000ffff077224 */ /* 0x002fe400078e0025 */
[----:B------:R-:W-:Y:S04]  /*49930*/  STL [R1+0xdb8], R31 ;  /* 0x000db81f01007387 */ /* 0x000fe80000100800 */
[----:B------:R1:W-:Y:S04]  /*49940*/  STL [R1+0xda4], R37 ;  /* 0x000da42501007387 */ /* 0x0003e80000100800 */
[----:B------:R-:W2:Y:S04]  /*49950*/  LDL.LU R5, [R1+0xe18] ;  /* 0x000e180001057983 */ /* 0x000ea80000300800 */
[----:B-1----:R-:W2:Y:S01]  /*49960*/  LDL.LU R37, [R1+0xe04] ;  /* 0x000e040001257983 */ /* 0x002ea20000300800 */
[----:B------:R-:W-:-:S02]  /*49970*/  IMAD.X R41, R41, 0x1, R0, P1 ;  /* 0x0000000129297824 */ /* 0x000fc400008e0600 */
[----:B------:R-:W-:-:S05]  /*49980*/  IMAD.MOV.U32 R6, RZ, RZ, R34 ;  /* 0x000000ffff067224 */ /* 0x000fca00078e0022 */
[----:B------:R1:W-:Y:S02]  /*49990*/  LDGSTS.E [R4+0xf600], [R6.64], P2 ;  /* 0x0f60000006047fae */ /* 0x0003e40009121844 */
[----:B-1----:R-:W-:Y:S02]  /*499a0*/  IMAD.MOV.U32 R6, RZ, RZ, R31 ;  /* 0x000000ffff067224 */ /* 0x002fe400078e001f */
[----:B------:R-:W-:-:S05]  /*499b0*/  IMAD.MOV.U32 R7, RZ, RZ, R41 ;  /* 0x000000ffff077224 */ /* 0x000fca00078e0029 */
[----:B------:R1:W-:Y:S01]  /*499c0*/  LDGSTS.E [R4+0xfe00], [R6.64], P2 ;  /* 0x0fe0000006047fae */ /* 0x0003e20009121844 */
[----:B----4-:R-:W-:-:S05]  /*499d0*/  IADD3 R29, P0, R29, R35, RZ ;  /* 0x000000231d1d7210 */ /* 0x010fca0007f1e0ff */
[----:B------:R-:W-:Y:S01]  /*499e0*/  STL [R1+0xdc8], R29 ;  /* 0x000dc81d01007387 */ /* 0x000fe20000100800 */
[----:B------:R-:W-:-:S03]  /*499f0*/  IADD3 R33, P1, R33, R35, RZ ;  /* 0x0000002321217210 */ /* 0x000fc60007f3e0ff */
[----:B------:R4:W-:Y:S04]  /*49a00*/  STL [R1+0xdb4], R41 ;  /* 0x000db42901007387 */ /* 0x0009e80000100800 */
[----:B------:R-:W3:Y:S04]  /*49a10*/  LDL.LU R34, [R1+0xe14] ;  /* 0x000e140001227983 */ /* 0x000ee80000300800 */
[----:B------:R-:W3:Y:S04]  /*49a20*/  LDL.LU R40, [R1+0xe28] ;  /* 0x000e280001287983 */ /* 0x000ee80000300800 */
[----:B----4-:R-:W4:Y:S01]  /*49a30*/  LDL.LU R41, [R1+0xe24] ;  /* 0x000e240001297983 */ /* 0x010f220000300800 */
[----:B-1----:R-:W-:-:S03]  /*49a40*/  IMAD.MOV.U32 R6, RZ, RZ, R29 ;  /* 0x000000ffff067224 */ /* 0x002fc600078e001d */
[----:B------:R-:W-:Y:S01]  /*49a50*/  STL [R1+0xdd8], R33 ;  /* 0x000dd82101007387 */ /* 0x000fe20000100800 */
[----:B-----5:R-:W-:-:S05]  /*49a60*/  IMAD.X R39, R39, 0x1, R0, P0 ;  /* 0x0000000127277824 */ /* 0x020fca00000e0600 */
[----:B------:R1:W-:Y:S01]  /*49a70*/  STL [R1+0xdc4], R39 ;  /* 0x000dc42701007387 */ /* 0x0003e20000100800 */
[----:B------:R-:W-:-:S03]  /*49a80*/  IMAD.MOV.U32 R7, RZ, RZ, R39 ;  /* 0x000000ffff077224 */ /* 0x000fc600078e0027 */
[----:B------:R-:W5:Y:S04]  /*49a90*/  LDL.LU R31, [R1+0xe38] ;  /* 0x000e3800011f7983 */ /* 0x000f680000300800 */
[----:B------:R2:W-:Y:S04]  /*49aa0*/  LDGSTS.E [R4+0x10600], [R6.64], P2 ;  /* 0x1060000006047fae */ /* 0x0005e80009121844 */
[----:B-1----:R-:W5:Y:S01]  /*49ab0*/  LDL.LU R39, [R1+0xe34] ;  /* 0x000e340001277983 */ /* 0x002f620000300800 */
[----:B--2---:R-:W-:Y:S01]  /*49ac0*/  IADD3 R28, P0, R28, R35, RZ ;  /* 0x000000231c1c7210 */ /* 0x004fe20007f1e0ff */
[----:B------:R-:W-:-:S04]  /*49ad0*/  IMAD.X R36, R36, 0x1, R0, P1 ;  /* 0x0000000124247824 */ /* 0x000fc800008e0600 */
[----:B------:R-:W-:Y:S01]  /*49ae0*/  STL [R1+0xde8], R28 ;  /* 0x000de81c01007387 */ /* 0x000fe20000100800 */
[----:B------:R-:W-:-:S03]  /*49af0*/  IMAD.MOV.U32 R7, RZ, RZ, R36 ;  /* 0x000000ffff077224 */ /* 0x000fc600078e0024 */
[----:B------:R1:W-:Y:S01]  /*49b00*/  STL [R1+0xdd4], R36 ;  /* 0x000dd42401007387 */ /* 0x0003e20000100800 */
[----:B------:R-:W-:-:S03]  /*49b10*/  IMAD.MOV.U32 R6, RZ, RZ, R33 ;  /* 0x000000ffff067224 */ /* 0x000fc600078e0021 */
[----:B------:R-:W2:Y:S01]  /*49b20*/  LDL.LU R29, [R1+0xe48] ;  /* 0x000e4800011d7983 */ /* 0x000ea20000300800 */
[----:B------:R-:W-:-:S03]  /*49b30*/  IADD3 R3, P1, R3, R35, RZ ;  /* 0x0000002303037210 */ /* 0x000fc60007f3e0ff */
[----:B------:R1:W-:Y:S04]  /*49b40*/  LDGSTS.E [R4+0x10e00], [R6.64], P2 ;  /* 0x10e0000006047fae */ /* 0x0003e80009121844 */
[----:B-1----:R-:W2:Y:S01]  /*49b50*/  LDL.LU R36, [R1+0xe44] ;  /* 0x000e440001247983 */ /* 0x002ea20000300800 */
[----:B------:R-:W-:-:S03]  /*49b60*/  IMAD.X R38, R38, 0x1, R0, P0 ;  /* 0x0000000126267824 */ /* 0x000fc600000e0600 */
[----:B------:R-:W-:Y:S04]  /*49b70*/  STL [R1+0xdf8], R3 ;  /* 0x000df80301007387 */ /* 0x000fe80000100800 */
[----:B------:R1:W-:Y:S04]  /*49b80*/  STL [R1+0xde4], R38 ;  /* 0x000de42601007387 */ /* 0x0003e80000100800 */
[----:B------:R-:W2:Y:S01]  /*49b90*/  LDL.LU R33, [R1+0xe58] ;  /* 0x000e580001217983 */ /* 0x000ea20000300800 */
[----:B------:R-:W-:Y:S02]  /*49ba0*/  IMAD.MOV.U32 R7, RZ, RZ, R38 ;  /* 0x000000ffff077224 */ /* 0x000fe400078e0026 */
[----:B------:R-:W-:Y:S01]  /*49bb0*/  IMAD.MOV.U32 R6, RZ, RZ, R28 ;  /* 0x000000ffff067224 */ /* 0x000fe200078e001c */
[----:B-1----:R-:W2:Y:S04]  /*49bc0*/  LDL.LU R38, [R1+0xe54] ;  /* 0x000e540001267983 */ /* 0x002ea80000300800 */
[----:B------:R1:W-:Y:S02]  /*49bd0*/  LDGSTS.E [R4+0x11600], [R6.64], P2 ;  /* 0x1160000006047fae */ /* 0x0003e40009121844 */
[----:B-1----:R-:W-:Y:S01]  /*49be0*/  IMAD.MOV.U32 R6, RZ, RZ, R3 ;  /* 0x000000ffff067224 */ /* 0x002fe200078e0003 */
[----:B------:R-:W-:Y:S01]  /*49bf0*/  IADD3 R30, P0, R30, R35, RZ ;  /* 0x000000231e1e7210 */ /* 0x000fe20007f1e0ff */
[----:B------:R-:W-:-:S04]  /*49c00*/  IMAD.X R42, R42, 0x1, R0, P1 ;  /* 0x000000012a2a7824 */ /* 0x000fc800008e0600 */
[----:B------:R-:W-:Y:S04]  /*49c10*/  STL [R1+0xe08], R30 ;  /* 0x000e081e01007387 */ /* 0x000fe80000100800 */
[----:B------:R-:W-:Y:S04]  /*49c20*/  STL [R1+0xdf4], R42 ;  /* 0x000df42a01007387 */ /* 0x000fe80000100800 */
[----:B------:R-:W2:Y:S01]  /*49c30*/  LDL.LU R28, [R1+0xe68] ;  /* 0x000e6800011c7983 */ /* 0x000ea20000300800 */
[----:B------:R-:W-:-:S03]  /*49c40*/  IMAD.MOV.U32 R7, RZ, RZ, R42 ;  /* 0x000000ffff077224 */ /* 0x000fc600078e002a */
[----:B------:R-:W2:Y:S01]  /*49c50*/  LDL.LU R3, [R1+0xe78] ;  /* 0x000e780001037983 */ /* 0x000ea20000300800 */
[----:B------:R-:W-:-:S03]  /*49c60*/  IADD3 R5, P1, R5, R35, RZ ;  /* 0x0000002305057210 */ /* 0x000fc60007f3e0ff */
[----:B------:R1:W-:Y:S01]  /*49c70*/  LDGSTS.E [R4+0x11e00], [R6.64], P2 ;  /* 0x11e0000006047fae */ /* 0x0003e20009121844 */
[----:B------:R-:W-:-:S03]  /*49c80*/  IMAD.X R37, R37, 0x1, R0, P0 ;  /* 0x0000000125257824 */ /* 0x000fc600000e0600 */
[----:B------:R-:W-:Y:S04]  /*49c90*/  STL [R1+0xe18], R5 ;  /* 0x000e180501007387 */ /* 0x000fe80000100800 */
[----:B------:R1:W-:Y:S02]  /*49ca0*/  STL [R1+0xe04], R37 ;  /* 0x000e042501007387 */ /* 0x0003e40000100800 */
[----:B-1----:R-:W-:Y:S02]  /*49cb0*/  IMAD.MOV.U32 R7, RZ, RZ, R37 ;  /* 0x000000ffff077224 */ /* 0x002fe400078e0025 */
[----:B------:R-:W2:Y:S01]  /*49cc0*/  LDL.LU R37, [R1+0xe64] ;  /* 0x000e640001257983 */ /* 0x000ea20000300800 */
[----:B------:R-:W-:-:S05]  /*49cd0*/  IMAD.MOV.U32 R6, RZ, RZ, R30 ;  /* 0x000000ffff067224 */ /* 0x000fca00078e001e */
[----:B------:R1:W-:Y:S02]  /*49ce0*/  LDGSTS.E [R4+0x12600], [R6.64], P2 ;  /* 0x1260000006047fae */ /* 0x0003e40009121844 */
[----:B-1----:R-:W-:Y:S02]  /*49cf0*/  IMAD.MOV.U32 R6, RZ, RZ, R5 ;  /* 0x000000ffff067224 */ /* 0x002fe400078e0005 */
[----:B---3--:R-:W-:Y:S01]  /*49d00*/  IMAD.X R34, R34, 0x1, R0, P1 ;  /* 0x0000000122227824 */ /* 0x008fe200008e0600 */
[----:B------:R-:W-:-:S03]  /*49d10*/  IADD3 R40, P0, R40, R35, RZ ;  /* 0x0000002328287210 */ /* 0x000fc60007f1e0ff */
[----:B------:R-:W-:Y:S02]  /*49d20*/  IMAD.MOV.U32 R7, RZ, RZ, R34 ;  /* 0x000000ffff077224 */ /* 0x000fe400078e0022 */
[----:B------:R-:W-:Y:S01]  /*49d30*/  STL [R1+0xe28], R40 ;  /* 0x000e282801007387 */ /* 0x000fe20000100800 */
[----:B----4-:R-:W-:-:S03]  /*49d40*/  IMAD.X R41, R41, 0x1, R0, P0 ;  /* 0x0000000129297824 */ /* 0x010fc600000e0600 */
[----:B------:R1:W-:Y:S04]  /*49d50*/  STL [R1+0xe14], R34 ;  /* 0x000e142201007387 */ /* 0x0003e80000100800 */
[----:B------:R-:W3:Y:S04]  /*49d60*/  LDL.LU R30, [R1+0xe88] ;  /* 0x000e8800011e7983 */ /* 0x000ee80000300800 */
[----:B------:R4:W-:Y:S04]  /*49d70*/  LDGSTS.E [R4+0x12e00], [R6.64], P2 ;  /* 0x12e0000006047fae */ /* 0x0009e80009121844 */
[----:B-1----:R-:W3:Y:S01]  /*49d80*/  LDL.LU R34, [R1+0xe74] ;  /* 0x000e740001227983 */ /* 0x002ee20000300800 */
[----:B-----5:R-:W-:-:S05]  /*49d90*/  IADD3 R31, P1, R31, R35, RZ ;  /* 0x000000231f1f7210 */ /* 0x020fca0007f3e0ff */
[----:B------:R-:W-:Y:S01]  /*49da0*/  STL [R1+0xe38], R31 ;  /* 0x000e381f01007387 */ /* 0x000fe20000100800 */
[----:B----4-:R-:W-:-:S03]  /*49db0*/  IMAD.MOV.U32 R6, RZ, RZ, R40 ;  /* 0x000000ffff067224 */ /* 0x010fc600078e0028 */
[----:B------:R1:W-:Y:S01]  /*49dc0*/  STL [R1+0xe24], R41 ;  /* 0x000e242901007387 */ /* 0x0003e20000100800 */
[----:B------:R-:W-:Y:S02]  /*49dd0*/  IMAD.X R39, R39, 0x1, R0, P1 ;  /* 0x0000000127277824 */ /* 0x000fe400008e0600 */
[----:B------:R-:W-:Y:S01]  /*49de0*/  IMAD.MOV.U32 R7, RZ, RZ, R41 ;  /* 0x000000ffff077224 */ /* 0x000fe200078e0029 */
[----:B------:R-:W4:Y:S04]  /*49df0*/  LDL.LU R5, [R1+0xe98] ;  /* 0x000e980001057983 */ /* 0x000f280000300800 */
[----:B------:R-:W5:Y:S04]  /*49e00*/  LDL.LU R43, [R1+0xe84] ;  /* 0x000e8400012b7983 */ /* 0x000f680000300800 */
[----:B------:R1:W-:Y:S01]  /*49e10*/  LDGSTS.E [R4+0x13600], [R6.64], P2 ;  /* 0x1360000006047fae */ /* 0x0003e20009121844 */
[----:B--2---:R-:W-:-:S05]  /*49e20*/  IADD3 R29, P0, R29, R35, RZ ;  /* 0x000000231d1d7210 */ /* 0x004fca0007f1e0ff */
[----:B------:R-:W-:Y:S01]  /*49e30*/  STL [R1+0xe48], R29 ;  /* 0x000e481d01007387 */ /* 0x000fe20000100800 */
[----:B-1----:R-:W-:Y:S02]  /*49e40*/  IMAD.MOV.U32 R6, RZ, RZ, R31 ;  /* 0x000000ffff067224 */ /* 0x002fe400078e001f */
[----:B------:R-:W-:Y:S01]  /*49e50*/  IMAD.X R36, R36, 0x1, R0, P0 ;  /* 0x0000000124247824 */ /* 0x000fe200000e0600 */
[----:B------:R1:W-:Y:S01]  /*49e60*/  STL [R1+0xe34], R39 ;  /* 0x000e342701007387 */ /* 0x0003e20000100800 */
[----:B------:R-:W-:-:S03]  /*49e70*/  IMAD.MOV.U32 R7, RZ, RZ, R39 ;  /* 0x000000ffff077224 */ /* 0x000fc600078e0027 */
[----:B------:R-:W2:Y:S04]  /*49e80*/  LDL.LU R41, [R1+0xea8] ;  /* 0x000ea80001297983 */ /* 0x000ea80000300800 */
[----:B------:R-:W2:Y:S01]  /*49e90*/  LDL.LU R31, [R1+0xe94] ;  /* 0x000e9400011f7983 */ /* 0x000ea20000300800 */
[----:B------:R-:W-:-:S03]  /*49ea0*/  IADD3 R33, P1, R33, R35, RZ ;  /* 0x0000002321217210 */ /* 0x000fc60007f3e0ff */
[----:B------:R1:W-:Y:S04]  /*49eb0*/  LDGSTS.E [R4+0x13e00], [R6.64], P2 ;  /* 0x13e0000006047fae */ /* 0x0003e80009121844 */
[----:B------:R-:W-:Y:S04]  /*49ec0*/  STL [R1+0xe58], R33 ;  /* 0x000e582101007387 */ /* 0x000fe80000100800 */
[----:B------:R1:W-:Y:S04]  /*49ed0*/  STL [R1+0xe44], R36 ;  /* 0x000e442401007387 */ /* 0x0003e80000100800 */
[----:B-1----:R-:W2:Y:S04]  /*49ee0*/  LDL.LU R39, [R1+0xeb8] ;  /* 0x000eb80001277983 */ /* 0x002ea80000300800 */
[----:B------:R-:W2:Y:S01]  /*49ef0*/  LDL.LU R42, [R1+0xea4] ;  /* 0x000ea400012a7983 */ /* 0x000ea20000300800 */
[----:B------:R-:W-:-:S02]  /*49f00*/  IMAD.X R38, R38, 0x1, R0, P1 ;  /* 0x0000000126267824 */ /* 0x000fc400008e0600 */
[----:B------:R-:W-:Y:S02]  /*49f10*/  IMAD.MOV.U32 R6, RZ, RZ, R29 ;  /* 0x000000ffff067224 */ /* 0x000fe400078e001d */
[----:B------:R-:W-:-:S05]  /*49f20*/  IMAD.MOV.U32 R7, RZ, RZ, R36 ;  /* 0x000000ffff077224 */ /* 0x000fca00078e0024 */
[----:B------:R1:W-:Y:S02]  /*49f30*/  LDGSTS.E [R4+0x14600], [R6.64], P2 ;  /* 0x1460000006047fae */ /* 0x0003e40009121844 */
[----:B-1----:R-:W-:Y:S01]  /*49f40*/  IMAD.MOV.U32 R6, RZ, RZ, R33 ;  /* 0x000000ffff067224 */ /* 0x002fe200078e0021 */
[----:B------:R-:W-:-:S05]  /*49f50*/  IADD3 R28, P0, R28, R35, RZ ;  /* 0x000000231c1c7210 */ /* 0x000fca0007f1e0ff */
[----:B------:R-:W-:Y:S04]  /*49f60*/  STL [R1+0xe68], R28 ;  /* 0x000e681c01007387 */ /* 0x000fe80000100800 */
[----:B------:R1:W-:Y:S04]  /*49f70*/  STL [R1+0xe54], R38 ;  /* 0x000e542601007387 */ /* 0x0003e80000100800 */
[----:B------:R-:W2:Y:S01]  /*49f80*/  LDL.LU R40, [R1+0xeb4] ;  /* 0x000eb40001287983 */ /* 0x000ea20000300800 */
[----:B------:R-:W-:-:S03]  /*49f90*/  IADD3 R3, P1, R3, R35, RZ ;  /* 0x0000002303037210 */ /* 0x000fc60007f3e0ff */
[----:B------:R-:W2:Y:S01]  /*49fa0*/  LDL.LU R29, [R1+0xec8] ;  /* 0x000ec800011d7983 */ /* 0x000ea20000300800 */
[----:B------:R-:W-:-:S03]  /*49fb0*/  IMAD.MOV.U32 R7, RZ, RZ, R38 ;  /* 0x000000ffff077224 */ /* 0x000fc600078e0026 */
[----:B------:R-:W2:Y:S04]  /*49fc0*/  LDL.LU R36, [R1+0xed8] ;  /* 0x000ed80001247983 */ /* 0x000ea80000300800 */
[----:B-1----:R-:W2:Y:S01]  /*49fd0*/  LDL.LU R38, [R1+0xec4] ;  /* 0x000ec40001267983 */ /* 0x002ea20000300800 */
[----:B------:R-:W-:-:S03]  /*49fe0*/  IMAD.X R37, R37, 0x1, R0, P0 ;  /* 0x0000000125257824 */ /* 0x000fc600000e0600 */
[----:B------:R-:W-:Y:S04]  /*49ff0*/  STL [R1+0xe78], R3 ;  /* 0x000e780301007387 */ /* 0x000fe80000100800 */
[----:B------:R1:W-:Y:S04]  /*4a000*/  STL [R1+0xe64], R37 ;  /* 0x000e642501007387 */ /* 0x0003e80000100800 */
[----:B------:R1:W-:Y:S04]  /*4a010*/  LDGSTS.E [R4+0x14e00], [R6.64], P2 ;  /* 0x14e0000006047fae */ /* 0x0003e80009121844 */
[----:B------:R-:W2:Y:S01]  /*4a020*/  LDL.LU R33, [R1+0xef0] ;  /* 0x000ef00001217983 */ /* 0x000ea20000300800 */
[----:B-1----:R-:W-:-:S03]  /*4a030*/  IMAD.MOV.U32 R7, RZ, RZ, R37 ;  /* 0x000000ffff077224 */ /* 0x002fc600078e0025 */
[----:B------:R-:W2:Y:S01]  /*4a040*/  LDL.LU R37, [R1+0xed4] ;  /* 0x000ed40001257983 */ /* 0x000ea20000300800 */
[----:B------:R-:W-:-:S05]  /*4a050*/  IMAD.MOV.U32 R6, RZ, RZ, R28 ;  /* 0x000000ffff067224 */ /* 0x000fca00078e001c */
[----:B------:R1:W-:Y:S02]  /*4a060*/  LDGSTS.E [R4+0x15600], [R6.64], P2 ;  /* 0x1560000006047fae */ /* 0x0003e40009121844 */
[----:B-1----:R-:W-:Y:S01]  /*4a070*/  IMAD.MOV.U32 R6, RZ, RZ, R3 ;  /* 0x000000ffff067224 */ /* 0x002fe200078e0003 */
[----:B---3--:R-:W-:Y:S01]  /*4a080*/  IADD3 R30, P0, R30, R35, RZ ;  /* 0x000000231e1e7210 */ /* 0x008fe20007f1e0ff */
[----:B------:R-:W-:-:S04]  /*4a090*/  IMAD.X R34, R34, 0x1, R0, P1 ;  /* 0x0000000122227824 */ /* 0x000fc800008e0600 */
[----:B------:R-:W-:Y:S01]  /*4a0a0*/  STL [R1+0xe88], R30 ;  /* 0x000e881e01007387 */ /* 0x000fe20000100800 */
[----:B------:R-:W-:-:S03]  /*4a0b0*/  IMAD.MOV.U32 R7, RZ, RZ, R34 ;  /* 0x000000ffff077224 */ /* 0x000fc600078e0022 */
[----:B------:R1:W-:Y:S04]  /*4a0c0*/  STL [R1+0xe74], R34 ;  /* 0x000e742201007387 */ /* 0x0003e80000100800 */
[----:B------:R-:W3:Y:S04]  /*4a0d0*/  LDL.LU R28, [R1+0xf08] ;  /* 0x000f0800011c7983 */ /* 0x000ee80000300800 */
[----:B------:R5:W-:Y:S01]  /*4a0e0*/  LDGSTS.E [R4+0x15e00], [R6.64], P2 ;  /* 0x15e0000006047fae */ /* 0x000be20009121844 */
[----:B----4-:R-:W-:-:S03]  /*4a0f0*/  IADD3 R5, P1, R5, R35, RZ ;  /* 0x0000002305057210 */ /* 0x010fc60007f3e0ff */
[----:B-1----:R-:W4:Y:S01]  /*4a100*/  LDL.LU R34, [R1+0xeec] ;  /* 0x000eec0001227983 */ /* 0x002f220000300800 */
[----:B-----5:R-:W-:-:S03]  /*4a110*/  IMAD.X R43, R43, 0x1, R0, P0 ;  /* 0x000000012b2b7824 */ /* 0x020fc600000e0600 */
[----:B------:R-:W-:Y:S04]  /*4a120*/  STL [R1+0xe98], R5 ;  /* 0x000e980501007387 */ /* 0x000fe80000100800 */
[----:B------:R-:W-:Y:S01]  /*4a130*/  STL [R1+0xe84], R43 ;  /* 0x000e842b01007387 */ /* 0x000fe20000100800 */
[----:B------:R-:W-:Y:S02]  /*4a140*/  IMAD.MOV.U32 R6, RZ, RZ, R30 ;  /* 0x000000ffff067224 */ /* 0x000fe400078e001e */
[----:B------:R-:W-:Y:S01]  /*4a150*/  IMAD.MOV.U32 R7, RZ, RZ, R43 ;  /* 0x000000ffff077224 */ /* 0x000fe200078e002b */
[----:B------:R-:W5:Y:S04]  /*4a160*/  LDL.LU R3, [R1+0xf20] ;  /* 0x000f200001037983 */ /* 0x000f680000300800 */
[----:B------:R-:W5:Y:S04]  /*4a170*/  LDL.LU R30, [R1+0xf04] ;  /* 0x000f0400011e7983 */ /* 0x000f680000300800 */
[----:B------:R1:W-:Y:S01]  /*4a180*/  LDGSTS.E [R4+0x16600], [R6.64], P2 ;  /* 0x1660000006047fae */ /* 0x0003e20009121844 */
[----:B--2---:R-:W-:Y:S01]  /*4a190*/  IADD3 R41, P0, R41, R35, RZ ;  /* 0x0000002329297210 */ /* 0x004fe20007f1e0ff */
[----:B------:R-:W-:-:S04]  /*4a1a0*/  IMAD.X R31, R31, 0x1, R0, P1 ;  /* 0x000000011f1f7824 */ /* 0x000fc800008e0600 */
[----:B------:R-:W-:Y:S01]  /*4a1b0*/  STL [R1+0xea8], R41 ;  /* 0x000ea82901007387 */ /* 0x000fe20000100800 */
[----:B-1----:R-:W-:-:S03]  /*4a1c0*/  IMAD.MOV.U32 R7, RZ, RZ, R31 ;  /* 0x000000ffff077224 */ /* 0x002fc600078e001f */
[----:B------:R1:W-:Y:S01]  /*4a1d0*/  STL [R1+0xe94], R31 ;  /* 0x000e941f01007387 */ /* 0x0003e20000100800 */
[----:B------:R-:W-:-:S05]  /*4a1e0*/  IMAD.MOV.U32 R6, RZ, RZ, R5 ;  /* 0x000000ffff067224 */ /* 0x000fca00078e0005 */
[----:B------:R2:W-:Y:S04]  /*4a1f0*/  LDGSTS.E [R4+0x16e00], [R6.64], P2 ;  /* 0x16e0000006047fae */ /* 0x0005e80009121844 */
[----:B-1----:R-:W5:Y:S01]  /*4a200*/  LDL.LU R31, [R1+0xf1c] ;  /* 0x000f1c00011f7983 */ /* 0x002f620000300800 */
[----:B------:R-:W-:Y:S01]  /*4a210*/  IADD3 R39, P1, R39, R35, RZ ;  /* 0x0000002327277210 */ /* 0x000fe20007f3e0ff */
[----:B------:R-:W-:-:S04]  /*4a220*/  IMAD.X R42, R42, 0x1, R0, P0 ;  /* 0x000000012a2a7824 */ /* 0x000fc800000e0600 */
[----:B------:R-:W-:Y:S04]  /*4a230*/  STL [R1+0xeb8], R39 ;  /* 0x000eb82701007387 */ /* 0x000fe80000100800 */
[----:B------:R-:W-:Y:S04]  /*4a240*/  STL [R1+0xea4], R42 ;  /* 0x000ea42a01007387 */ /* 0x000fe80000100800 */
[----:B------:R-:W5:Y:S01]  /*4a250*/  LDL.LU R5, [R1+0xf28] ;  /* 0x000f280001057983 */ /* 0x000f620000300800 */
[----:B--2---:R-:W-:Y:S02]  /*4a260*/  IMAD.MOV.U32 R6, RZ, RZ, R41 ;  /* 0x000000ffff067224 */ /* 0x004fe400078e0029 */
[----:B------:R-:W-:-:S05]  /*4a270*/  IMAD.MOV.U32 R7, RZ, RZ, R42 ;  /* 0x000000ffff077224 */ /* 0x000fca00078e002a */
[----:B------:R1:W-:Y:S02]  /*4a280*/  LDGSTS.E [R4+0x17600], [R6.64], P2 ;  /* 0x1760000006047fae */ /* 0x0003e40009121844 */
[----:B-1----:R-:W-:Y:S02]  /*4a290*/  IMAD.MOV.U32 R6, RZ, RZ, R39 ;  /* 0x000000ffff067224 */ /* 0x002fe400078e0027 */
[----:B------:R-:W-:Y:S01]  /*4a2a0*/  IMAD.X R40, R40, 0x1, R0, P1 ;  /* 0x0000000128287824 */ /* 0x000fe200008e0600 */
[----:B------:R-:W-:-:S03]  /*4a2b0*/  IADD3 R29, P0, R29, R35, RZ ;  /* 0x000000231d1d7210 */ /* 0x000fc60007f1e0ff */
[----:B------:R-:W-:Y:S01]  /*4a2c0*/  IMAD.MOV.U32 R7, RZ, RZ, R40 ;  /* 0x000000ffff077224 */ /* 0x000fe200078e0028 */
[----:B------:R-:W-:Y:S01]  /*4a2d0*/  IADD3 R36, P1, R36, R35, RZ ;  /* 0x0000002324247210 */ /* 0x000fe20007f3e0ff */
[----:B------:R1:W-:Y:S01]  /*4a2e0*/  STL [R1+0xec8], R29 ;  /* 0x000ec81d01007387 */ /* 0x0003e20000100800 */
[----:B------:R-:W-:-:S03]  /*4a2f0*/  IMAD.X R38, R38, 0x1, R0, P0 ;  /* 0x0000000126267824 */ /* 0x000fc600000e0600 */
[----:B------:R2:W-:Y:S04]  /*4a300*/  STL [R1+0xeb4], R40 ;  /* 0x000eb42801007387 */ /* 0x0005e80000100800 */
[----:B------:R-:W5:Y:S04]  /*4a310*/  LDL.LU R46, [R1+0xf30] ;  /* 0x000f3000012e7983 */ /* 0x000f680000300800 */
[----:B------:R-:W-:Y:S04]  /*4a320*/  STL [R1+0xed8], R36 ;  /* 0x000ed82401007387 */ /* 0x000fe80000100800 */
[----:B------:R1:W-:Y:S01]  /*4a330*/  LDGSTS.E [R4+0x17e00], [R6.64], P2 ;  /* 0x17e0000006047fae */ /* 0x0003e20009121844 */
[----:B------:R-:W-:-:S03]  /*4a340*/  IADD3 R33, P0, R33, R35, RZ ;  /* 0x0000002321217210 */ /* 0x000fc60007f1e0ff */
[----:B------:R2:W-:Y:S01]  /*4a350*/  STL [R1+0xec4], R38 ;  /* 0x000ec42601007387 */ /* 0x0005e20000100800 */
[----:B-1----:R-:W-:Y:S02]  /*4a360*/  IMAD.MOV.U32 R6, RZ, RZ, R29 ;  /* 0x000000ffff067224 */ /* 0x002fe400078e001d */
[----:B------:R-:W-:Y:S01]  /*4a370*/  IMAD.X R37, R37, 0x1, R0, P1 ;  /* 0x0000000125257824 */ /* 0x000fe200008e0600 */
[----:B------:R-:W5:Y:S04]  /*4a380*/  LDL.LU R29, [R1+0xf24] ;  /* 0x000f2400011d7983 */ /* 0x000f680000300800 */
[----:B------:R-:W-:Y:S04]  /*4a390*/  STL [R1+0xef0], R33 ;  /* 0x000ef02101007387 */ /* 0x000fe80000100800 */
[----:B------:R1:W-:Y:S04]  /*4a3a0*/  STL [R1+0xed4], R37 ;  /* 0x000ed42501007387 */ /* 0x0003e80000100800 */
[----:B------:R-:W5:Y:S04]  /*4a3b0*/  LDL.LU R44, [R1+0xf38] ;  /* 0x000f3800012c7983 */ /* 0x000f680000300800 */
[----:B------:R-:W5:Y:S01]  /*4a3c0*/  LDL.LU R47, [R1+0xf2c] ;  /* 0x000f2c00012f7983 */ /* 0x000f620000300800 */
[----:B------:R-:W-:-:S05]  /*4a3d0*/  IMAD.MOV.U32 R7, RZ, RZ, R38 ;  /* 0x000000ffff077224 */ /* 0x000fca00078e0026 */
[----:B------:R1:W-:Y:S02]  /*4a3e0*/  LDGSTS.E [R4+0x18600], [R6.64], P2 ;  /* 0x1860000006047fae */ /* 0x0003e40009121844 */
[----:B-1----:R-:W-:Y:S02]  /*4a3f0*/  IMAD.MOV.U32 R6, RZ, RZ, R36 ;  /* 0x000000ffff067224 */ /* 0x002fe400078e0024 */
[----:B------:R-:W-:-:S05]  /*4a400*/  IMAD.MOV.U32 R7, RZ, RZ, R37 ;  /* 0x000000ffff077224 */ /* 0x000fca00078e0025 */
[----:B------:R1:W-:Y:S02]  /*4a410*/  LDGSTS.E [R4+0x18e00], [R6.64], P2 ;  /* 0x18e0000006047fae */ /* 0x0003e40009121844 */
[----:B-1----:R-:W-:Y:S01]  /*4a420*/  IMAD.MOV.U32 R6, RZ, RZ, R33 ;  /* 0x000000ffff067224 */ /* 0x002fe200078e0021 */
[----:B---3--:R-:W-:Y:S01]  /*4a430*/  IADD3 R28, P1, R28, R35, RZ ;  /* 0x000000231c1c7210 */ /* 0x008fe20007f3e0ff */
[----:B----4-:R-:W-:-:S04]  /*4a440*/  IMAD.X R34, R34, 0x1, R0, P0 ;  /* 0x0000000122227824 */ /* 0x010fc800000e0600 */
[----:B------:R-:W-:Y:S04]  /*4a450*/  STL [R1+0xf08], R28 ;  /* 0x000f081c01007387 */ /* 0x000fe80000100800 */
[----:B------:R-:W-:Y:S04]  /*4a460*/  STL [R1+0xeec], R34 ;  /* 0x000eec2201007387 */ /* 0x000fe80000100800 */
[----:B------:R-:W3:Y:S01]  /*4a470*/  LDL.LU R42, [R1+0xf40] ;  /* 0x000f4000012a7983 */ /* 0x000ee20000300800 */
[----:B-----5:R-:W-:-:S03]  /*4a480*/  IADD3 R3, P0, R3, R35, RZ ;  /* 0x0000002303037210 */ /* 0x020fc60007f1e0ff */
[----:B------:R-:W4:Y:S01]  /*4a490*/  LDL.LU R45, [R1+0xf34] ;  /* 0x000f3400012d7983 */ /* 0x000f220000300800 */
[----:B------:R-:W-:-:S03]  /*4a4a0*/  IMAD.X R30, R30, 0x1, R0, P1 ;  /* 0x000000011e1e7824 */ /* 0x000fc600008e0600 */
[----:B------:R-:W-:Y:S04]  /*4a4b0*/  STL [R1+0xf20], R3 ;  /* 0x000f200301007387 */ /* 0x000fe80000100800 */
[----:B------:R1:W-:Y:S04]  /*4a4c0*/  STL [R1+0xf04], R30 ;  /* 0x000f041e01007387 */ /* 0x0003e80000100800 */
[----:B------:R-:W5:Y:S04]  /*4a4d0*/  LDL.LU R43, [R1+0xf3c] ;  /* 0x000f3c00012b7983 */ /* 0x000f680000300800 */
[----:B--2---:R-:W2:Y:S04]  /*4a4e0*/  LDL.LU R40, [R1+0xf48] ;  /* 0x000f480001287983 */ /* 0x004ea80000300800 */
[----:B------:R-:W2:Y:S04]  /*4a4f0*/  LDL.LU R38, [R1+0xf50] ;  /* 0x000f500001267983 */ /* 0x000ea80000300800 */
[----:B------:R-:W2:Y:S01]  /*4a500*/  LDL.LU R41, [R1+0xf44] ;  /* 0x000f440001297983 */ /* 0x000ea20000300800 */
[----:B------:R-:W-:-:S02]  /*4a510*/  IMAD.X R31, R31, 0x1, R0, P0 ;  /* 0x000000011f1f7824 */ /* 0x000fc400000e0600 */
[----:B------:R-:W-:-:S05]  /*4a520*/  IMAD.MOV.U32 R7, RZ, RZ, R34 ;  /* 0x000000ffff077224 */ /* 0x000fca00078e0022 */
[----:B------:R1:W-:Y:S01]  /*4a530*/  LDGSTS.E [R4+0x19600], [R6.64], P2 ;  /* 0x1960000006047fae */ /* 0x0003e20009121844 */
[----:B------:R-:W-:-:S05]  /*4a540*/  IADD3 R5, P1, R5, R35, RZ ;  /* 0x0000002305057210 */ /* 0x000fca0007f3e0ff */
[----:B------:R-:W-:Y:S04]  /*4a550*/  STL [R1+0xf28], R5 ;  /* 0x000f280501007387 */ /* 0x000fe80000100800 */
[----:B------:R1:W-:Y:S04]  /*4a560*/  STL [R1+0xf1c], R31 ;  /* 0x000f1c1f01007387 */ /* 0x0003e80000100800 */
[----:B------:R-:W2:Y:S04]  /*4a570*/  LDL.LU R39, [R1+0xf4c] ;  /* 0x000f4c0001277983 */ /* 0x000ea80000300800 */
[----:B------:R-:W2:Y:S04]  /*4a580*/  LDL.LU R37, [R1+0xf54] ;  /* 0x000f540001257983 */ /* 0x000ea80000300800 */
[----:B------:R-:W2:Y:S01]  /*4a590*/  LDL.LU R36, [R1+0xf58] ;  /* 0x000f580001247983 */ /* 0x000ea20000300800 */
[----:B-1----:R-:W-:-:S03]  /*4a5a0*/  IMAD.MOV.U32 R7, RZ, RZ, R30 ;  /* 0x000000ffff077224 */ /* 0x002fc600078e001e */
[----:B------:R-:W2:Y:S01]  /*4a5b0*/  LDL.LU R33, [R1+0xf60] ;  /* 0x000f600001217983 */ /* 0x000ea20000300800 */
[----:B------:R-:W-:-:S03]  /*4a5c0*/  IMAD.MOV.U32 R6, RZ, RZ, R28 ;  /* 0x000000ffff067224 */ /* 0x000fc600078e001c */
[----:B------:R-:W2:Y:S04]  /*4a5d0*/  LDL.LU R30, [R1+0xf68] ;  /* 0x000f6800011e7983 */ /* 0x000ea80000300800 */
[----:B------:R-:W2:Y:S04]  /*4a5e0*/  LDL.LU R28, [R1+0xf70] ;  /* 0x000f7000011c7983 */ /* 0x000ea80000300800 */
[----:B------:R-:W2:Y:S04]  /*4a5f0*/  LDL.LU R34, [R1+0xf5c] ;  /* 0x000f5c0001227983 */ /* 0x000ea80000300800 */
[----:B------:R1:W-:Y:S01]  /*4a600*/  LDGSTS.E [R4+0x19e00], [R6.64], P2 ;  /* 0x19e0000006047fae */ /* 0x0003e20009121844 */
[----:B------:R-:W-:Y:S01]  /*4a610*/  IADD3 R46, P0, R46, R35, RZ ;  /* 0x000000232e2e7210 */ /* 0x000fe20007f1e0ff */
[----:B-1----:R-:W-:-:S02]  /*4a620*/  IMAD.MOV.U32 R6, RZ, RZ, R3 ;  /* 0x000000ffff067224 */ /* 0x002fc400078e0003 */
[----:B------:R-:W-:Y:S02]  /*4a630*/  IMAD.MOV.U32 R7, RZ, RZ, R31 ;  /* 0x000000ffff077224 */ /* 0x000fe400078e001f */
[----:B------:R-:W-:Y:S04]  /*4a640*/  STL [R1+0xf30], R46 ;  /* 0x000f302e01007387 */ /* 0x000fe80000100800 */
[----:B------:R1:W-:Y:S01]  /*4a650*/  LDGSTS.E [R4+0x1a600], [R6.64], P2 ;  /* 0x1a60000006047fae */ /* 0x0003e20009121844 */
[----:B------:R-:W-:-:S05]  /*4a660*/  IMAD.X R29, R29, 0x1, R0, P1 ;  /* 0x000000011d1d7824 */ /* 0x000fca00008e0600 */
[----:B------:R1:W-:Y:S04]  /*4a670*/  STL [R1+0xf24], R29 ;  /* 0x000f241d01007387 */ /* 0x0003e80000100800 */
[----:B------:R-:W2:Y:S01]  /*4a680*/  LDL.LU R3, [R1+0xf78] ;  /* 0x000f780001037983 */ /* 0x000ea20000300800 */
[----:B------:R-:W-:-:S03]  /*4a690*/  IADD3 R44, P1, R44, R35, RZ ;  /* 0x000000232c2c7210 */ /* 0x000fc60007f3e0ff */
[----:B------:R-:W2:Y:S01]  /*4a6a0*/  LDL.LU R31, [R1+0xf64] ;  /* 0x000f6400011f7983 */ /* 0x000ea20000300800 */
[----:B------:R-:W-:-:S03]  /*4a6b0*/  IMAD.X R47, R47, 0x1, R0, P0 ;  /* 0x000000012f2f7824 */ /* 0x000fc600000e0600 */
[----:B------:R-:W-:Y:S01]  /*4a6c0*/  STL [R1+0xf38], R44 ;  /* 0x000f382c01007387 */ /* 0x000fe20000100800 */
[----:B-1----:R-:W-:-:S03]  /*4a6d0*/  IMAD.MOV.U32 R7, RZ, RZ, R29 ;  /* 0x000000ffff077224 */ /* 0x002fc600078e001d */
[----:B------:R-:W-:Y:S04]  /*4a6e0*/  STL [R1+0xf2c], R47 ;  /* 0x000f2c2f01007387 */ /* 0x000fe80000100800 */
[----:B------:R-:W2:Y:S01]  /*4a6f0*/  LDL.LU R29, [R1+0xf6c] ;  /* 0x000f6c00011d7983 */ /* 0x000ea20000300800 */
[----:B------:R-:W-:-:S03]  /*4a700*/  IMAD.MOV.U32 R6, RZ, RZ, R5 ;  /* 0x000000ffff067224 */ /* 0x000fc600078e0005 */
[----:B------:R-:W2:Y:S04]  /*4a710*/  LDL.LU R5, [R1+0xf74] ;  /* 0x000f740001057983 */ /* 0x000ea80000300800 */
[----:B------:R1:W-:Y:S02]  /*4a720*/  LDGSTS.E [R4+0x1ae00], [R6.64], P2 ;  /* 0x1ae0000006047fae */ /* 0x0003e40009121844 */
[----:B-1----:R-:W-:Y:S02]  /*4a730*/  IMAD.MOV.U32 R6, RZ, RZ, R46 ;  /* 0x000000ffff067224 */ /* 0x002fe400078e002e */
[----:B------:R-:W-:-:S05]  /*4a740*/  IMAD.MOV.U32 R7, RZ, RZ, R47 ;  /* 0x000000ffff077224 */ /* 0x000fca00078e002f */
[----:B------:R1:W-:Y:S02]  /*4a750*/  LDGSTS.E [R4+0x1b600], [R6.64], P2 ;  /* 0x1b60000006047fae */ /* 0x0003e40009121844 */
[----:B-1----:R-:W-:Y:S02]  /*4a760*/  IMAD.MOV.U32 R6, RZ, RZ, R44 ;  /* 0x000000ffff067224 */ /* 0x002fe400078e002c */
[----:B------:R-:W-:-:S05]  /*4a770*/  IMAD.MOV.U32 R49, RZ, RZ, 0x3f ;  /* 0x0000003fff317424 */ /* 0x000fca00078e00ff */
[----:B------:R-:W-:Y:S02]  /*4a780*/  IADD3 R49, R49, c[0x0][0x180], RZ ;  /* 0x0000600031317a10 */ /* 0x000fe40007ffe0ff */
[----:B------:R-:W-:Y:S02]  /*4a790*/  IADD3 R32, R32, 0x1, RZ ;  /* 0x0000000120207810 */ /* 0x000fe40007ffe0ff */
[----:B---3--:R-:W-:Y:S01]  /*4a7a0*/  IADD3 R42, P0, R42, R35, RZ ;  /* 0x000000232a2a7210 */ /* 0x008fe20007f1e0ff */
[----:B----4-:R-:W-:-:S04]  /*4a7b0*/  IMAD.X R45, R45, 0x1, R0, P1 ;  /* 0x000000012d2d7824 */ /* 0x010fc800008e0600 */
[----:B------:R-:W-:-:S05]  /*4a7c0*/  IMAD.MOV.U32 R7, RZ, RZ, R45 ;  /* 0x000000ffff077224 */ /* 0x000fca00078e002d */
[----:B------:R1:W-:Y:S01]  /*4a7d0*/  LDGSTS.E [R4+0x1be00], [R6.64], P2 ;  /* 0x1be0000006047fae */ /* 0x0003e20009121844 */
[----:B-----5:R-:W-:Y:S01]  /*4a7e0*/  IMAD.X R43, R43, 0x1, R0, P0 ;  /* 0x000000012b2b7824 */ /* 0x020fe200000e0600 */
[-C--:B--2---:R-:W-:Y:S01]  /*4a7f0*/  IADD3 R40, P1, R40, R35.reuse, RZ ;  /* 0x0000002328287210 */ /* 0x084fe20007f3e0ff */
[----:B-1----:R-:W-:Y:S02]  /*4a800*/  IMAD.MOV.U32 R6, RZ, RZ, R42 ;  /* 0x000000ffff067224 */ /* 0x002fe400078e002a */
[----:B------:R-:W-:Y:S01]  /*4a810*/  IMAD.MOV.U32 R7, RZ, RZ, R43 ;  /* 0x000000ffff077224 */ /* 0x000fe200078e002b */
[----:B------:R-:W-:Y:S01]  /*4a820*/  IADD3 R38, P0, R38, R35, RZ ;  /* 0x0000002326267210 */ /* 0x000fe20007f1e0ff */
[----:B------:R-:W-:-:S03]  /*4a830*/  IMAD.X R41, R41, 0x1, R0, P1 ;  /* 0x0000000129297824 */ /* 0x000fc600008e0600 */
[----:B------:R1:W-:Y:S02]  /*4a840*/  LDGSTS.E [R4+0x1c600], [R6.64], P2 ;  /* 0x1c60000006047fae */ /* 0x0003e40009121844 */
[----:B-1----:R-:W-:Y:S02]  /*4a850*/  IMAD.MOV.U32 R6, RZ, RZ, R40 ;  /* 0x000000ffff067224 */ /* 0x002fe400078e0028 */
[----:B------:R-:W-:-:S05]  /*4a860*/  IMAD.MOV.U32 R7, RZ, RZ, R41 ;  /* 0x000000ffff077224 */ /* 0x000fca00078e0029 */
[----:B------:R1:W-:Y:S01]  /*4a870*/  LDGSTS.E [R4+0x1ce00], [R6.64], P2 ;  /* 0x1ce0000006047fae */ /* 0x0003e20009121844 */
[----:B------:R-:W-:Y:S02]  /*4a880*/  IMAD.X R39, R39, 0x1, R0, P0 ;  /* 0x0000000127277824 */ /* 0x000fe400000e0600 */
[----:B-1----:R-:W-:Y:S02]  /*4a890*/  IMAD.MOV.U32 R6, RZ, RZ, R38 ;  /* 0x000000ffff067224 */ /* 0x002fe400078e0026 */
[----:B------:R-:W-:Y:S01]  /*4a8a0*/  IMAD.MOV.U32 R7, RZ, RZ, R39 ;  /* 0x000000ffff077224 */ /* 0x000fe200078e0027 */
[----:B------:R-:W-:-:S04]  /*4a8b0*/  IADD3 R36, P1, R36, R35, RZ ;  /* 0x0000002324247210 */ /* 0x000fc80007f3e0ff */
[----:B------:R1:W-:Y:S01]  /*4a8c0*/  LDGSTS.E [R4+0x1d600], [R6.64], P2 ;  /* 0x1d60000006047fae */ /* 0x0003e20009121844 */
[-C--:B------:R-:W-:Y:S01]  /*4a8d0*/  IADD3 R33, P0, R33, R35.reuse, RZ ;  /* 0x0000002321217210 */ /* 0x080fe20007f1e0ff */
[----:B------:R-:W-:Y:S01]  /*4a8e0*/  IMAD.X R37, R37, 0x1, R0, P1 ;  /* 0x0000000125257824 */ /* 0x000fe200008e0600 */
[----:B------:R-:W-:Y:S01]  /*4a8f0*/  IADD3 R30, P1, R30, R35, RZ ;  /* 0x000000231e1e7210 */ /* 0x000fe20007f3e0ff */
[----:B-1----:R-:W-:Y:S02]  /*4a900*/  IMAD.MOV.U32 R6, RZ, RZ, R36 ;  /* 0x000000ffff067224 */ /* 0x002fe400078e0024 */
[----:B------:R-:W-:Y:S02]  /*4a910*/  IMAD.MOV.U32 R7, RZ, RZ, R37 ;  /* 0x000000ffff077224 */ /* 0x000fe400078e0025 */
[----:B------:R-:W-:-:S03]  /*4a920*/  IMAD.X R34, R34, 0x1, R0, P0 ;  /* 0x0000000122227824 */ /* 0x000fc600000e0600 */
[----:B------:R1:W-:Y:S01]  /*4a930*/  LDGSTS.E [R4+0x1de00], [R6.64], P2 ;  /* 0x1de0000006047fae */ /* 0x0003e20009121844 */
[----:B------:R-:W-:-:S03]  /*4a940*/  IADD3 R28, P3, R28, R35, RZ ;  /* 0x000000231c1c7210 */ /* 0x000fc60007f7e0ff */
[----:B------:R-:W-:Y:S01]  /*4a950*/  STL [R1+0xf40], R42 ;  /* 0x000f402a01007387 */ /* 0x000fe20000100800 */
[----:B-1----:R-:W-:Y:S02]  /*4a960*/  IMAD.MOV.U32 R6, RZ, RZ, R33 ;  /* 0x000000ffff067224 */ /* 0x002fe400078e0021 */
[----:B------:R-:W-:Y:S01]  /*4a970*/  IMAD.MOV.U32 R7, RZ, RZ, R34 ;  /* 0x000000ffff077224 */ /* 0x000fe200078e0022 */
[----:B------:R-:W-:Y:S04]  /*4a980*/  STL [R1+0xf34], R45 ;  /* 0x000f342d01007387 */ /* 0x000fe80000100800 */
[----:B------:R1:W-:Y:S04]  /*4a990*/  LDGSTS.E [R4+0x1e600], [R6.64], P2 ;  /* 0x1e60000006047fae */ /* 0x0003e80009121844 */
[----:B------:R-:W-:Y:S04]  /*4a9a0*/  STL [R1+0xf48], R40 ;  /* 0x000f482801007387 */ /* 0x000fe80000100800 */
[----:B------:R-:W-:Y:S01]  /*4a9b0*/  STL [R1+0xf3c], R43 ;  /* 0x000f3c2b01007387 */ /* 0x000fe20000100800 */
[----:B-1----:R-:W-:-:S03]  /*4a9c0*/  IMAD.MOV.U32 R6, RZ, RZ, R30 ;  /* 0x000000ffff067224 */ /* 0x002fc600078e001e */
[----:B------:R-:W-:Y:S04]  /*4a9d0*/  STL [R1+0xf50], R38 ;  /* 0x000f502601007387 */ /* 0x000fe80000100800 */
[----:B------:R-:W-:Y:S04]  /*4a9e0*/  STL [R1+0xf44], R41 ;  /* 0x000f442901007387 */ /* 0x000fe80000100800 */
[----:B------:R-:W-:Y:S01]  /*4a9f0*/  STL [R1+0xf58], R36 ;  /* 0x000f582401007387 */ /* 0x000fe20000100800 */
[----:B------:R-:W-:-:S04]  /*4aa00*/  IMAD.X R31, R31, 0x1, R0, P1 ;  /* 0x000000011f1f7824 */ /* 0x000fc800008e0600 */
[----:B------:R-:W-:Y:S01]  /*4aa10*/  IMAD.MOV.U32 R7, RZ, RZ, R31 ;  /* 0x000000ffff077224 */ /* 0x000fe200078e001f */
[----:B------:R-:W-:Y:S01]  /*4aa20*/  STL [R1+0xf4c], R39 ;  /* 0x000f4c2701007387 */ /* 0x000fe20000100800 */
[----:B------:R-:W-:-:S03]  /*4aa30*/  IADD3 R3, P0, R3, R35, RZ ;  /* 0x0000002303037210 */ /* 0x000fc60007f1e0ff */
[----:B------:R1:W-:Y:S01]  /*4aa40*/  LDGSTS.E [R4+0x1ee00], [R6.64], P2 ;  /* 0x1ee0000006047fae */ /* 0x0003e20009121844 */
[----:B------:R-:W-:-:S03]  /*4aa50*/  IMAD.X R29, R29, 0x1, R0, P3 ;  /* 0x000000011d1d7824 */ /* 0x000fc600018e0600 */
[----:B------:R-:W-:Y:S04]  /*4aa60*/  STL [R1+0xf60], R33 ;  /* 0x000f602101007387 */ /* 0x000fe80000100800 */
[----:B------:R-:W-:Y:S01]  /*4aa70*/  STL [R1+0xf54], R37 ;  /* 0x000f542501007387 */ /* 0x000fe20000100800 */
[----:B-1----:R-:W-:Y:S02]  /*4aa80*/  IMAD.MOV.U32 R6, RZ, RZ, R28 ;  /* 0x000000ffff067224 */ /* 0x002fe400078e001c */
[----:B------:R-:W-:Y:S01]  /*4aa90*/  IMAD.MOV.U32 R7, RZ, RZ, R29 ;  /* 0x000000ffff077224 */ /* 0x000fe200078e001d */
[----:B------:R-:W-:Y:S04]  /*4aaa0*/  STL [R1+0xf68], R30 ;  /* 0x000f681e01007387 */ /* 0x000fe80000100800 */
[----:B------:R-:W-:Y:S01]  /*4aab0*/  STL [R1+0xf5c], R34 ;  /* 0x000f5c2201007387 */ /* 0x000fe20000100800 */
[----:B------:R-:W-:-:S03]  /*4aac0*/  IMAD.X R5, R5, 0x1, R0, P0 ;  /* 0x0000000105057824 */ /* 0x000fc600000e0600 */
[----:B------:R-:W-:Y:S04]  /*4aad0*/  STL [R1+0xf70], R28 ;  /* 0x000f701c01007387 */ /* 0x000fe80000100800 */
[----:B------:R1:W-:Y:S04]  /*4aae0*/  LDGSTS.E [R4+0x1f600], [R6.64], P2 ;  /* 0x1f60000006047fae */ /* 0x0003e80009121844 */
[----:B------:R2:W-:Y:S01]  /*4aaf0*/  STL [R1+0xf78], R3 ;  /* 0x000f780301007387 */ /* 0x0005e20000100800 */
[----:B-1----:R-:W-:Y:S01]  /*4ab00*/  IMAD.MOV.U32 R6, RZ, RZ, R3 ;  /* 0x000000ffff067224 */ /* 0x002fe200078e0003 */
[----:B--2---:R-:W-:-:S02]  /*4ab10*/  SHF.R.S32.HI R3, RZ, 0x1f, R49 ;  /* 0x0000001fff037819 */ /* 0x004fc40000011431 */
[----:B------:R1:W-:Y:S02]  /*4ab20*/  STL [R1+0xf64], R31 ;  /* 0x000f641f01007387 */ /* 0x0003e40000100800 */
[----:B------:R-:W-:Y:S02]  /*4ab30*/  LEA.HI R3, R3, R49, RZ, 0x6 ;  /* 0x0000003103037211 */ /* 0x000fe400078f30ff */
[----:B------:R1:W-:Y:S04]  /*4ab40*/  STL [R1+0xf6c], R29 ;  /* 0x000f6c1d01007387 */ /* 0x0003e80000100800 */
[----:B------:R1:W-:Y:S01]  /*4ab50*/  STL [R1+0xf74], R5 ;  /* 0x000f740501007387 */ /* 0x0003e20000100800 */
[----:B------:R-:W-:-:S03]  /*4ab60*/  SHF.R.S32.HI R3, RZ, 0x6, R3 ;  /* 0x00000006ff037819 */ /* 0x000fc60000011403 */
[----:B------:R1:W-:Y:S01]  /*4ab70*/  STL [R1+0x9b8], R32 ;  /* 0x0009b82001007387 */ /* 0x0003e20000100800 */
[----:B------:R-:W-:Y:S01]  /*4ab80*/  ISETP.NE.U32.AND P0, PT, R32, R3, PT ;  /* 0x000000032000720c */ /* 0x000fe20003f05070 */
[----:B------:R-:W-:-:S05]  /*4ab90*/  IMAD.MOV.U32 R7, RZ, RZ, R5 ;  /* 0x000000ffff077224 */ /* 0x000fca00078e0005 */
[----:B------:R1:W-:Y:S04]  /*4aba0*/  LDGSTS.E [R4+0x1fe00], [R6.64], P2 ;  /* 0x1fe0000006047fae */ /* 0x0003e80009121844 */
[----:B------:R-:W0:Y:S03]  /*4abb0*/  LDGDEPBAR ;  /* 0x00000000000079af */ /* 0x000e260000000000 */
[----:B------:R-:W-:Y:S01]  /*4abc0*/  @!P0 CALL.REL.NOINC `(.L_x_1) ;  /* 0x0000001000008944 */ /* 0x000fe20003c00000 */
[----:B------:R-:W-:Y:S05]  /*4abd0*/  BRA `(.L_x_2) ;  /* 0xfffd650000007947 */ /* 0x000fea000383ffff */
.L_x_1:
[----:B-1----:R-:W2:Y:S01]  /*4abe0*/  LDL.LU R4, [R1+0x13e0] ;  /* 0x0013e00001047983 */ /* 0x002ea20000300800 */
[----:B------:R-:W-:-:S04]  /*4abf0*/  DEPBAR.LE SB0, 0x0 ;  /* 0x000080000000791a */ /* 0x000fc80000000000 */
[----:B------:R-:W1:Y:S02]  /*4ac00*/  S2R R3, SR_TID.X ;  /* 0x0000000000037919 */ /* 0x000e640000002100 */
[C---:B-1----:R-:W-:Y:S02]  /*4ac10*/  IMAD.SHL.U32 R0, R3.reuse, 0x20, RZ ;  /* 0x0000002003007824 */ /* 0x042fe400078e00ff */
[----:B------:R-:W-:-:S03]  /*4ac20*/  IMAD.SHL.U32 R2, R3, 0x4, RZ ;  /* 0x0000000403027824 */ /* 0x000fc600078e00ff */
[----:B------:R-:W-:-:S04]  /*4ac30*/  LOP3.LUT R0, R0, 0x60, RZ, 0xc0, !PT ;  /* 0x0000006000007812 */ /* 0x000fc800078ec0ff */
[----:B------:R-:W-:Y:S01]  /*4ac40*/  LOP3.LUT R0, R0, 0x70, R2, 0x78, !PT ;  /* 0x0000007000007812 */ /* 0x000fe200078e7802 */
[----:B------:R-:W-:-:S05]  /*4ac50*/  IMAD.SHL.U32 R2, R3, 0x400, RZ ;  /* 0x0000040003027824 */ /* 0x000fca00078e00ff */
[----:B------:R-:W-:Y:S01]  /*4ac60*/  LOP3.LUT R2, R2, 0x6000, RZ, 0xc0, !PT ;  /* 0x0000600002027812 */ /* 0x000fe200078ec0ff */
[----:B------:R-:W-:Y:S03]  /*4ac70*/  BAR.SYNC.DEFER_BLOCKING 0x0 ;  /* 0x0000000000007b1d */ /* 0x000fe60000010000 */
[----:B--2---:R-:W-:-:S03]  /*4ac80*/  IADD3 R0, R0, R2, R4 ;  /* 0x0000000200007210 */ /* 0x004fc60007ffe004 */
[----:B------:R-:W2:Y:S04]  /*4ac90*/  LDL.LU R4, [R1+0x400] ;  /* 0x0004000001047983 */ /* 0x000ea80000300800 */
[----:B------:R-:W2:Y:S04]  /*4aca0*/  LDL.LU R5, [R1+0x404] ;  /* 0x0004040001057983 */ /* 0x000ea80000300800 */
[----:B------:R-:W2:Y:S04]  /*4acb0*/  LDL.LU R6, [R1+0x440] ;  /* 0x0004400001067983 */ /* 0x000ea80000300800 */
[----:B------:R-:W2:Y:S04]  /*4acc0*/  LDL.LU R7, [R1+0x444] ;  /* 0x0004440001077983 */ /* 0x000ea80000300800 */
[----:B--2---:R1:W-:Y:S04]  /*4acd0*/  STS.128 [R0], R4 ;  /* 0x0000000400007388 */ /* 0x0043e80000000c00 */
[----:B-1----:R-:W2:Y:S04]  /*4ace0*/  LDL.LU R4, [R1+0x408] ;  /* 0x0004080001047983 */ /* 0x002ea80000300800 */
[----:B------:R-:W2:Y:S04]  /*4acf0*/  LDL.LU R5, [R1+0x40c] ;  /* 0x00040c0001057983 */ /* 0x000ea80000300800 */
[----:B------:R-:W2:Y:S04]  /*4ad00*/  LDL.LU R6, [R1+0x448] ;  /* 0x0004480001067983 */ /* 0x000ea80000300800 */
[----:B------:R-:W2:Y:S04]  /*4ad10*/  LDL.LU R7, [R1+0x44c] ;  /* 0x00044c0001077983 */ /* 0x000ea80000300800 */
[----:B------:R-:W3:Y:S04]  /*4ad20*/  LDL.LU R28, [R1+0x390] ;  /* 0x00039000011c7983 */ /* 0x000ee80000300800 */
[----:B------:R-:W3:Y:S04]  /*4ad30*/  LDL.LU R29, [R1+0x394] ;  /* 0x00039400011d7983 */ /* 0x000ee80000300800 */
[----:B------:R-:W3:Y:S04]  /*4ad40*/  LDL.LU R30, [R1+0x410] ;  /* 0x00041000011e7983 */ /* 0x000ee80000300800 */
[----:B------:R-:W3:Y:S04]  /*4ad50*/  LDL.LU R31, [R1+0x414] ;  /* 0x00041400011f7983 */ /* 0x000ee80000300800 */
[----:B--2---:R1:W-:Y:S04]  /*4ad60*/  STS.128 [R0+0x80], R4 ;  /* 0x0000800400007388 */ /* 0x0043e80000000c00 */
[----:B-1----:R-:W2:Y:S04]  /*4ad70*/  LDL.LU R4, [R1+0x398] ;  /* 0x0003980001047983 */ /* 0x002ea80000300800 */
[----:B------:R-:W2:Y:S04]  /*4ad80*/  LDL.LU R5, [R1+0x39c] ;  /* 0x00039c0001057983 */ /* 0x000ea80000300800 */
[----:B------:R-:W2:Y:S04]  /*4ad90*/  LDL.LU R6, [R1+0x418] ;  /* 0x0004180001067983 */ /* 0x000ea80000300800 */
[----:B------:R-:W2:Y:S04]  /*4ada0*/  LDL.LU R7, [R1+0x41c] ;  /* 0x00041c0001077983 */ /* 0x000ea80000300800 */
[----:B---3--:R1:W-:Y:S02]  /*4adb0*/  STS.128 [R0+0x100], R28 ;  /* 0x0001001c00007388 */ /* 0x0083e40000000c00 */
[----:B-1----:R-:W-:-:S02]  /*4adc0*/  IMAD.MOV.U32 R28, RZ, RZ, R164 ;  /* 0x000000ffff1c7224 */ /* 0x002fc400078e00a4 */
[----:B------:R-:W-:Y:S02]  /*4add0*/  IMAD.MOV.U32 R29, RZ, RZ, R165 ;  /* 0x000000ffff1d7224 */ /* 0x000fe400078e00a5 */
[----:B------:R-:W-:Y:S02]  /*4ade0*/  IMAD.MOV.U32 R30, RZ, RZ, R168 ;  /* 0x000000ffff1e7224 */ /* 0x000fe400078e00a8 */
[----:B------:R-:W-:Y:S02]  /*4adf0*/  IMAD.MOV.U32 R31, RZ, RZ, R169 ;  /* 0x000000ffff1f7224 */ /* 0x000fe400078e00a9 */
[----:B------:R-:W-:-:S03]  /*4ae00*/  IMAD.MOV.U32 R168, RZ, RZ, R166 ;  /* 0x000000ffffa87224 */ /* 0x000fc600078e00a6 */
[----:B------:R1:W-:Y:S01]  /*4ae10*/  STS.128 [R0+0x400], R28 ;  /* 0x0004001c00007388 */ /* 0x0003e20000000c00 */
[----:B------:R-:W-:-:S05]  /*4ae20*/  IMAD.MOV.U32 R169, RZ, RZ, R167 ;  /* 0x000000ffffa97224 */ /* 0x000fca00078e00a7 */
[----:B------:R-:W-:Y:S01]  /*4ae30*/  STS.128 [R0+0x480], R168 ;  /* 0x000480a800007388 */ /* 0x000fe20000000c00 */
[----:B-1----:R-:W-:Y:S02]  /*4ae40*/  IMAD.MOV.U32 R30, RZ, RZ, R236 ;  /* 0x000000ffff1e7224 */ /* 0x002fe400078e00ec */
[----:B------:R-:W-:Y:S02]  /*4ae50*/  IMAD.MOV.U32 R31, RZ, RZ, R237 ;  /* 0x000000ffff1f7224 */ /* 0x000fe400078e00ed */
[----:B------:R-:W-:Y:S02]  /*4ae60*/  IMAD.MOV.U32 R28, RZ, RZ, R232 ;  /* 0x000000ffff1c7224 */ /* 0x000fe400078e00e8 */
[----:B------:R-:W-:Y:S02]  /*4ae70*/  IMAD.MOV.U32 R29, RZ, RZ, R233 ;  /* 0x000000ffff1d7224 */ /* 0x000fe400078e00e9 */
[----:B------:R-:W-:Y:S02]  /*4ae80*/  IMAD.MOV.U32 R236, RZ, RZ, R234 ;  /* 0x000000ffffec7224 */ /* 0x000fe400078e00ea */
[----:B------:R-:W-:Y:S01]  /*4ae90*/  IMAD.MOV.U32 R237, RZ, RZ, R235 ;  /* 0x000000ffffed7224 */ /* 0x000fe200078e00eb */
[----:B------:R-:W-:Y:S04]  /*4aea0*/  STS.128 [R0+0x600], R28 ;  /* 0x0006001c00007388 */ /* 0x000fe80000000c00 */
[----:B------:R-:W-:Y:S01]  /*4aeb0*/  STS.128 [R0+0x680], R236 ;  /* 0x000680ec00007388 */ /* 0x000fe20000000c00 */
[C---:B------:R-:W-:Y:S01]  /*4aec0*/  IMAD.SHL.U32 R2, R3.reuse, 0x1000, RZ ;  /* 0x0000100003027824 */ /* 0x040fe200078e00ff */
[----:B------:R-:W-:-:S04]  /*4aed0*/  LOP3.LUT R3, R3, 0x7f, RZ, 0xc0, !PT ;  /* 0x0000007f03037812 */ /* 0x000fc800078ec0ff */
[----:B------:R-:W-:-:S05]  /*4aee0*/  LOP3.LUT R2, R2, 0x6000, RZ, 0xc0, !PT ;  /* 0x0000600002027812 */ /* 0x000fca00078ec0ff */
[----:B------:R-:W-:-:S05]  /*4aef0*/  IMAD R2, R3, 0x10, R2 ;  /* 0x0000001003027824 */ /* 0x000fca00078e0202 */
[C---:B------:R-:W-:Y:S02]  /*4af00*/  LOP3.LUT R40, R2.reuse, 0x20, RZ, 0x3c, !PT ;  /* 0x0000002002287812 */ /* 0x040fe400078e3cff */
[----:B------:R-:W-:Y:S01]  /*4af10*/  LOP3.LUT R252, R2, 0x40, RZ, 0x3c, !PT ;  /* 0x0000004002fc7812 */ /* 0x000fe200078e3cff */
[----:B--2---:R1:W-:Y:S02]  /*4af20*/  STS.128 [R0+0x180], R4 ;  /* 0x0001800400007388 */ /* 0x0043e40000000c00 */
[----:B-1----:R-:W-:Y:S02]  /*4af30*/  IMAD.MOV.U32 R4, RZ, RZ, R248 ;  /* 0x000000ffff047224 */ /* 0x002fe400078e00f8 */
[----:B------:R-:W-:Y:S02]  /*4af40*/  IMAD.MOV.U32 R5, RZ, RZ, R249 ;  /* 0x000000ffff057224 */ /* 0x000fe400078e00f9 */
[----:B------:R-:W-:Y:S02]  /*4af50*/  IMAD.MOV.U32 R6, RZ, RZ, R180 ;  /* 0x000000ffff067224 */ /* 0x000fe400078e00b4 */
[----:B------:R-:W-:-:S05]  /*4af60*/  IMAD.MOV.U32 R7, RZ, RZ, R181 ;  /* 0x000000ffff077224 */ /* 0x000fca00078e00b5 */
[----:B------:R1:W-:Y:S02]  /*4af70*/  STS.128 [R0+0x200], R4 ;  /* 0x0002000400007388 */ /* 0x0003e40000000c00 */
        /* <DEDUP_REMOVED lines=14> */
[----:B------:R1:W-:Y:S04]  /*4b060*/  STS.128 [R0+0x700], R4 ;  /* 0x0007000400007388 */ /* 0x0003e80000000c00 */
[----:B-1----:R-:W2:Y:S04]  /*4b070*/  LDL.LU R4, [R1+0x490] ;  /* 0x0004900001047983 */ /* 0x002ea80000300800 */
[----:B------:R-:W2:Y:S04]  /*4b080*/  LDL.LU R5, [R1+0x494] ;  /* 0x0004940001057983 */ /* 0x000ea80000300800 */
[----:B------:R-:W2:Y:S04]  /*4b090*/  LDL.LU R6, [R1+0x5c0] ;  /* 0x0005c00001067983 */ /* 0x000ea80000300800 */
[----:B------:R-:W2:Y:S01]  /*4b0a0*/  LDL.LU R7, [R1+0x5c4] ;  /* 0x0005c40001077983 */ /* 0x000ea20000300800 */
        /* <DEDUP_REMOVED lines=8> */
[----:B------:R-:W-:Y:S04]  /*4b130*/  STS.128 [R0+0x280], R180 ;  /* 0x000280b400007388 */ /* 0x000fe80000000c00 */
[----:B------:R-:W-:Y:S04]  /*4b140*/  STS.128 [R0+0x380], R132 ;  /* 0x0003808400007388 */ /* 0x000fe80000000c00 */
[----:B------:R-:W-:Y:S04]  /*4b150*/  STS.128 [R0+0x580], R84 ;  /* 0x0005805400007388 */ /* 0x000fe80000000c00 */
[----:B------:R-:W-:Y:S04]  /*4b160*/  STS.128 [R0+0x780], R60 ;  /* 0x0007803c00007388 */ /* 0x000fe80000000c00 */
[----:B------:R-:W-:Y:S06]  /*4b170*/  BAR.SYNC.DEFER_BLOCKING 0x0 ;  /* 0x0000000000007b1d */ /* 0x000fec0000010000 */
[----:B------:R-:W1:Y:S04]  /*4b180*/  LDS.128 R28, [R2] ;  /* 0x00000000021c7984 */ /* 0x000e680000000c00 */
[----:B------:R-:W3:Y:S04]  /*4b190*/  LDS.128 R36, [R2+0x800] ;  /* 0x0008000002247984 */ /* 0x000ee80000000c00 */
[----:B------:R-:W4:Y:S04]  /*4b1a0*/  LDS.128 R32, [R2+0x1000] ;  /* 0x0010000002207984 */ /* 0x000f280000000c00 */
[----:B-1----:R-:W-:Y:S04]  /*4b1b0*/  STL.64 [R1+0xd0], R28 ;  /* 0x0000d01c01007387 */ /* 0x002fe80000100a00 */
[----:B------:R-:W-:Y:S04]  /*4b1c0*/  STL.64 [R1+0xd8], R30 ;  /* 0x0000d81e01007387 */ /* 0x000fe80000100a00 */
[----:B------:R-:W1:Y:S04]  /*4b1d0*/  LDS.128 R28, [R2+0x1800] ;  /* 0x00180000021c7984 */ /* 0x000e680000000c00 */
[----:B---3--:R-:W-:Y:S04]  /*4b1e0*/  STL.64 [R1+0x120], R36 ;  /* 0x0001202401007387 */ /* 0x008fe80000100a00 */
[----:B------:R-:W-:Y:S04]  /*4b1f0*/  STL.64 [R1+0x128], R38 ;  /* 0x0001282601007387 */ /* 0x000fe80000100a00 */
[----:B------:R-:W3:Y:S04]  /*4b200*/  LDS.128 R36, [R40] ;  /* 0x0000000028247984 */ /* 0x000ee80000000c00 */
[----:B----4-:R-:W-:Y:S04]  /*4b210*/  STL.64 [R1+0x180], R32 ;  /* 0x0001802001007387 */ /* 0x010fe80000100a00 */
[----:B------:R-:W-:Y:S04]  /*4b220*/  STL.64 [R1+0x188], R34 ;  /* 0x0001882201007387 */ /* 0x000fe80000100a00 */
[----:B------:R-:W4:Y:S04]  /*4b230*/  LDS.128 R32, [R40+0x800] ;  /* 0x0008000028207984 */ /* 0x000f280000000c00 */
[----:B-1----:R-:W-:Y:S04]  /*4b240*/  STL.64 [R1+0x200], R28 ;  /* 0x0002001c01007387 */ /* 0x002fe80000100a00 */
[----:B------:R-:W-:Y:S04]  /*4b250*/  STL.64 [R1+0x208], R30 ;  /* 0x0002081e01007387 */ /* 0x000fe80000100a00 */
[----:B------:R-:W1:Y:S04]  /*4b260*/  LDS.128 R28, [R40+0x1000] ;  /* 0x00100000281c7984 */ /* 0x000e680000000c00 */
[----:B---3--:R-:W-:Y:S04]  /*4b270*/  STL.64 [R1+0xe0], R36 ;  /* 0x0000e02401007387 */ /* 0x008fe80000100a00 */
[----:B------:R-:W-:Y:S04]  /*4b280*/  STL.64 [R1+0xe8], R38 ;  /* 0x0000e82601007387 */ /* 0x000fe80000100a00 */
[----:B------:R-:W3:Y:S04]  /*4b290*/  LDS.128 R36, [R40+0x1800] ;  /* 0x0018000028247984 */ /* 0x000ee80000000c00 */
[----:B----4-:R-:W-:Y:S04]  /*4b2a0*/  STL.64 [R1+0x130], R32 ;  /* 0x0001302001007387 */ /* 0x010fe80000100a00 */
[----:B------:R-:W-:Y:S04]  /*4b2b0*/  STL.64 [R1+0x138], R34 ;  /* 0x0001382201007387 */ /* 0x000fe80000100a00 */
[----:B------:R-:W4:Y:S04]  /*4b2c0*/  LDS.128 R32, [R252] ;  /* 0x00000000fc207984 */ /* 0x000f280000000c00 */
[----:B-1----:R-:W-:Y:S04]  /*4b2d0*/  STL.64 [R1+0x1a0], R28 ;  /* 0x0001a01c01007387 */ /* 0x002fe80000100a00 */
[----:B------:R-:W-:Y:S04]  /*4b2e0*/  STL.64 [R1+0x1a8], R30 ;  /* 0x0001a81e01007387 */ /* 0x000fe80000100a00 */
[----:B------:R-:W1:Y:S01]  /*4b2f0*/  LDS.128 R28, [R252+0x800] ;  /* 0x00080000fc1c7984 */ /* 0x000e620000000c00 */
[----:B------:R-:W-:-:S03]  /*4b300*/  LOP3.LUT R3, R2, 0x60, RZ, 0x3c, !PT ;  /* 0x0000006002037812 */ /* 0x000fc600078e3cff */
[----:B---3--:R-:W-:Y:S04]  /*4b310*/  STL.64 [R1+0x220], R36 ;  /* 0x0002202401007387 */ /* 0x008fe80000100a00 */
[----:B------:R-:W-:Y:S04]  /*4b320*/  STL.64 [R1+0x228], R38 ;  /* 0x0002282601007387 */ /* 0x000fe80000100a00 */
[----:B------:R-:W3:Y:S04]  /*4b330*/  LDS.128 R36, [R252+0x1000] ;  /* 0x00100000fc247984 */ /* 0x000ee80000000c00 */
[----:B----4-:R-:W-:Y:S04]  /*4b340*/  STL.64 [R1+0xf0], R32 ;  /* 0x0000f02001007387 */ /* 0x010fe80000100a00 */
[----:B------:R-:W-:Y:S04]  /*4b350*/  STL.64 [R1+0xf8], R34 ;  /* 0x0000f82201007387 */ /* 0x000fe80000100a00 */
[----:B------:R-:W4:Y:S04]  /*4b360*/  LDS.128 R32, [R252+0x1800] ;  /* 0x00180000fc207984 */ /* 0x000f280000000c00 */
[----:B-1----:R-:W-:Y:S04]  /*4b370*/  STL.64 [R1+0x150], R28 ;  /* 0x0001501c01007387 */ /* 0x002fe80000100a00 */
[----:B------:R-:W-:Y:S04]  /*4b380*/  STL.64 [R1+0x158], R30 ;  /* 0x0001581e01007387 */ /* 0x000fe80000100a00 */
[----:B------:R-:W1:Y:S04]  /*4b390*/  LDS.128 R28, [R3] ;  /* 0x00000000031c7984 */ /* 0x000e680000000c00 */
        /* <DEDUP_REMOVED lines=8> */
[----:B------:R-:W1:Y:S04]  /*4b420*/  LDS.128 R28, [R3+0x1800] ;  /* 0x00180000031c7984 */ /* 0x000e680000000c00 */
[----:B------:R-:W-:Y:S06]  /*4b430*/  BAR.SYNC.DEFER_BLOCKING 0x0 ;  /* 0x0000000000007b1d */ /* 0x000fec0000010000 */
[----:B---3--:R-:W-:Y:S04]  /*4b440*/  STL.64 [R1+0xb0], R36 ;  /* 0x0000b02401007387 */ /* 0x008fe80000100a00 */
[----:B------:R-:W-:Y:S04]  /*4b450*/  STL.64 [R1+0xb8], R38 ;  /* 0x0000b82601007387 */ /* 0x000fe80000100a00 */
[----:B----4-:R-:W-:Y:S04]  /*4b460*/  STL.64 [R1+0x1e0], R32 ;  /* 0x0001e02001007387 */ /* 0x010fe80000100a00 */
[----:B------:R-:W-:Y:S04]  /*4b470*/  STL.64 [R1+0x1e8], R34 ;  /* 0x0001e82201007387 */ /* 0x000fe80000100a00 */
[----:B--2---:R-:W-:Y:S04]  /*4b480*/  STS.128 [R0], R4 ;  /* 0x0000000400007388 */ /* 0x004fe80000000c00 */
[----:B-1----:R1:W-:Y:S04]  /*4b490*/  STL.64 [R1+0x240], R28 ;  /* 0x0002401c01007387 */ /* 0x0023e80000100a00 */
[----:B------:R2:W-:Y:S04]  /*4b4a0*/  STL.64 [R1+0x248], R30 ;  /* 0x0002481e01007387 */ /* 0x0005e80000100a00 */
        /* <DEDUP_REMOVED lines=8> */
[----:B--2---:R1:W-:Y:S04]  /*4b530*/  STS.128 [R0+0x100], R4 ;  /* 0x0001000400007388 */ /* 0x0043e80000000c00 */
[----:B-1----:R-:W2:Y:S04]  /*4b540*/  LDL.LU R4, [R1+0x438] ;  /* 0x0004380001047983 */ /* 0x002ea80000300800 */
[----:B------:R-:W2:Y:S04]  /*4b550*/  LDL.LU R5, [R1+0x43c] ;  /* 0x00043c0001057983 */ /* 0x000ea80000300800 */
[----:B------:R-:W2:Y:S04]  /*4b560*/  LDL.LU R6, [R1+0x458] ;  /* 0x0004580001067983 */ /* 0x000ea80000300800 */
[----:B------:R-:W2:Y:S04]  /*4b570*/  LDL.LU R7, [R1+0x45c] ;  /* 0x00045c0001077983 */ /* 0x000ea80000300800 */
[----:B---3--:R1:W-:Y:S04]  /*4b580*/  STS.128 [R0+0x80], R28 ;  /* 0x0000801c00007388 */ /* 0x0083e80000000c00 */
[----:B-1----:R-:W3:Y:S04]  /*4b590*/  LDL.LU R28, [R1] ;  /* 0x00000000011c7983 */ /* 0x002ee80000300800 */
        /* <DEDUP_REMOVED lines=24> */
[----:B------:R-:W-:Y:S04]  /*4b720*/  STS.128 [R0+0x680], R100 ;  /* 0x0006806400007388 */ /* 0x000fe80000000c00 */
[----:B--2---:R1:W-:Y:S02]  /*4b730*/  STS.128 [R0+0x280], R4 ;  /* 0x0002800400007388 */ /* 0x0043e40000000c00 */
[----:B-1----:R-:W-:-:S02]  /*4b740*/  IMAD.MOV.U32 R4, RZ, RZ, R136 ;  /* 0x000000ffff047224 */ /* 0x002fc400078e0088 */
        /* <DEDUP_REMOVED lines=23> */
[----:B------:R-:W-:Y:S01]  /*4b8c0*/  IMAD.MOV.U32 R53, RZ, RZ, R59 ;  /* 0x000000ffff357224 */ /* 0x000fe200078e003b */
        /* <DEDUP_REMOVED lines=51> */
[----:B--2---:R2:W-:Y:S04]  /*4bc00*/  STS.128 [R0], R4 ;  /* 0x0000000400007388 */ /* 0x0045e80000000c00 */
[----:B-1----:R1:W-:Y:S04]  /*4bc10*/  STL.64 [R1+0x70], R28 ;  /* 0x0000701c01007387 */ /* 0x0023e80000100a00 */
[----:B------:R3:W-:Y:S04]  /*4bc20*/  STL.64 [R1+0x78], R30 ;  /* 0x0000781e01007387 */ /* 0x0007e80000100a00 */
[----:B--2---:R-:W2:Y:S04]  /*4bc30*/  LDL.LU R4, [R1+0x938] ;  /* 0x0009380001047983 */ /* 0x004ea80000300800 */
[----:B------:R-:W2:Y:S04]  /*4bc40*/  LDL.LU R5, [R1+0x93c] ;  /* 0x00093c0001057983 */ /* 0x000ea80000300800 */
[----:B------:R-:W2:Y:S04]  /*4bc50*/  LDL.LU R6, [R1+0x928] ;  /* 0x0009280001067983 */ /* 0x000ea80000300800 */
[----:B------:R-:W2:Y:S04]  /*4bc60*/  LDL.LU R7, [R1+0x92c] ;  /* 0x00092c0001077983 */ /* 0x000ea80000300800 */
[----:B-1----:R-:W4:Y:S04]  /*4bc70*/  LDL.LU R28, [R1+0x870] ;  /* 0x00087000011c7983 */ /* 0x002f280000300800 */
[----:B------:R-:W4:Y:S04]  /*4bc80*/  LDL.LU R29, [R1+0x874] ;  /* 0x00087400011d7983 */ /* 0x000f280000300800 */
[----:B---3--:R-:W4:Y:S04]  /*4bc90*/  LDL.LU R30, [R1+0x860] ;  /* 0x00086000011e7983 */ /* 0x008f280000300800 */
[----:B------:R-:W4:Y:S04]  /*4bca0*/  LDL.LU R31, [R1+0x864] ;  /* 0x00086400011f7983 */ /* 0x000f280000300800 */
[----:B--2---:R1:W-:Y:S04]  /*4bcb0*/  STS.128 [R0+0x80], R4 ;  /* 0x0000800400007388 */ /* 0x0043e80000000c00 */
[----:B-1----:R-:W2:Y:S04]  /*4bcc0*/  LDL.LU R4, [R1+0x878] ;  /* 0x0008780001047983 */ /* 0x002ea80000300800 */
        /* <DEDUP_REMOVED lines=8> */
[----:B----4-:R1:W-:Y:S04]  /*4bd50*/  STS.128 [R0+0x100], R28 ;  /* 0x0001001c00007388 */ /* 0x0103e80000000c00 */
[----:B-1----:R-:W3:Y:S04]  /*4bd60*/  LDL.LU R28, [R1+0x7b8] ;  /* 0x0007b800011c7983 */ /* 0x002ee80000300800 */
        /* <DEDUP_REMOVED lines=13> */
[----:B------:R-:W4:Y:S04]  /*4be40*/  LDL.LU R32, [R1+0x620] ;  /* 0x0006200001207983 */ /* 0x000f280000300800 */
[----:B------:R-:W4:Y:S04]  /*4be50*/  LDL.LU R33, [R1+0x624] ;  /* 0x0006240001217983 */ /* 0x000f280000300800 */
[----:B------:R-:W4:Y:S04]  /*4be60*/  LDL.LU R34, [R1+0x610] ;  /* 0x0006100001227983 */ /* 0x000f280000300800 */
[----:B---3--:R1:W-:Y:S04]  /*4be70*/  STS.128 [R0+0x280], R28 ;  /* 0x0002801c00007388 */ /* 0x0083e80000000c00 */
[----:B------:R-:W4:Y:S04]  /*4be80*/  LDL.LU R35, [R1+0x614] ;  /* 0x0006140001237983 */ /* 0x000f280000300800 */
        /* <DEDUP_REMOVED lines=9> */
[----:B----4-:R1:W-:Y:S04]  /*4bf20*/  STS.128 [R0+0x400], R32 ;  /* 0x0004002000007388 */ /* 0x0103e80000000c00 */
[----:B-1----:R-:W4:Y:S04]  /*4bf30*/  LDL.LU R32, [R1+0x518] ;  /* 0x0005180001207983 */ /* 0x002f280000300800 */
[----:B------:R-:W4:Y:S04]  /*4bf40*/  LDL.LU R33, [R1+0x51c] ;  /* 0x00051c0001217983 */ /* 0x000f280000300800 */
[----:B------:R-:W4:Y:S04]  /*4bf50*/  LDL.LU R34, [R1+0x4a8] ;  /* 0x0004a80001227983 */ /* 0x000f280000300800 */
[----:B------:R-:W4:Y:S04]  /*4bf60*/  LDL.LU R35, [R1+0x4ac] ;  /* 0x0004ac0001237983 */ /* 0x000f280000300800 */
[----:B--2---:R1:W-:Y:S04]  /*4bf70*/  STS.128 [R0+0x500], R4 ;  /* 0x0005000400007388 */ /* 0x0043e80000000c00 */
[----:B-1----:R-:W2:Y:S04]  /*4bf80*/  LDL.LU R4, [R1+0x190] ;  /* 0x0001900001047983 */ /* 0x002ea80000300800 */
[----:B------:R-:W2:Y:S01]  /*4bf90*/  LDL.LU R5, [R1+0x194] ;  /* 0x0001940001057983 */ /* 0x000ea20000300800 */
[----:B------:R-:W-:-:S02]  /*4bfa0*/  IMAD.MOV.U32 R6, RZ, RZ, R244 ;  /* 0x000000ffff067224 */ /* 0x000fc400078e00f4 */
[----:B------:R-:W-:Y:S01]  /*4bfb0*/  IMAD.MOV.U32 R7, RZ, RZ, R245 ;  /* 0x000000ffff077224 */ /* 0x000fe200078e00f5 */
[----:B------:R-:W5:Y:S04]  /*4bfc0*/  LDL.LU R244, [R1+0x198] ;  /* 0x0001980001f47983 */ /* 0x000f680000300800 */
[----:B------:R-:W5:Y:S04]  /*4bfd0*/  LDL.LU R245, [R1+0x19c] ;  /* 0x00019c0001f57983 */ /* 0x000f680000300800 */
[----:B---3--:R1:W-:Y:S04]  /*4bfe0*/  STS.128 [R0+0x480], R28 ;  /* 0x0004801c00007388 */ /* 0x0083e80000000c00 */
[----:B----4-:R-:W-:Y:S01]  /*4bff0*/  STS.128 [R0+0x580], R32 ;  /* 0x0005802000007388 */ /* 0x010fe20000000c00 */
[----:B-1----:R-:W-:-:S02]  /*4c000*/  IMAD.MOV.U32 R30, RZ, RZ, R72 ;  /* 0x000000ffff1e7224 */ /* 0x002fc400078e0048 */
[----:B------:R-:W-:Y:S02]  /*4c010*/  IMAD.MOV.U32 R31, RZ, RZ, R73 ;  /* 0x000000ffff1f7224 */ /* 0x000fe400078e0049 */
[----:B------:R-:W-:Y:S02]  /*4c020*/  IMAD.MOV.U32 R28, RZ, RZ, R68 ;  /* 0x000000ffff1c7224 */ /* 0x000fe400078e0044 */
[----:B------:R-:W-:Y:S02]  /*4c030*/  IMAD.MOV.U32 R29, RZ, RZ, R69 ;  /* 0x000000ffff1d7224 */ /* 0x000fe400078e0045 */
[----:B------:R-:W-:Y:S02]  /*4c040*/  IMAD.MOV.U32 R72, RZ, RZ, R70 ;  /* 0x000000ffff487224 */ /* 0x000fe400078e0046 */
[----:B------:R-:W-:Y:S01]  /*4c050*/  IMAD.MOV.U32 R73, RZ, RZ, R71 ;  /* 0x000000ffff497224 */ /* 0x000fe200078e0047 */
[----:B------:R-:W-:Y:S04]  /*4c060*/  STS.128 [R0+0x600], R28 ;  /* 0x0006001c00007388 */ /* 0x000fe80000000c00 */
[----:B------:R-:W-:Y:S04]  /*4c070*/  STS.128 [R0+0x680], R72 ;  /* 0x0006804800007388 */ /* 0x000fe80000000c00 */
[----:B--2---:R1:W-:Y:S04]  /*4c080*/  STS.128 [R0+0x700], R4 ;  /* 0x0007000400007388 */ /* 0x0043e80000000c00 */
[----:B-1----:R-:W2:Y:S04]  /*4c090*/  LDL.LU R4, [R1+0x910] ;  /* 0x0009100001047983 */ /* 0x002ea80000300800 */
[----:B------:R-:W2:Y:S04]  /*4c0a0*/  LDL.LU R5, [R1+0x914] ;  /* 0x0009140001057983 */ /* 0x000ea80000300800 */
[----:B------:R-:W2:Y:S04]  /*4c0b0*/  LDL.LU R6, [R1+0x900] ;  /* 0x0009000001067983 */ /* 0x000ea80000300800 */
[----:B------:R-:W2:Y:S04]  /*4c0c0*/  LDL.LU R7, [R1+0x904] ;  /* 0x0009040001077983 */ /* 0x000ea80000300800 */
[----:B-----5:R-:W-:Y:S04]  /*4c0d0*/  STS.128 [R0+0x780], R244 ;  /* 0x000780f400007388 */ /* 0x020fe80000000c00 */
[----:B------:R-:W-:Y:S06]  /*4c0e0*/  BAR.SYNC.DEFER_BLOCKING 0x0 ;  /* 0x0000000000007b1d */ /* 0x000fec0000010000 */
[----:B------:R-:W1:Y:S04]  /*4c0f0*/  LDS.128 R28, [R2] ;  /* 0x00000000021c7984 */ /* 0x000e680000000c00 */
[----:B------:R-:W3:Y:S04]  /*4c100*/  LDS.128 R36, [R2+0x800] ;  /* 0x0008000002247984 */ /* 0x000ee80000000c00 */
[----:B------:R-:W4:Y:S04]  /*4c110*/  LDS.128 R32, [R2+0x1000] ;  /* 0x0010000002207984 */ /* 0x000f280000000c00 */
[----:B------:R-:W-:Y:S04]  /*4c120*/  LDS.128 R248, [R40+0x1800] ;  /* 0x0018000028f87984 */ /* 0x000fe80000000c00 */
[----:B------:R-:W-:Y:S04]  /*4c130*/  LDS.128 R244, [R252] ;  /* 0x00000000fcf47984 */ /* 0x000fe80000000c00 */
[----:B------:R-:W-:Y:S04]  /*4c140*/  LDS.128 R236, [R252+0x800] ;  /* 0x00080000fcec7984 */ /* 0x000fe80000000c00 */
[----:B------:R-:W-:Y:S04]  /*4c150*/  LDS.128 R232, [R252+0x1000] ;  /* 0x00100000fce87984 */ /* 0x000fe80000000c00 */
[----:B------:R-:W-:Y:S04]  /*4c160*/  LDS.128 R208, [R252+0x1800] ;  /* 0x00180000fcd07984 */ /* 0x000fe80000000c00 */
[----:B------:R-:W-:Y:S04]  /*4c170*/  LDS.128 R204, [R3] ;  /* 0x0000000003cc7984 */ /* 0x000fe80000000c00 */
[----:B------:R-:W-:Y:S04]  /*4c180*/  LDS.128 R200, [R3+0x800] ;  /* 0x0008000003c87984 */ /* 0x000fe80000000c00 */
        /* <DEDUP_REMOVED lines=9> */
[----:B------:R-:W-:Y:S04]  /*4c220*/  LDS.128 R196, [R3+0x1000] ;  /* 0x0010000003c47984 */ /* 0x000fe80000000c00 */
[----:B------:R-:W-:Y:S04]  /*4c230*/  LDS.128 R192, [R3+0x1800] ;  /* 0x0018000003c07984 */ /* 0x000fe80000000c00 */
        /* <DEDUP_REMOVED lines=8> */
[----:B-1----:R-:W-:Y:S04]  /*4c2c0*/  STL.64 [R1], R28 ;  /* 0x0000001c01007387 */ /* 0x002fe80000100a00 */
[----:B------:R-:W-:Y:S04]  /*4c2d0*/  STL.64 [R1+0x8], R30 ;  /* 0x0000081e01007387 */ /* 0x000fe80000100a00 */
        /* <DEDUP_REMOVED lines=35> */
[----:B-1----:R-:W3:Y:S01]  /*4c510*/  LDL.LU R28, [R1+0x600] ;  /* 0x00060000011c7983 */ /* 0x002ee20000300800 */
[----:B------:R-:W-:-:S02]  /*4c520*/  IMAD.MOV.U32 R30, RZ, RZ, R108 ;  /* 0x000000ffff1e7224 */ /* 0x000fc400078e006c */
[----:B------:R-:W-:Y:S01]  /*4c530*/  IMAD.MOV.U32 R31, RZ, RZ, R109 ;  /* 0x000000ffff1f7224 */ /* 0x000fe200078e006d */
[----:B------:R-:W3:Y:S04]  /*4c540*/  LDL.LU R29, [R1+0x604] ;  /* 0x00060400011d7983 */ /* 0x000ee80000300800 */
[----:B------:R-:W4:Y:S04]  /*4c550*/  LDL.LU R108, [R1+0x608] ;  /* 0x00060800016c7983 */ /* 0x000f280000300800 */
[----:B------:R-:W4:Y:S04]  /*4c560*/  LDL.LU R109, [R1+0x60c] ;  /* 0x00060c00016d7983 */ /* 0x000f280000300800 */
[----:B--2---:R1:W-:Y:S04]  /*4c570*/  STS.128 [R0+0x380], R4 ;  /* 0x0003800400007388 */ /* 0x0043e80000000c00 */
[----:B-1----:R-:W2:Y:S04]  /*4c580*/  LDL.LU R4, [R1+0x4b0] ;  /* 0x0004b00001047983 */ /* 0x002ea80000300800 */
[----:B------:R-:W2:Y:S04]  /*4c590*/  LDL.LU R5, [R1+0x4b4] ;  /* 0x0004b40001057983 */ /* 0x000ea80000300800 */
[----:B------:R-:W2:Y:S04]  /*4c5a0*/  LDL.LU R6, [R1+0x4c0] ;  /* 0x0004c00001067983 */ /* 0x000ea80000300800 */
[----:B------:R-:W2:Y:S04]  /*4c5b0*/  LDL.LU R7, [R1+0x4c4] ;  /* 0x0004c40001077983 */ /* 0x000ea80000300800 */
[----:B------:R-:W5:Y:S04]  /*4c5c0*/  LDL.LU R36, [R1+0x4b8] ;  /* 0x0004b80001247983 */ /* 0x000f680000300800 */
[----:B------:R-:W5:Y:S04]  /*4c5d0*/  LDL.LU R37, [R1+0x4bc] ;  /* 0x0004bc0001257983 */ /* 0x000f680000300800 */
[----:B------:R-:W5:Y:S04]  /*4c5e0*/  LDL.LU R38, [R1+0x4c8] ;  /* 0x0004c80001267983 */ /* 0x000f680000300800 */
[----:B---3--:R1:W-:Y:S04]  /*4c5f0*/  STS.128 [R0+0x400], R28 ;  /* 0x0004001c00007388 */ /* 0x0083e80000000c00 */
[----:B------:R-:W5:Y:S04]  /*4c600*/  LDL.LU R39, [R1+0x4cc] ;  /* 0x0004cc0001277983 */ /* 0x000f680000300800 */
        /* <DEDUP_REMOVED lines=15> */
[----:B----4-:R-:W-:Y:S04]  /*4c700*/  STS.128 [R0+0x480], R108 ;  /* 0x0004806c00007388 */ /* 0x010fe80000000c00 */
[----:B-----5:R-:W-:Y:S04]  /*4c710*/  STS.128 [R0+0x580], R36 ;  /* 0x0005802400007388 */ /* 0x020fe80000000c00 */
[----:B------:R-:W-:Y:S04]  /*4c720*/  STS.128 [R0+0x600], R32 ;  /* 0x0006002000007388 */ /* 0x000fe80000000c00 */
[----:B------:R-:W-:Y:S04]  /*4c730*/  STS.128 [R0+0x680], R216 ;  /* 0x000680d800007388 */ /* 0x000fe80000000c00 */
[----:B---3--:R-:W-:Y:S04]  /*4c740*/  STS.128 [R0+0x700], R28 ;  /* 0x0007001c00007388 */ /* 0x008fe80000000c00 */
[----:B--2---:R1:W-:Y:S04]  /*4c750*/  STS.128 [R0+0x780], R4 ;  /* 0x0007800400007388 */ /* 0x0043e80000000c00 */
[----:B------:R-:W-:Y:S06]  /*4c760*/  BAR.SYNC.DEFER_BLOCKING 0x0 ;  /* 0x0000000000007b1d */ /* 0x000fec0000010000 */
[----:B-1----:R-:W2:Y:S04]  /*4c770*/  LDL.LU R4, [R1+0x8f0] ;  /* 0x0008f00001047983 */ /* 0x002ea80000300800 */
[----:B------:R-:W2:Y:S04]  /*4c780*/  LDL.LU R5, [R1+0x8f4] ;  /* 0x0008f40001057983 */ /* 0x000ea80000300800 */
[----:B------:R-:W2:Y:S04]  /*4c790*/  LDL.LU R6, [R1+0x8e0] ;  /* 0x0008e00001067983 */ /* 0x000ea80000300800 */
[----:B------:R-:W2:Y:S04]  /*4c7a0*/  LDL.LU R7, [R1+0x8e4] ;  /* 0x0008e40001077983 */ /* 0x000ea80000300800 */
[----:B------:R-:W-:Y:S04]  /*4c7b0*/  LDS.128 R188, [R2] ;  /* 0x0000000002bc7984 */ /* 0x000fe80000000c00 */
[----:B------:R-:W-:Y:S04]  /*4c7c0*/  LDS.128 R184, [R2+0x800] ;  /* 0x0008000002b87984 */ /* 0x000fe80000000c00 */
[----:B------:R-:W-:Y:S04]  /*4c7d0*/  LDS.128 R176, [R2+0x1000] ;  /* 0x0010000002b07984 */ /* 0x000fe80000000c00 */
[----:B------:R-:W-:Y:S04]  /*4c7e0*/  LDS.128 R172, [R2+0x1800] ;  /* 0x0018000002ac7984 */ /* 0x000fe80000000c00 */
        /* <DEDUP_REMOVED lines=12> */
[----:B------:R-:W-:Y:S06]  /*4c8b0*/  BAR.SYNC.DEFER_BLOCKING 0x0 ;  /* 0x0000000000007b1d */ /* 0x000fec0000010000 */
        /* <DEDUP_REMOVED lines=14> */
[----:B---3--:R-:W-:Y:S04]  /*4c9a0*/  STS.128 [R0+0x100], R28 ;  /* 0x0001001c00007388 */ /* 0x008fe80000000c00 */
[----:B--2---:R1:W-:Y:S04]  /*4c9b0*/  STS.128 [R0+0x180], R4 ;  /* 0x0001800400007388 */ /* 0x0043e80000000c00 */
        /* <DEDUP_REMOVED lines=22> */
[----:B------:R-:W5:Y:S04]  /*4cb20*/  LDL.LU R36, [R1+0x4d8] ;  /* 0x0004d80001247983 */ /* 0x000f680000300800 */
[----:B------:R-:W5:Y:S04]  /*4cb30*/  LDL.LU R37, [R1+0x4dc] ;  /* 0x0004dc0001257983 */ /* 0x000f680000300800 */
[----:B------:R-:W5:Y:S04]  /*4cb40*/  LDL.LU R38, [R1+0x4f8] ;  /* 0x0004f80001267983 */ /* 0x000f680000300800 */
[----:B------:R-:W5:Y:S04]  /*4cb50*/  LDL.LU R39, [R1+0x4fc] ;  /* 0x0004fc0001277983 */ /* 0x000f680000300800 */
[----:B--2---:R1:W-:Y:S02]  /*4cb60*/  STS.128 [R0+0x300], R4 ;  /* 0x0003000400007388 */ /* 0x0043e40000000c00 */
[----:B-1----:R-:W-:-:S02]  /*4cb70*/  IMAD.MOV.U32 R4, RZ, RZ, R112 ;  /* 0x000000ffff047224 */ /* 0x002fc400078e0070 */
[----:B------:R-:W-:Y:S02]  /*4cb80*/  IMAD.MOV.U32 R5, RZ, RZ, R113 ;  /* 0x000000ffff057224 */ /* 0x000fe400078e0071 */
[----:B------:R-:W-:Y:S02]  /*4cb90*/  IMAD.MOV.U32 R6, RZ, RZ, R116 ;  /* 0x000000ffff067224 */ /* 0x000fe400078e0074 */
[----:B------:R-:W-:-:S05]  /*4cba0*/  IMAD.MOV.U32 R7, RZ, RZ, R117 ;  /* 0x000000ffff077224 */ /* 0x000fca00078e0075 */
[----:B------:R1:W-:Y:S04]  /*4cbb0*/  STS.128 [R0+0x400], R4 ;  /* 0x0004000400007388 */ /* 0x0003e80000000c00 */
        /* <DEDUP_REMOVED lines=8> */
[----:B------:R-:W3:Y:S01]  /*4cc40*/  LDL.LU R31, [R1+0xcc] ;  /* 0x0000cc00011f7983 */ /* 0x000ee20000300800 */
[----:B------:R-:W-:-:S03]  /*4cc50*/  IMAD.MOV.U32 R116, RZ, RZ, R114 ;  /* 0x000000ffff747224 */ /* 0x000fc600078e0072 */
[----:B----4-:R1:W-:Y:S01]  /*4cc60*/  STS.128 [R0+0x380], R32 ;  /* 0x0003802000007388 */ /* 0x0103e20000000c00 */
[----:B------:R-:W-:-:S03]  /*4cc70*/  IMAD.MOV.U32 R117, RZ, RZ, R115 ;  /* 0x000000ffff757224 */ /* 0x000fc600078e0073 */
[----:B-----5:R-:W-:Y:S04]  /*4cc80*/  STS.128 [R0+0x580], R36 ;  /* 0x0005802400007388 */ /* 0x020fe80000000c00 */
[----:B------:R-:W-:Y:S01]  /*4cc90*/  STS.128 [R0+0x480], R116 ;  /* 0x0004807400007388 */ /* 0x000fe20000000c00 */
[----:B-1----:R-:W-:-:S03]  /*4cca0*/  IMAD.MOV.U32 R34, RZ, RZ, R224 ;  /* 0x000000ffff227224 */ /* 0x002fc600078e00e0 */
        /* <DEDUP_REMOVED lines=9> */
[----:B------:R-:W-:Y:S01]  /*4cd40*/  IMAD.MOV.U32 R225, RZ, RZ, R223 ;  /* 0x000000ffffe17224 */ /* 0x000fe200078e00df */
[----:B------:R-:W-:Y:S04]  /*4cd50*/  STS.128 [R0+0x600], R32 ;  /* 0x0006002000007388 */ /* 0x000fe80000000c00 */
[----:B------:R-:W-:Y:S04]  /*4cd60*/  STS.128 [R0+0x680], R224 ;  /* 0x000680e000007388 */ /* 0x000fe80000000c00 */
[----:B---3--:R-:W-:Y:S04]  /*4cd70*/  STS.128 [R0+0x780], R28 ;  /* 0x0007801c00007388 */ /* 0x008fe80000000c00 */
[----:B------:R-:W-:Y:S06]  /*4cd80*/  BAR.SYNC.DEFER_BLOCKING 0x0 ;  /* 0x0000000000007b1d */ /* 0x000fec0000010000 */
        /* <DEDUP_REMOVED lines=74> */
[----:B------:R-:W-:-:S03]  /*4d230*/  IMAD.MOV.U32 R124, RZ, RZ, R122 ;  /* 0x000000ffff7c7224 */ /* 0x000fc600078e007a */
[----:B----4-:R1:W-:Y:S01]  /*4d240*/  STS.128 [R0+0x380], R104 ;  /* 0x0003806800007388 */ /* 0x0103e20000000c00 */
[----:B------:R-:W-:Y:S02]  /*4d250*/  IMAD.MOV.U32 R125, RZ, RZ, R123 ;  /* 0x000000ffff7d7224 */ /* 0x000fe400078e007b */
[----:B------:R-:W-:Y:S02]  /*4d260*/  IMAD.MOV.U32 R20, RZ, RZ, R26 ;  /* 0x000000ffff147224 */ /* 0x000fe400078e001a */
[----:B------:R-:W-:Y:S01]  /*4d270*/  IMAD.MOV.U32 R21, RZ, RZ, R27 ;  /* 0x000000ffff157224 */ /* 0x000fe200078e001b */
[----:B------:R-:W-:Y:S04]  /*4d280*/  STS.128 [R0+0x480], R124 ;  /* 0x0004807c00007388 */ /* 0x000fe80000000c00 */
[----:B---3--:R-:W-:Y:S01]  /*4d290*/  STS.128 [R0+0x500], R76 ;  /* 0x0005004c00007388 */ /* 0x008fe20000000c00 */
[----:B-1----:R-:W-:-:S02]  /*4d2a0*/  IMAD.MOV.U32 R106, RZ, RZ, R240 ;  /* 0x000000ffff6a7224 */ /* 0x002fc400078e00f0 */
[----:B------:R-:W-:Y:S02]  /*4d2b0*/  IMAD.MOV.U32 R107, RZ, RZ, R241 ;  /* 0x000000ffff6b7224 */ /* 0x000fe400078e00f1 */
[----:B------:R-:W-:Y:S02]  /*4d2c0*/  IMAD.MOV.U32 R104, RZ, RZ, R228 ;  /* 0x000000ffff687224 */ /* 0x000fe400078e00e4 */
[----:B------:R-:W-:Y:S02]  /*4d2d0*/  IMAD.MOV.U32 R105, RZ, RZ, R229 ;  /* 0x000000ffff697224 */ /* 0x000fe400078e00e5 */
[----:B------:R-:W-:Y:S02]  /*4d2e0*/  IMAD.MOV.U32 R240, RZ, RZ, R230 ;  /* 0x000000fffff07224 */ /* 0x000fe400078e00e6 */
[----:B------:R-:W-:Y:S01]  /*4d2f0*/  IMAD.MOV.U32 R241, RZ, RZ, R231 ;  /* 0x000000fffff17224 */ /* 0x000fe200078e00e7 */
[----:B-----5:R-:W-:Y:S04]  /*4d300*/  STS.128 [R0+0x580], R112 ;  /* 0x0005807000007388 */ /* 0x020fe80000000c00 */
[----:B------:R-:W-:Y:S04]  /*4d310*/  STS.128 [R0+0x600], R104 ;  /* 0x0006006800007388 */ /* 0x000fe80000000c00 */
[----:B------:R-:W-:Y:S04]  /*4d320*/  STS.128 [R0+0x680], R240 ;  /* 0x000680f000007388 */ /* 0x000fe80000000c00 */
[----:B------:R-:W-:Y:S04]  /*4d330*/  STS.128 [R0+0x780], R20 ;  /* 0x0007801400007388 */ /* 0x000fe80000000c00 */
[----:B------:R-:W-:Y:S06]  /*4d340*/  BAR.SYNC.DEFER_BLOCKING 0x0 ;  /* 0x0000000000007b1d */ /* 0x000fec0000010000 */
[----:B------:R-:W1:Y:S01]  /*4d350*/  LDS.128 R76, [R2+0x1000] ;  /* 0x00100000024c7984 */ /* 0x000e620000000c00 */
[----:B------:R-:W-:-:S03]  /*4d360*/  LOP3.LUT R231, R2, 0x20, RZ, 0x3c, !PT ;  /* 0x0000002002e77812 */ /* 0x000fc600078e3cff */
[----:B------:R-:W-:Y:S04]  /*4d370*/  LDS.128 R120, [R252+0x1000] ;  /* 0x00100000fc787984 */ /* 0x000fe80000000c00 */
[----:B------:R-:W3:Y:S04]  /*4d380*/  LDS.128 R112, [R231+0x1000] ;  /* 0x00100000e7707984 */ /* 0x000ee80000000c00 */
[----:B------:R-:W-:Y:S04]  /*4d390*/  LDS.128 R124, [R3+0x800] ;  /* 0x00080000037c7984 */ /* 0x000fe80000000c00 */
[----:B------:R-:W-:Y:S04]  /*4d3a0*/  LDS.128 R20, [R2] ;  /* 0x0000000002147984 */ /* 0x000fe80000000c00 */
[----:B------:R-:W-:Y:S04]  /*4d3b0*/  LDS.128 R24, [R2+0x800] ;  /* 0x0008000002187984 */ /* 0x000fe80000000c00 */
[----:B------:R-:W-:Y:S04]  /*4d3c0*/  LDS.128 R104, [R231+0x800] ;  /* 0x00080000e7687984 */ /* 0x000fe80000000c00 */
[----:B------:R-:W-:Y:S01]  /*4d3d0*/  LDS.128 R116, [R252+0x800] ;  /* 0x00080000fc747984 */ /* 0x000fe20000000c00 */
[----:B-1----:R-:W-:-:S03]  /*4d3e0*/  IMAD.MOV.U32 R228, RZ, RZ, R76 ;  /* 0x000000ffffe47224 */ /* 0x002fc600078e004c */
[----:B------:R-:W-:Y:S01]  /*4d3f0*/  STL.64 [R1+0x388], R78 ;  /* 0x0003884e01007387 */ /* 0x000fe20000100a00 */
[----:B------:R-:W-:-:S03]  /*4d400*/  IMAD.MOV.U32 R227, RZ, RZ, R77 ;  /* 0x000000ffffe37224 */ /* 0x000fc600078e004d */
[----:B------:R-:W1:Y:S01]  /*4d410*/  LDS.128 R76, [R2+0x1800] ;  /* 0x00180000024c7984 */ /* 0x000e620000000c00 */
[----:B---3--:R-:W-:Y:S02]  /*4d420*/  IMAD.MOV.U32 R226, RZ, RZ, R112 ;  /* 0x000000ffffe27224 */ /* 0x008fe400078e0070 */
[----:B------:R-:W-:Y:S01]  /*4d430*/  IMAD.MOV.U32 R225, RZ, RZ, R113 ;  /* 0x000000ffffe17224 */ /* 0x000fe200078e0071 */
[----:B-1----:R-:W-:Y:S04]  /*4d440*/  STL.64 [R1+0x3f8], R78 ;  /* 0x0003f84e01007387 */ /* 0x002fe80000100a00 */
[----:B------:R-:W-:Y:S04]  /*4d450*/  STL.64 [R1+0x398], R114 ;  /* 0x0003987201007387 */ /* 0x000fe80000100a00 */
[----:B------:R-:W1:Y:S01]  /*4d460*/  LDS.128 R112, [R231+0x1800] ;  /* 0x00180000e7707984 */ /* 0x000e620000000c00 */
[----:B------:R-:W-:-:S02]  /*4d470*/  IMAD.MOV.U32 R224, RZ, RZ, R120 ;  /* 0x000000ffffe07224 */ /* 0x000fc400078e0078 */
[----:B------:R-:W-:Y:S01]  /*4d480*/  IMAD.MOV.U32 R223, RZ, RZ, R121 ;  /* 0x000000ffffdf7224 */ /* 0x000fe200078e0079 */
[----:B-1----:R-:W-:Y:S04]  /*4d490*/  STL.64 [R1+0x418], R114 ;  /* 0x0004187201007387 */ /* 0x002fe80000100a00 */
[----:B------:R-:W-:Y:S04]  /*4d4a0*/  STL.64 [R1+0x3b8], R122 ;  /* 0x0003b87a01007387 */ /* 0x000fe80000100a00 */
[----:B------:R-:W1:Y:S01]  /*4d4b0*/  LDS.128 R120, [R252+0x1800] ;  /* 0x00180000fc787984 */ /* 0x000e620000000c00 */
[----:B------:R-:W-:-:S02]  /*4d4c0*/  IMAD.MOV.U32 R230, RZ, RZ, R124 ;  /* 0x000000ffffe67224 */ /* 0x000fc400078e007c */
[----:B------:R-:W-:Y:S02]  /*4d4d0*/  IMAD.MOV.U32 R229, RZ, RZ, R125 ;  /* 0x000000ffffe57224 */ /* 0x000fe400078e007d */
[----:B------:R-:W-:Y:S01]  /*4d4e0*/  IMAD.MOV.U32 R212, RZ, RZ, R126 ;  /* 0x000000ffffd47224 */ /* 0x000fe200078e007e */
[----:B-1----:R-:W-:Y:S04]  /*4d4f0*/  STL.64 [R1+0x428], R122 ;  /* 0x0004287a01007387 */ /* 0x002fe80000100a00 */
[----:B------:R-:W-:Y:S04]  /*4d500*/  STL [R1+0x34c], R127 ;  /* 0x00034c7f01007387 */ /* 0x000fe80000100800 */
[----:B------:R-:W1:Y:S01]  /*4d510*/  LDS.128 R124, [R3+0x1000] ;  /* 0x00100000037c7984 */ /* 0x000e620000000c00 */
[----:B------:R-:W-:-:S02]  /*4d520*/  IMAD.MOV.U32 R220, RZ, RZ, R76 ;  /* 0x000000ffffdc7224 */ /* 0x000fc400078e004c */
[----:B------:R-:W-:Y:S02]  /*4d530*/  IMAD.MOV.U32 R219, RZ, RZ, R77 ;  /* 0x000000ffffdb7224 */ /* 0x000fe400078e004d */
[----:B------:R-:W-:Y:S01]  /*4d540*/  IMAD.MOV.U32 R218, RZ, RZ, R112 ;  /* 0x000000ffffda7224 */ /* 0x000fe200078e0070 */
[----:B------:R-:W-:Y:S01]  /*4d550*/  LDS.128 R76, [R231] ;  /* 0x00000000e74c7984 */ /* 0x000fe20000000c00 */
[----:B------:R-:W-:Y:S02]  /*4d560*/  IMAD.MOV.U32 R217, RZ, RZ, R113 ;  /* 0x000000ffffd97224 */ /* 0x000fe400078e0071 */
[----:B------:R-:W-:Y:S01]  /*4d570*/  IMAD.MOV.U32 R216, RZ, RZ, R120 ;  /* 0x000000ffffd87224 */ /* 0x000fe200078e0078 */
[----:B------:R-:W-:Y:S01]  /*4d580*/  LDS.128 R112, [R252] ;  /* 0x00000000fc707984 */ /* 0x000fe20000000c00 */
[----:B------:R-:W-:-:S03]  /*4d590*/  IMAD.MOV.U32 R215, RZ, RZ, R121 ;  /* 0x000000ffffd77224 */ /* 0x000fc600078e0079 */
[----:B------:R-:W-:Y:S01]  /*4d5a0*/  LDS.128 R120, [R3] ;  /* 0x0000000003787984 */ /* 0x000fe20000000c00 */
[----:B-1----:R-:W-:-:S03]  /*4d5b0*/  IMAD.MOV.U32 R222, RZ, RZ, R124 ;  /* 0x000000ffffde7224 */ /* 0x002fc600078e007c */
[----:B------:R-:W-:Y:S01]  /*4d5c0*/  STL.64 [R1+0x3d8], R126 ;  /* 0x0003d87e01007387 */ /* 0x000fe20000100a00 */
[----:B------:R-:W-:-:S03]  /*4d5d0*/  IMAD.MOV.U32 R221, RZ, RZ, R125 ;  /* 0x000000ffffdd7224 */ /* 0x000fc600078e007d */
[----:B------:R-:W1:Y:S04]  /*4d5e0*/  LDS.128 R124, [R3+0x1800] ;  /* 0x00180000037c7984 */ /* 0x000e680000000c00 */
[----:B------:R-:W-:Y:S06]  /*4d5f0*/  BAR.SYNC.DEFER_BLOCKING 0x0 ;  /* 0x0000000000007b1d */ /* 0x000fec0000010000 */
[----:B--2---:R2:W-:Y:S04]  /*4d600*/  STS.128 [R0], R4 ;  /* 0x0000000400007388 */ /* 0x0045e80000000c00 */
[----:B-1----:R1:W-:Y:S04]  /*4d610*/  STL.64 [R1+0x438], R126 ;  /* 0x0004387e01007387 */ /* 0x0023e80000100a00 */
[----:B--2---:R-:W2:Y:S04]  /*4d620*/  LDL.LU R4, [R1+0x8b8] ;  /* 0x0008b80001047983 */ /* 0x004ea80000300800 */
[----:B------:R-:W2:Y:S04]  /*4d630*/  LDL.LU R5, [R1+0x8bc] ;  /* 0x0008bc0001057983 */ /* 0x000ea80000300800 */
[----:B------:R-:W2:Y:S04]  /*4d640*/  LDL.LU R6, [R1+0x8a8] ;  /* 0x0008a80001067983 */ /* 0x000ea80000300800 */
[----:B------:R-:W2:Y:S01]  /*4d650*/  LDL.LU R7, [R1+0x8ac] ;  /* 0x0008ac0001077983 */ /* 0x000ea20000300800 */
[----:B------:R-:W-:-:S02]  /*4d660*/  IMAD.MOV.U32 R214, RZ, RZ, R124 ;  /* 0x000000ffffd67224 */ /* 0x000fc400078e007c */
[----:B------:R-:W-:Y:S01]  /*4d670*/  IMAD.MOV.U32 R213, RZ, RZ, R125 ;  /* 0x000000ffffd57224 */ /* 0x000fe200078e007d */
[----:B------:R-:W3:Y:S04]  /*4d680*/  LDL.LU R124, [R1+0x7f0] ;  /* 0x0007f000017c7983 */ /* 0x000ee80000300800 */
[----:B------:R-:W3:Y:S04]  /*4d690*/  LDL.LU R125, [R1+0x7f4] ;  /* 0x0007f400017d7983 */ /* 0x000ee80000300800 */
[----:B-1----:R-:W3:Y:S04]  /*4d6a0*/  LDL.LU R126, [R1+0x7e0] ;  /* 0x0007e000017e7983 */ /* 0x002ee80000300800 */
        /* <DEDUP_REMOVED lines=24> */
[----:B------:R-:W4:Y:S04]  /*4d830*/  LDL.LU R167, [R1+0x64c] ;  /* 0x00064c0001a77983 */ /* 0x000f280000300800 */
        /* <DEDUP_REMOVED lines=10> */
[----:B----4-:R1:W-:Y:S04]  /*4d8e0*/  STS.128 [R0+0x380], R164 ;  /* 0x000380a400007388 */ /* 0x0103e80000000c00 */
[----:B-1----:R-:W4:Y:S04]  /*4d8f0*/  LDL.LU R164, [R1+0x370] ;  /* 0x0003700001a47983 */ /* 0x002f280000300800 */
[----:B------:R-:W4:Y:S04]  /*4d900*/  LDL.LU R165, [R1+0x374] ;  /* 0x0003740001a57983 */ /* 0x000f280000300800 */
[----:B------:R-:W4:Y:S04]  /*4d910*/  LDL.LU R166, [R1+0x350] ;  /* 0x0003500001a67983 */ /* 0x000f280000300800 */
[----:B------:R-:W4:Y:S04]  /*4d920*/  LDL.LU R167, [R1+0x354] ;  /* 0x0003540001a77983 */ /* 0x000f280000300800 */
[----:B--2---:R-:W-:Y:S04]  /*4d930*/  STS.128 [R0+0x400], R4 ;  /* 0x0004000400007388 */ /* 0x004fe80000000c00 */
[----:B---3--:R1:W-:Y:S04]  /*4d940*/  STS.128 [R0+0x480], R124 ;  /* 0x0004807c00007388 */ /* 0x0083e80000000c00 */
        /* <DEDUP_REMOVED lines=12> */
[----:B------:R-:W4:Y:S01]  /*4da10*/  LDL.LU R167, [R1+0x1cc] ;  /* 0x0001cc0001a77983 */ /* 0x000f220000300800 */
        /* <DEDUP_REMOVED lines=8> */
[----:B---3--:R1:W-:Y:S04]  /*4daa0*/  STS.128 [R0+0x600], R4 ;  /* 0x0006000400007388 */ /* 0x0083e80000000c00 */
[----:B-1----:R-:W3:Y:S04]  /*4dab0*/  LDL.LU R4, [R1+0x890] ;  /* 0x0008900001047983 */ /* 0x002ee80000300800 */
[----:B------:R-:W3:Y:S04]  /*4dac0*/  LDL.LU R5, [R1+0x894] ;  /* 0x0008940001057983 */ /* 0x000ee80000300800 */
[----:B------:R-:W3:Y:S04]  /*4dad0*/  LDL.LU R6, [R1+0x880] ;  /* 0x0008800001067983 */ /* 0x000ee80000300800 */
[----:B------:R-:W3:Y:S04]  /*4dae0*/  LDL.LU R7, [R1+0x884] ;  /* 0x0008840001077983 */ /* 0x000ee80000300800 */
[----:B--2---:R-:W-:Y:S04]  /*4daf0*/  STS.128 [R0+0x580], R124 ;  /* 0x0005807c00007388 */ /* 0x004fe80000000c00 */
[----:B----4-:R-:W-:Y:S04]  /*4db00*/  STS.128 [R0+0x680], R164 ;  /* 0x000680a400007388 */ /* 0x010fe80000000c00 */
[----:B------:R-:W-:Y:S06]  /*4db10*/  BAR.SYNC.DEFER_BLOCKING 0x0 ;  /* 0x0000000000007b1d */ /* 0x000fec0000010000 */
[----:B------:R-:W1:Y:S04]  /*4db20*/  LDS.128 R16, [R2] ;  /* 0x0000000002107984 */ /* 0x000e680000000c00 */
[----:B------:R-:W2:Y:S04]  /*4db30*/  LDS.128 R124, [R2+0x800] ;  /* 0x00080000027c7984 */ /* 0x000ea80000000c00 */
[----:B------:R-:W4:Y:S04]  /*4db40*/  LDS.128 R12, [R2+0x1000] ;  /* 0x00100000020c7984 */ /* 0x000f280000000c00 */
[----:B-1----:R-:W-:Y:S04]  /*4db50*/  STL.64 [R1+0x370], R16 ;  /* 0x0003701001007387 */ /* 0x002fe80000100a00 */
[----:B------:R-:W-:Y:S04]  /*4db60*/  STL.64 [R1+0x378], R18 ;  /* 0x0003781201007387 */ /* 0x000fe80000100a00 */
[----:B--2---:R-:W-:Y:S04]  /*4db70*/  STL.64 [R1+0x360], R124 ;  /* 0x0003607c01007387 */ /* 0x004fe80000100a00 */
[----:B------:R-:W-:Y:S04]  /*4db80*/  STL.64 [R1+0x368], R126 ;  /* 0x0003687e01007387 */ /* 0x000fe80000100a00 */
[----:B------:R-:W-:Y:S04]  /*4db90*/  STL [R1+0x1400], R2 ;  /* 0x0014000201007387 */ /* 0x000fe80000100800 */
[----:B------:R-:W1:Y:S04]  /*4dba0*/  LDS.128 R16, [R2+0x1800] ;  /* 0x0018000002107984 */ /* 0x000e680000000c00 */
[----:B----4-:R-:W-:Y:S04]  /*4dbb0*/  STL.64 [R1+0x350], R12 ;  /* 0x0003500c01007387 */ /* 0x010fe80000100a00 */
[----:B------:R-:W-:Y:S04]  /*4dbc0*/  STL.64 [R1+0x358], R14 ;  /* 0x0003580e01007387 */ /* 0x000fe80000100a00 */
[----:B------:R-:W2:Y:S04]  /*4dbd0*/  LDS.128 R12, [R231] ;  /* 0x00000000e70c7984 */ /* 0x000ea80000000c00 */
[----:B------:R-:W4:Y:S04]  /*4dbe0*/  LDS.128 R124, [R231+0x800] ;  /* 0x00080000e77c7984 */ /* 0x000f280000000c00 */
[----:B-1----:R-:W-:Y:S04]  /*4dbf0*/  STL.64 [R1+0x3a0], R16 ;  /* 0x0003a01001007387 */ /* 0x002fe80000100a00 */
[----:B------:R-:W-:Y:S04]  /*4dc00*/  STL.64 [R1+0x3a8], R18 ;  /* 0x0003a81201007387 */ /* 0x000fe80000100a00 */
[----:B------:R-:W1:Y:S04]  /*4dc10*/  LDS.128 R16, [R231+0x1000] ;  /* 0x00100000e7107984 */ /* 0x000e680000000c00 */
[----:B--2---:R-:W-:Y:S04]  /*4dc20*/  STL.64 [R1+0x310], R12 ;  /* 0x0003100c01007387 */ /* 0x004fe80000100a00 */
[----:B------:R-:W-:Y:S04]  /*4dc30*/  STL.64 [R1+0x318], R14 ;  /* 0x0003180e01007387 */ /* 0x000fe80000100a00 */
[----:B------:R-:W2:Y:S04]  /*4dc40*/  LDS.128 R12, [R231+0x1800] ;  /* 0x00180000e70c7984 */ /* 0x000ea80000000c00 */
[----:B----4-:R-:W-:Y:S04]  /*4dc50*/  STL.64 [R1+0x300], R124 ;  /* 0x0003007c01007387 */ /* 0x010fe80000100a00 */
[----:B------:R-:W-:Y:S04]  /*4dc60*/  STL.64 [R1+0x308], R126 ;  /* 0x0003087e01007387 */ /* 0x000fe80000100a00 */
[----:B------:R-:W4:Y:S04]  /*4dc70*/  LDS.128 R124, [R252] ;  /* 0x00000000fc7c7984 */ /* 0x000f280000000c00 */
[----:B-1----:R-:W-:Y:S04]  /*4dc80*/  STL.64 [R1+0x1c0], R16 ;  /* 0x0001c01001007387 */ /* 0x002fe80000100a00 */
[----:B------:R-:W-:Y:S04]  /*4dc90*/  STL.64 [R1+0x1c8], R18 ;  /* 0x0001c81201007387 */ /* 0x000fe80000100a00 */
[----:B------:R-:W-:Y:S04]  /*4dca0*/  LDS.128 R16, [R252+0x800] ;  /* 0x00080000fc107984 */ /* 0x000fe80000000c00 */
[----:B--2---:R-:W-:Y:S04]  /*4dcb0*/  STL.64 [R1+0x3c0], R12 ;  /* 0x0003c00c01007387 */ /* 0x004fe80000100a00 */
[----:B------:R-:W-:Y:S04]  /*4dcc0*/  STL.64 [R1+0x3c8], R14 ;  /* 0x0003c80e01007387 */ /* 0x000fe80000100a00 */
[----:B------:R-:W1:Y:S04]  /*4dcd0*/  LDS.128 R12, [R252+0x1000] ;  /* 0x00100000fc0c7984 */ /* 0x000e680000000c00 */
[----:B----4-:R-:W-:Y:S04]  /*4dce0*/  STL.64 [R1+0x1b0], R124 ;  /* 0x0001b07c01007387 */ /* 0x010fe80000100a00 */
[----:B------:R-:W-:Y:S04]  /*4dcf0*/  STL.64 [R1+0x1b8], R126 ;  /* 0x0001b87e01007387 */ /* 0x000fe80000100a00 */
[----:B------:R-:W2:Y:S04]  /*4dd00*/  LDS.128 R124, [R252+0x1800] ;  /* 0x00180000fc7c7984 */ /* 0x000ea80000000c00 */
[----:B-1----:R-:W-:Y:S01]  /*4dd10*/  STL.64 [R1+0x170], R12 ;  /* 0x0001700c01007387 */ /* 0x002fe20000100a00 */
[----:B------:R-:W-:-:S03]  /*4dd20*/  IMAD.MOV.U32 R2, RZ, RZ, R15 ;  /* 0x000000ffff027224 */ /* 0x000fc600078e000f */
[----:B------:R-:W-:Y:S04]  /*4dd30*/  STL.64 [R1+0x190], R16 ;  /* 0x0001901001007387 */ /* 0x000fe80000100a00 */
[----:B------:R-:W-:Y:S04]  /*4dd40*/  STL.64 [R1+0x198], R18 ;  /* 0x0001981201007387 */ /* 0x000fe80000100a00 */
[----:B------:R-:W-:Y:S04]  /*4dd50*/  STL [R1+0x178], R14 ;  /* 0x0001780e01007387 */ /* 0x000fe80000100800 */
[----:B------:R-:W1:Y:S04]  /*4dd60*/  LDS.128 R12, [R3+0x800] ;  /* 0x00080000030c7984 */ /* 0x000e680000000c00 */
[----:B------:R-:W4:Y:S04]  /*4dd70*/  LDS.128 R16, [R3] ;  /* 0x0000000003107984 */ /* 0x000f280000000c00 */
[----:B------:R5:W-:Y:S04]  /*4dd80*/  STL [R1+0x1404], R2 ;  /* 0x0014040201007387 */ /* 0x000be80000100800 */
[----:B--2---:R-:W-:Y:S04]  /*4dd90*/  STL.64 [R1+0x3e0], R124 ;  /* 0x0003e07c01007387 */ /* 0x004fe80000100a00 */
[----:B------:R-:W-:Y:S04]  /*4dda0*/  STL.64 [R1+0x3e8], R126 ;  /* 0x0003e87e01007387 */ /* 0x000fe80000100a00 */
[----:B-1----:R-:W-:Y:S01]  /*4ddb0*/  STL.64 [R1+0x100], R12 ;  /* 0x0001000c01007387 */ /* 0x002fe20000100a00 */
[----:B-----5:R-:W-:-:S03]  /*4ddc0*/  IMAD.MOV.U32 R2, RZ, RZ, R15 ;  /* 0x000000ffff027224 */ /* 0x020fc600078e000f */
[----:B----4-:R-:W-:Y:S04]  /*4ddd0*/  STL.64 [R1+0x140], R16 ;  /* 0x0001401001007387 */ /* 0x010fe80000100a00 */
[----:B------:R-:W-:Y:S04]  /*4dde0*/  STL.64 [R1+0x148], R18 ;  /* 0x0001481201007387 */ /* 0x000fe80000100a00 */
[----:B------:R-:W-:Y:S04]  /*4ddf0*/  STL [R1+0x108], R14 ;  /* 0x0001080e01007387 */ /* 0x000fe80000100800 */
[----:B------:R-:W1:Y:S04]  /*4de00*/  LDS.128 R12, [R3+0x1800] ;  /* 0x00180000030c7984 */ /* 0x000e680000000c00 */
[----:B------:R-:W2:Y:S04]  /*4de10*/  LDS.128 R16, [R3+0x1000] ;  /* 0x0010000003107984 */ /* 0x000ea80000000c00 */
[----:B------:R-:W-:Y:S06]  /*4de20*/  BAR.SYNC.DEFER_BLOCKING 0x0 ;  /* 0x0000000000007b1d */ /* 0x000fec0000010000 */
[----:B------:R-:W-:Y:S04]  /*4de30*/  STL [R1+0x1408], R2 ;  /* 0x0014080201007387 */ /* 0x000fe80000100800 */
[----:B---3--:R3:W-:Y:S04]  /*4de40*/  STS.128 [R0], R4 ;  /* 0x0000000400007388 */ /* 0x0087e80000000c00 */
[----:B-1----:R1:W-:Y:S04]  /*4de50*/  STL [R1+0x400], R12 ;  /* 0x0004000c01007387 */ /* 0x0023e80000100800 */
[----:B--2---:R-:W-:Y:S04]  /*4de60*/  STL.64 [R1+0xc0], R16 ;  /* 0x0000c01001007387 */ /* 0x004fe80000100a00 */
[----:B------:R-:W-:Y:S04]  /*4de70*/  STL.64 [R1+0xc8], R18 ;  /* 0x0000c81201007387 */ /* 0x000fe80000100a00 */
[----:B------:R2:W-:Y:S04]  /*4de80*/  STL.64 [R1+0x408], R14 ;  /* 0x0004080e01007387 */ /* 0x0005e80000100a00 */
[----:B---3--:R-:W3:Y:S04]  /*4de90*/  LDL.LU R4, [R1+0x898] ;  /* 0x0008980001047983 */ /* 0x008ee80000300800 */
[----:B------:R-:W3:Y:S04]  /*4dea0*/  LDL.LU R5, [R1+0x89c] ;  /* 0x00089c0001057983 */ /* 0x000ee80000300800 */
[----:B------:R-:W3:Y:S04]  /*4deb0*/  LDL.LU R6, [R1+0x888] ;  /* 0x0008880001067983 */ /* 0x000ee80000300800 */
[----:B------:R-:W3:Y:S01]  /*4dec0*/  LDL.LU R7, [R1+0x88c] ;  /* 0x00088c0001077983 */ /* 0x000ee20000300800 */
[----:B------:R-:W-:-:S03]  /*4ded0*/  IMAD.MOV.U32 R2, RZ, RZ, R13 ;  /* 0x000000ffff027224 */ /* 0x000fc600078e000d */
[----:B-1----:R-:W4:Y:S04]  /*4dee0*/  LDL.LU R12, [R1+0x7d0] ;  /* 0x0007d000010c7983 */ /* 0x002f280000300800 */
[----:B------:R-:W4:Y:S04]  /*4def0*/  LDL.LU R13, [R1+0x7d4] ;  /* 0x0007d400010d7983 */ /* 0x000f280000300800 */
[----:B--2---:R-:W4:Y:S04]  /*4df00*/  LDL.LU R14, [R1+0x7c0] ;  /* 0x0007c000010e7983 */ /* 0x004f280000300800 */
[----:B------:R-:W4:Y:S04]  /*4df10*/  LDL.LU R15, [R1+0x7c4] ;  /* 0x0007c400010f7983 */ /* 0x000f280000300800 */
[----:B---3--:R1:W-:Y:S04]  /*4df20*/  STS.128 [R0+0x80], R4 ;  /* 0x0000800400007388 */ /* 0x0083e80000000c00 */
[----:B-1----:R-:W2:Y:S04]  /*4df30*/  LDL.LU R4, [R1+0x7d8] ;  /* 0x0007d80001047983 */ /* 0x002ea80000300800 */
[----:B------:R-:W2:Y:S04]  /*4df40*/  LDL.LU R5, [R1+0x7dc] ;  /* 0x0007dc0001057983 */ /* 0x000ea80000300800 */
[----:B------:R-:W3:Y:S04]  /*4df50*/  LDL.LU R164, [R1+0x13e4] ;  /* 0x0013e40001a47983 */ /* 0x000ee80000300800 */
[----:B------:R-:W2:Y:S04]  /*4df60*/  LDL.LU R6, [R1+0x7c8] ;  /* 0x0007c80001067983 */ /* 0x000ea80000300800 */
[----:B------:R-:W2:Y:S04]  /*4df70*/  LDL.LU R7, [R1+0x7cc] ;  /* 0x0007cc0001077983 */ /* 0x000ea80000300800 */
[----:B------:R-:W5:Y:S04]  /*4df80*/  LDL R252, [R1+0x99c] ;  /* 0x00099c0001fc7983 */ /* 0x000f680000100800 */
        /* <DEDUP_REMOVED lines=18> */
[----:B------:R-:W5:Y:S01]  /*4e0b0*/  LDL.LU R19, [R1+0x63c] ;  /* 0x00063c0001137983 */ /* 0x000f620000300800 */
[----:B---3--:R-:W-:-:S03]  /*4e0c0*/  ISETP.GE.AND P0, PT, R164, c[0x0][0x178], PT ;  /* 0x00005e00a4007a0c */ /* 0x008fc60003f06270 */
[----:B----4-:R-:W-:Y:S04]  /*4e0d0*/  STS.128 [R0+0x280], R12 ;  /* 0x0002800c00007388 */ /* 0x010fe80000000c00 */
[----:B--2---:R5:W-:Y:S02]  /*4e0e0*/  STS.128 [R0+0x300], R4 ;  /* 0x0003000400007388 */ /* 0x004be40000000c00 */
[----:B-----5:R-:W-:-:S04]  /*4e0f0*/  IADD3 R4, R252, 0x2, RZ ;  /* 0x00000002fc047810 */ /* 0x020fc80007ffe0ff */
[----:B------:R-:W-:Y:S02]  /*4e100*/  ISETP.LT.AND P5, PT, R4, c[0x0][0x17c], !P0 ;  /* 0x00005f0004007a0c */ /* 0x000fe400047a1270 */
[----:B------:R-:W2:Y:S04]  /*4e110*/  LDL.LU R4, [R1+0x570] ;  /* 0x0005700001047983 */ /* 0x000ea80000300800 */
[----:B------:R-:W2:Y:S04]  /*4e120*/  LDL.LU R5, [R1+0x574] ;  /* 0x0005740001057983 */ /* 0x000ea80000300800 */
[----:B------:R-:W2:Y:S04]  /*4e130*/  LDL.LU R6, [R1+0x520] ;  /* 0x0005200001067983 */ /* 0x000ea80000300800 */
[----:B------:R-:W2:Y:S04]  /*4e140*/  LDL.LU R7, [R1+0x524] ;  /* 0x0005240001077983 */ /* 0x000ea80000300800 */
[----:B------:R-:W3:Y:S04]  /*4e150*/  LDL.LU R12, [R1+0x578] ;  /* 0x00057800010c7983 */ /* 0x000ee80000300800 */
[----:B------:R-:W3:Y:S04]  /*4e160*/  LDL.LU R13, [R1+0x57c] ;  /* 0x00057c00010d7983 */ /* 0x000ee80000300800 */
[----:B------:R-:W3:Y:S04]  /*4e170*/  LDL.LU R14, [R1+0x528] ;  /* 0x00052800010e7983 */ /* 0x000ee80000300800 */
[----:B------:R1:W-:Y:S04]  /*4e180*/  STS.128 [R0+0x380], R16 ;  /* 0x0003801000007388 */ /* 0x0003e80000000c00 */
[----:B------:R-:W3:Y:S04]  /*4e190*/  LDL.LU R15, [R1+0x52c] ;  /* 0x00052c00010f7983 */ /* 0x000ee80000300800 */
[----:B-1----:R-:W4:Y:S04]  /*4e1a0*/  LDL.LU R16, [R1+0x330] ;  /* 0x0003300001107983 */ /* 0x002f280000300800 */
        /* <DEDUP_REMOVED lines=8> */
[----:B---3--:R1:W-:Y:S04]  /*4e230*/  STS.128 [R0+0x480], R12 ;  /* 0x0004800c00007388 */ /* 0x0083e80000000c00 */
[----:B-1----:R-:W3:Y:S04]  /*4e240*/  LDL.LU R12, [R1+0x210] ;  /* 0x00021000010c7983 */ /* 0x002ee80000300800 */
[----:B------:R-:W3:Y:S04]  /*4e250*/  LDL.LU R13, [R1+0x214] ;  /* 0x00021400010d7983 */ /* 0x000ee80000300800 */
[----:B------:R-:W3:Y:S04]  /*4e260*/  LDL.LU R14, [R1+0x1f0] ;  /* 0x0001f000010e7983 */ /* 0x000ee80000300800 */
[----:B----4-:R1:W-:Y:S04]  /*4e270*/  STS.128 [R0+0x500], R16 ;  /* 0x0005001000007388 */ /* 0x0103e80000000c00 */
[----:B------:R-:W3:Y:S04]  /*4e280*/  LDL.LU R15, [R1+0x1f4] ;  /* 0x0001f400010f7983 */ /* 0x000ee80000300800 */
        /* <DEDUP_REMOVED lines=9> */
[----:B-----5:R1:W-:Y:S01]  /*4e320*/  STS.128 [R0+0x580], R124 ;  /* 0x0005807c00007388 */ /* 0x0203e20000000c00 */
[----:B------:R-:W-:-:S03]  /*4e330*/  IADD3 R3, R252, 0x1, RZ ;  /* 0x00000001fc037810 */ /* 0x000fc60007ffe0ff */
[----:B--2---:R2:W-:Y:S01]  /*4e340*/  STS.128 [R0+0x400], R4 ;  /* 0x0004000400007388 */ /* 0x0045e20000000c00 */
[----:B------:R-:W-:Y:S02]  /*4e350*/  ISETP.LT.AND P1, PT, R3, c[0x0][0x17c], !P0 ;  /* 0x00005f0003007a0c */ /* 0x000fe40004721270 */
[----:B------:R-:W-:Y:S01]  /*4e360*/  ISETP.LT.AND P3, PT, R252, c[0x0][0x17c], !P0 ;  /* 0x00005f00fc007a0c */ /* 0x000fe20004761270 */
[----:B------:R-:W5:Y:S01]  /*4e370*/  LDL.LU R167, [R1+0x110] ;  /* 0x0001100001a77983 */ /* 0x000f620000300800 */
[----:B-1----:R-:W-:Y:S02]  /*4e380*/  IMAD.MOV.U32 R126, RZ, RZ, R156 ;  /* 0x000000ffff7e7224 */ /* 0x002fe400078e009c */
[----:B------:R-:W-:Y:S02]  /*4e390*/  IMAD.MOV.U32 R127, RZ, RZ, R157 ;  /* 0x000000ffff7f7224 */ /* 0x000fe400078e009d */
[----:B------:R-:W-:Y:S02]  /*4e3a0*/  IMAD.MOV.U32 R124, RZ, RZ, R8 ;  /* 0x000000ffff7c7224 */ /* 0x000fe400078e0008 */
[----:B------:R-:W-:-:S02]  /*4e3b0*/  IMAD.MOV.U32 R125, RZ, RZ, R9 ;  /* 0x000000ffff7d7224 */ /* 0x000fc400078e0009 */
[----:B------:R-:W-:Y:S02]  /*4e3c0*/  IMAD.MOV.U32 R156, RZ, RZ, R10 ;  /* 0x000000ffff9c7224 */ /* 0x000fe400078e000a */
[----:B------:R-:W-:Y:S01]  /*4e3d0*/  IMAD.MOV.U32 R157, RZ, RZ, R11 ;  /* 0x000000ffff9d7224 */ /* 0x000fe200078e000b */
[----:B------:R-:W-:Y:S04]  /*4e3e0*/  STS.128 [R0+0x700], R124 ;  /* 0x0007007c00007388 */ /* 0x000fe80000000c00 */
[----:B------:R-:W-:Y:S01]  /*4e3f0*/  STS.128 [R0+0x780], R156 ;  /* 0x0007809c00007388 */ /* 0x000fe20000000c00 */
[----:B------:R-:W-:Y:S01]  /*4e400*/  IADD3 R3, R252, 0x3, RZ ;  /* 0x00000003fc037810 */ /* 0x000fe20007ffe0ff */
[----:B--2---:R-:W-:Y:S02]  /*4e410*/  IMAD R4, R164, c[0x0][0x194], RZ ;  /* 0x00006500a4047a24 */ /* 0x004fe400078e02ff */
[----:B------:R-:W-:Y:S01]  /*4e420*/  IMAD R5, R252, c[0x0][0x198], RZ ;  /* 0x00006600fc057a24 */ /* 0x000fe200078e02ff */
[----:B------:R-:W-:-:S02]  /*4e430*/  ISETP.LT.AND P2, PT, R3, c[0x0][0x17c], !P0 ;  /* 0x00005f0003007a0c */ /* 0x000fc40004741270 */
[----:B------:R-:W-:-:S04]  /*4e440*/  LEA R3, P4, R4, c[0x0][0x170], 0x2 ;  /* 0x00005c0004037a11 */ /* 0x000fc800078810ff */
[----:B------:R-:W-:Y:S02]  /*4e450*/  LEA.HI.X.SX32 R4, R4, c[0x0][0x174], 0x2, P4 ;  /* 0x00005d0004047a11 */ /* 0x000fe400020f16ff */
[----:B------:R-:W-:-:S04]  /*4e460*/  LEA R6, P4, R5, R3, 0x2 ;  /* 0x0000000305067211 */ /* 0x000fc800078810ff */
[----:B------:R-:W-:Y:S02]  /*4e470*/  LEA.HI.X.SX32 R7, R5, R4, 0x2, P4 ;  /* 0x0000000405077211 */ /* 0x000fe400020f16ff */
[----:B------:R-:W-:-:S04]  /*4e480*/  IADD3 R9, R252, 0x4, RZ ;  /* 0x00000004fc097810 */ /* 0x000fc80007ffe0ff */
[----:B------:R-:W-:Y:S02]  /*4e490*/  ISETP.LT.AND P4, PT, R9, c[0x0][0x17c], !P0 ;  /* 0x00005f0009007a0c */ /* 0x000fe40004781270 */
[----:B------:R-:W-:Y:S01]  /*4e4a0*/  IADD3 R10, R252, 0x5, RZ ;  /* 0x00000005fc0a7810 */ /* 0x000fe20007ffe0ff */
[----:B---3--:R-:W-:Y:S04]  /*4e4b0*/  STS.128 [R0+0x600], R12 ;  /* 0x0006000c00007388 */ /* 0x008fe80000000c00 */
[----:B----4-:R1:W-:Y:S04]  /*4e4c0*/  STS.128 [R0+0x680], R16 ;  /* 0x0006801000007388 */ /* 0x0103e80000000c00 */
[----:B------:R-:W-:Y:S01]  /*4e4d0*/  BAR.SYNC.DEFER_BLOCKING 0x0 ;  /* 0x0000000000007b1d */ /* 0x000fe20000010000 */
[----:B-1----:R-:W-:-:S04]  /*4e4e0*/  IADD3 R0, R5, c[0x0][0x198], RZ ;  /* 0x0000660005007a10 */ /* 0x002fc80007ffe0ff */
[----:B------:R-:W-:-:S04]  /*4e4f0*/  IADD3 R5, R0, c[0x0][0x198], RZ ;  /* 0x0000660000057a10 */ /* 0x000fc80007ffe0ff */
[CC--:B------:R-:W-:Y:S01]  /*4e500*/  LEA R8, P6, R5.reuse, R3.reuse, 0x2 ;  /* 0x0000000305087211 */ /* 0x0c0fe200078c10ff */
[----:B------:R1:W-:Y:S03]  /*4e510*/  @P3 STG.E [R6.64], R240 ;  /* 0x000000f006003986 */ /* 0x0003e6000c101904 */
[----:B------:R-:W-:Y:S02]  /*4e520*/  LEA.HI.X.SX32 R9, R5, R4, 0x2, P6 ;  /* 0x0000000405097211 */ /* 0x000fe400030f16ff */
[----:B-1----:R-:W-:-:S04]  /*4e530*/  LEA R6, P3, R0, R3, 0x2 ;  /* 0x0000000300067211 */ /* 0x002fc800078610ff */
[----:B------:R-:W-:Y:S02]  /*4e540*/  LEA.HI.X.SX32 R7, R0, R4, 0x2, P3 ;  /* 0x0000000400077211 */ /* 0x000fe400018f16ff */
[----:B------:R-:W-:-:S03]  /*4e550*/  IADD3 R0, R5, c[0x0][0x198], RZ ;  /* 0x0000660005007a10 */ /* 0x000fc60007ffe0ff */
[----:B------:R1:W-:Y:S01]  /*4e560*/  @P1 STG.E [R6.64], R242 ;  /* 0x000000f206001986 */ /* 0x0003e2000c101904 */
[----:B------:R-:W-:-:S03]  /*4e570*/  IADD3 R5, R0, c[0x0][0x198], RZ ;  /* 0x0000660000057a10 */ /* 0x000fc60007ffe0ff */
[----:B------:R2:W-:Y:S04]  /*4e580*/  @P5 STG.E [R8.64], R166 ;  /* 0x000000a608005986 */ /* 0x0005e8000c101904 */
[----:B-1----:R-:W3:Y:S01]  /*4e590*/  LDL.LU R242, [R1+0x114] ;  /* 0x0001140001f27983 */ /* 0x002ee20000300800 */
[-C--:B------:R-:W-:Y:S02]  /*4e5a0*/  LEA R6, P1, R0, R3.reuse, 0x2 ;  /* 0x0000000300067211 */ /* 0x080fe400078210ff */
[----:B--2---:R-:W-:Y:S01]  /*4e5b0*/  IADD3 R9, R252, 0x6, RZ ;  /* 0x00000006fc097810 */ /* 0x004fe20007ffe0ff */
[----:B------:R-:W2:Y:S01]  /*4e5c0*/  LDL.LU R240, [R1+0x120] ;  /* 0x0001200001f07983 */ /* 0x000ea20000300800 */
[----:B------:R-:W-:Y:S02]  /*4e5d0*/  LEA R8, P6, R5, R3, 0x2 ;  /* 0x0000000305087211 */ /* 0x000fe400078c10ff */
[----:B------:R-:W-:-:S02]  /*4e5e0*/  LEA.HI.X.SX32 R7, R0, R4, 0x2, P1 ;  /* 0x0000000400077211 */ /* 0x000fc400008f16ff */
[----:B------:R-:W-:Y:S02]  /*4e5f0*/  ISETP.LT.AND P5, PT, R9, c[0x0][0x17c], !P0 ;  /* 0x00005f0009007a0c */ /* 0x000fe400047a1270 */
[C---:B------:R-:W-:Y:S02]  /*4e600*/  LEA.HI.X.SX32 R9, R5.reuse, R4, 0x2, P6 ;  /* 0x0000000405097211 */ /* 0x040fe400030f16ff */
[----:B------:R-:W-:Y:S02]  /*4e610*/  ISETP.LT.AND P3, PT, R10, c[0x0][0x17c], !P0 ;  /* 0x00005f000a007a0c */ /* 0x000fe40004761270 */
[----:B------:R-:W-:Y:S01]  /*4e620*/  IADD3 R0, R5, c[0x0][0x198], RZ ;  /* 0x0000660005007a10 */ /* 0x000fe20007ffe0ff */
[----:B------:R1:W-:Y:S04]  /*4e630*/  @P2 STG.E [R6.64], R243 ;  /* 0x000000f306002986 */ /* 0x0003e8000c101904 */
[----:B------:R4:W-:Y:S04]  /*4e640*/  @P4 STG.E [R8.64], R241 ;  /* 0x000000f108004986 */ /* 0x0009e8000c101904 */
[----:B-1----:R-:W2:Y:S01]  /*4e650*/  LDL.LU R243, [R1+0x124] ;  /* 0x0001240001f37983 */ /* 0x002ea20000300800 */
[----:B----4-:R-:W-:-:S03]  /*4e660*/  LEA R8, P2, R0, R3, 0x2 ;  /* 0x0000000300087211 */ /* 0x010fc600078410ff */
[----:B------:R-:W4:Y:S01]  /*4e670*/  LDL.LU R166, [R1+0x130] ;  /* 0x0001300001a67983 */ /* 0x000f220000300800 */
[----:B------:R-:W-:-:S05]  /*4e680*/  LEA.HI.X.SX32 R9, R0, R4, 0x2, P2 ;  /* 0x0000000400097211 */ /* 0x000fca00010f16ff */
[----:B------:R1:W-:Y:S04]  /*4e690*/  @P3 STG.E [R8.64], R231 ;  /* 0x000000e708003986 */ /* 0x0003e8000c101904 */
[----:B-1----:R-:W4:Y:S01]  /*4e6a0*/  LDL.LU R231, [R1+0x134] ;  /* 0x0001340001e77983 */ /* 0x002f220000300800 */
[----:B------:R-:W-:Y:S02]  /*4e6b0*/  IADD3 R10, R252, 0x7, RZ ;  /* 0x00000007fc0a7810 */ /* 0x000fe40007ffe0ff */
[----:B------:R-:W-:Y:S01]  /*4e6c0*/  IADD3 R5, R0, c[0x0][0x198], RZ ;  /* 0x0000660000057a10 */ /* 0x000fe20007ffe0ff */
[----:B------:R-:W4:Y:S01]  /*4e6d0*/  LDL.LU R241, [R1+0x150] ;  /* 0x0001500001f17983 */ /* 0x000f220000300800 */
[----:B------:R-:W-:Y:S02]  /*4e6e0*/  ISETP.LT.AND P1, PT, R10, c[0x0][0x17c], !P0 ;  /* 0x00005f000a007a0c */ /* 0x000fe40004721270 */
[----:B------:R-:W-:-:S02]  /*4e6f0*/  IADD3 R0, R5, c[0x0][0x198], RZ ;  /* 0x0000660005007a10 */ /* 0x000fc40007ffe0ff */
[----:B------:R-:W-:Y:S02]  /*4e700*/  IADD3 R7, R252, 0x8, RZ ;  /* 0x00000008fc077810 */ /* 0x000fe40007ffe0ff */
[-C--:B------:R-:W-:Y:S02]  /*4e710*/  LEA R6, P6, R5, R3.reuse, 0x2 ;  /* 0x0000000305067211 */ /* 0x080fe400078c10ff */
[----:B------:R-:W-:Y:S02]  /*4e720*/  LEA R8, P3, R0, R3, 0x2 ;  /* 0x0000000300087211 */ /* 0x000fe400078610ff */
[----:B------:R-:W-:Y:S02]  /*4e730*/  ISETP.LT.AND P4, PT, R7, c[0x0][0x17c], !P0 ;  /* 0x00005f0007007a0c */ /* 0x000fe40004781270 */
[----:B------:R-:W-:Y:S02]  /*4e740*/  LEA.HI.X.SX32 R7, R5, R4, 0x2, P6 ;  /* 0x0000000405077211 */ /* 0x000fe400030f16ff */
[----:B------:R-:W-:-:S02]  /*4e750*/  IADD3 R10, R252, 0x9, RZ ;  /* 0x00000009fc0a7810 */ /* 0x000fc40007ffe0ff */
[C---:B------:R-:W-:Y:S02]  /*4e760*/  IADD3 R5, R0.reuse, c[0x0][0x198], RZ ;  /* 0x0000660000057a10 */ /* 0x040fe40007ffe0ff */
[----:B------:R-:W-:Y:S01]  /*4e770*/  LEA.HI.X.SX32 R9, R0, R4, 0x2, P3 ;  /* 0x0000000400097211 */ /* 0x000fe200018f16ff */
[----:B-----5:R1:W-:Y:S01]  /*4e780*/  @P5 STG.E [R6.64], R167 ;  /* 0x000000a706005986 */ /* 0x0203e2000c101904 */
[----:B------:R-:W-:Y:S02]  /*4e790*/  ISETP.LT.AND P2, PT, R10, c[0x0][0x17c], !P0 ;  /* 0x00005f000a007a0c */ /* 0x000fe40004741270 */
[----:B------:R-:W-:Y:S02]  /*4e7a0*/  IADD3 R0, R5, c[0x0][0x198], RZ ;  /* 0x0000660005007a10 */ /* 0x000fe40007ffe0ff */
[C---:B------:R-:W-:Y:S02]  /*4e7b0*/  IADD3 R10, R252.reuse, 0xb, RZ ;  /* 0x0000000bfc0a7810 */ /* 0x040fe40007ffe0ff */
[----:B-1----:R-:W-:-:S02]  /*4e7c0*/  IADD3 R7, R252, 0xa, RZ ;  /* 0x0000000afc077810 */ /* 0x002fc40007ffe0ff */
[-C--:B------:R-:W-:Y:S02]  /*4e7d0*/  LEA R6, P6, R5, R3.reuse, 0x2 ;  /* 0x0000000305067211 */ /* 0x080fe400078c10ff */
[----:B------:R-:W-:Y:S02]  /*4e7e0*/  ISETP.LT.AND P5, PT, R7, c[0x0][0x17c], !P0 ;  /* 0x00005f0007007a0c */ /* 0x000fe400047a1270 */
[----:B------:R-:W-:Y:S02]  /*4e7f0*/  LEA.HI.X.SX32 R7, R5, R4, 0x2, P6 ;  /* 0x0000000405077211 */ /* 0x000fe400030f16ff */
[----:B------:R-:W-:Y:S02]  /*4e800*/  IADD3 R5, R0, c[0x0][0x198], RZ ;  /* 0x0000660000057a10 */ /* 0x000fe40007ffe0ff */
[----:B------:R-:W-:Y:S01]  /*4e810*/  ISETP.LT.AND P3, PT, R10, c[0x0][0x17c], !P0 ;  /* 0x00005f000a007a0c */ /* 0x000fe20004761270 */
[----:B---3--:R1:W-:Y:S04]  /*4e820*/  @P1 STG.E [R8.64], R242 ;  /* 0x000000f208001986 */ /* 0x0083e8000c101904 */
[----:B-1----:R-:W3:Y:S01]  /*4e830*/  LDL.LU R242, [R1+0x154] ;  /* 0x0001540001f27983 */ /* 0x002ee20000300800 */
[----:B------:R-:W-:-:S03]  /*4e840*/  LEA R8, P1, R0, R3, 0x2 ;  /* 0x0000000300087211 */ /* 0x000fc600078210ff */
[----:B------:R-:W5:Y:S01]  /*4e850*/  LDL.LU R167, [R1+0xb0] ;  /* 0x0000b00001a77983 */ /* 0x000f620000300800 */
[----:B------:R-:W-:Y:S02]  /*4e860*/  LEA.HI.X.SX32 R9, R0, R4, 0x2, P1 ;  /* 0x0000000400097211 */ /* 0x000fe400008f16ff */
[C---:B------:R-:W-:Y:S01]  /*4e870*/  IADD3 R0, R5.reuse, c[0x0][0x198], RZ ;  /* 0x0000660005007a10 */ /* 0x040fe20007ffe0ff */
[----:B--2---:R1:W-:Y:S04]  /*4e880*/  @P4 STG.E [R6.64], R240 ;  /* 0x000000f006004986 */ /* 0x0043e8000c101904 */
[----:B------:R2:W-:Y:S01]  /*4e890*/  @P2 STG.E [R8.64], R243 ;  /* 0x000000f308002986 */ /* 0x0005e2000c101904 */
[----:B-1----:R-:W-:Y:S02]  /*4e8a0*/  IADD3 R7, R252, 0xc, RZ ;  /* 0x0000000cfc077810 */ /* 0x002fe40007ffe0ff */
[----:B------:R-:W-:-:S02]  /*4e8b0*/  LEA R6, P6, R5, R3, 0x2 ;  /* 0x0000000305067211 */ /* 0x000fc400078c10ff */
[----:B------:R-:W-:Y:S01]  /*4e8c0*/  ISETP.LT.AND P4, PT, R7, c[0x0][0x17c], !P0 ;  /* 0x00005f0007007a0c */ /* 0x000fe20004781270 */
[----:B--2---:R-:W2:Y:S01]  /*4e8d0*/  LDL.LU R243, [R1+0xb4] ;  /* 0x0000b40001f37983 */ /* 0x004ea20000300800 */
[C---:B------:R-:W-:Y:S02]  /*4e8e0*/  LEA R8, P2, R0.reuse, R3, 0x2 ;  /* 0x0000000300087211 */ /* 0x040fe400078410ff */
[-C--:B------:R-:W-:Y:S01]  /*4e8f0*/  LEA.HI.X.SX32 R7, R5, R4.reuse, 0x2, P6 ;  /* 0x0000000405077211 */ /* 0x080fe200030f16ff */
[----:B------:R-:W2:Y:S01]  /*4e900*/  LDL.LU R240, [R1+0x180] ;  /* 0x0001800001f07983 */ /* 0x000ea20000300800 */
[----:B------:R-:W-:-:S03]  /*4e910*/  LEA.HI.X.SX32 R9, R0, R4, 0x2, P2 ;  /* 0x0000000400097211 */ /* 0x000fc600010f16ff */
[----:B----4-:R-:W-:Y:S04]  /*4e920*/  @P5 STG.E [R6.64], R166 ;  /* 0x000000a606005986 */ /* 0x010fe8000c101904 */
[----:B------:R1:W-:Y:S04]  /*4e930*/  @P3 STG.E [R8.64], R231 ;  /* 0x000000e708003986 */ /* 0x0003e8000c101904 */
[----:B-1----:R-:W4:Y:S01]  /*4e940*/  LDL.LU R231, [R1+0x184] ;  /* 0x0001840001e77983 */ /* 0x002f220000300800 */
[----:B------:R-:W-:Y:S02]  /*4e950*/  IADD3 R5, R0, c[0x0][0x198], RZ ;  /* 0x0000660000057a10 */ /* 0x000fe40007ffe0ff */
[----:B------:R-:W-:Y:S01]  /*4e960*/  IADD3 R7, R252, 0xe, RZ ;  /* 0x0000000efc077810 */ /* 0x000fe20007ffe0ff */
[----:B------:R-:W4:Y:S01]  /*4e970*/  LDL.LU R166, [R1+0x1a0] ;  /* 0x0001a00001a67983 */ /* 0x000f220000300800 */
[----:B------:R-:W-:-:S02]  /*4e980*/  LEA R6, P6, R5, R3, 0x2 ;  /* 0x0000000305067211 */ /* 0x000fc400078c10ff */
[----:B------:R-:W-:Y:S02]  /*4e990*/  IADD3 R10, R252, 0xd, RZ ;  /* 0x0000000dfc0a7810 */ /* 0x000fe40007ffe0ff */
[----:B------:R-:W-:Y:S02]  /*4e9a0*/  ISETP.LT.AND P5, PT, R7, c[0x0][0x17c], !P0 ;  /* 0x00005f0007007a0c */ /* 0x000fe400047a1270 */
[C---:B------:R-:W-:Y:S02]  /*4e9b0*/  IADD3 R0, R5.reuse, c[0x0][0x198], RZ ;  /* 0x0000660005007a10 */ /* 0x040fe40007ffe0ff */
[----:B------:R-:W-:Y:S02]  /*4e9c0*/  LEA.HI.X.SX32 R7, R5, R4, 0x2, P6 ;  /* 0x0000000405077211 */ /* 0x000fe400030f16ff */
[----:B------:R-:W-:Y:S02]  /*4e9d0*/  ISETP.LT.AND P1, PT, R10, c[0x0][0x17c], !P0 ;  /* 0x00005f000a007a0c */ /* 0x000fe40004721270 */
[C---:B------:R-:W-:Y:S01]  /*4e9e0*/  IADD3 R5, R0.reuse, c[0x0][0x198], RZ ;  /* 0x0000660000057a10 */ /* 0x040fe20007ffe0ff */
[----:B------:R1:W-:Y:S01]  /*4e9f0*/  @P4 STG.E [R6.64], R241 ;  /* 0x000000f106004986 */ /* 0x0003e2000c101904 */
[----:B------:R-:W-:-:S02]  /*4ea00*/  LEA R8, P3, R0, R3, 0x2 ;  /* 0x0000000300087211 */ /* 0x000fc400078610ff */
[----:B------:R-:W-:Y:S02]  /*4ea10*/  IADD3 R10, R252, 0xf, RZ ;  /* 0x0000000ffc0a7810 */ /* 0x000fe40007ffe0ff */
[-C--:B------:R-:W-:Y:S02]  /*4ea20*/  LEA.HI.X.SX32 R9, R0, R4.reuse, 0x2, P3 ;  /* 0x0000000400097211 */ /* 0x080fe400018f16ff */
[----:B-1----:R-:W-:Y:S02]  /*4ea30*/  IADD3 R7, R252, 0x10, RZ ;  /* 0x00000010fc077810 */ /* 0x002fe40007ffe0ff */
[----:B------:R-:W-:Y:S02]  /*4ea40*/  LEA R6, P6, R5, R3, 0x2 ;  /* 0x0000000305067211 */ /* 0x000fe400078c10ff */
[----:B------:R-:W-:Y:S02]  /*4ea50*/  ISETP.LT.AND P4, PT, R7, c[0x0][0x17c], !P0 ;  /* 0x00005f0007007a0c */ /* 0x000fe40004781270 */
[----:B------:R-:W-:-:S02]  /*4ea60*/  LEA.HI.X.SX32 R7, R5, R4, 0x2, P6 ;  /* 0x0000000405077211 */ /* 0x000fc400030f16ff */
[----:B------:R-:W-:Y:S02]  /*4ea70*/  ISETP.LT.AND P2, PT, R10, c[0x0][0x17c], !P0 ;  /* 0x00005f000a007a0c */ /* 0x000fe40004741270 */
[----:B------:R-:W-:Y:S02]  /*4ea80*/  IADD3 R0, R5, c[0x0][0x198], RZ ;  /* 0x0000660005007a10 */ /* 0x000fe40007ffe0ff */
[----:B------:R-:W-:Y:S02]  /*4ea90*/  IADD3 R10, R252, 0x11, RZ ;  /* 0x00000011fc0a7810 */ /* 0x000fe40007ffe0ff */
[----:B------:R-:W-:Y:S02]  /*4eaa0*/  IADD3 R5, R0, c[0x0][0x198], RZ ;  /* 0x0000660000057a10 */ /* 0x000fe40007ffe0ff */
[----:B------:R-:W-:Y:S01]  /*4eab0*/  ISETP.LT.AND P3, PT, R10, c[0x0][0x17c], !P0 ;  /* 0x00005f000a007a0c */ /* 0x000fe20004761270 */
[----:B---3--:R1:W-:Y:S04]  /*4eac0*/  @P1 STG.E [R8.64], R242 ;  /* 0x000000f208001986 */ /* 0x0083e8000c101904 */
[----:B-----5:R3:W-:Y:S04]  /*4ead0*/  @P5 STG.E [R6.64], R167 ;  /* 0x000000a706005986 */ /* 0x0207e8000c101904 */
[----:B-1----:R-:W5:Y:S01]  /*4eae0*/  LDL.LU R242, [R1+0x1a4] ;  /* 0x0001a40001f27983 */ /* 0x002f620000300800 */
[----:B---3--:R-:W-:-:S03]  /*4eaf0*/  LEA R6, P1, R0, R3, 0x2 ;  /* 0x0000000300067211 */ /* 0x008fc600078210ff */
[----:B------:R-:W3:Y:S01]  /*4eb00*/  LDL.LU R241, [R1+0x1d0] ;  /* 0x0001d00001f17983 */ /* 0x000ee20000300800 */
[-C--:B------:R-:W-:Y:S02]  /*4eb10*/  LEA.HI.X.SX32 R7, R0, R4.reuse, 0x2, P1 ;  /* 0x0000000400077211 */ /* 0x080fe400008f16ff */
[C---:B------:R-:W-:Y:S02]  /*4eb20*/  IADD3 R0, R5.reuse, c[0x0][0x198], RZ ;  /* 0x0000660005007a10 */ /* 0x040fe40007ffe0ff */
[----:B------:R-:W-:Y:S02]  /*4eb30*/  IADD3 R9, R252, 0x12, RZ ;  /* 0x00000012fc097810 */ /* 0x000fe40007ffe0ff */
[-C--:B------:R-:W-:Y:S01]  /*4eb40*/  LEA R8, P6, R5, R3.reuse, 0x2 ;  /* 0x0000000305087211 */ /* 0x080fe200078c10ff */
[----:B--2---:R1:W-:Y:S01]  /*4eb50*/  @P2 STG.E [R6.64], R243 ;  /* 0x000000f306002986 */ /* 0x0043e2000c101904 */
[----:B------:R-:W-:Y:S02]  /*4eb60*/  ISETP.LT.AND P5, PT, R9, c[0x0][0x17c], !P0 ;  /* 0x00005f0009007a0c */ /* 0x000fe400047a1270 */
[----:B------:R-:W-:Y:S01]  /*4eb70*/  LEA.HI.X.SX32 R9, R5, R4, 0x2, P6 ;  /* 0x0000000405097211 */ /* 0x000fe200030f16ff */
[----:B-1----:R-:W2:Y:S01]  /*4eb80*/  LDL.LU R243, [R1+0x1d4] ;  /* 0x0001d40001f37983 */ /* 0x002ea20000300800 */
[----:B------:R-:W-:-:S03]  /*4eb90*/  LEA R6, P2, R0, R3, 0x2 ;  /* 0x0000000300067211 */ /* 0x000fc600078410ff */
[----:B------:R-:W-:Y:S01]  /*4eba0*/  @P4 STG.E [R8.64], R240 ;  /* 0x000000f008004986 */ /* 0x000fe2000c101904 */
[----:B------:R-:W-:-:S03]  /*4ebb0*/  LEA.HI.X.SX32 R7, R0, R4, 0x2, P2 ;  /* 0x0000000400077211 */ /* 0x000fc600010f16ff */
[----:B------:R-:W2:Y:S04]  /*4ebc0*/  LDL.LU R167, [R1+0x1e0] ;  /* 0x0001e00001a77983 */ /* 0x000ea80000300800 */
[----:B----4-:R1:W-:Y:S04]  /*4ebd0*/  @P3 STG.E [R6.64], R231 ;  /* 0x000000e706003986 */ /* 0x0103e8000c101904 */
[----:B-1----:R-:W4:Y:S01]  /*4ebe0*/  LDL.LU R231, [R1+0x1e4] ;  /* 0x0001e40001e77983 */ /* 0x002f220000300800 */
[----:B------:R-:W-:Y:S02]  /*4ebf0*/  IADD3 R10, R252, 0x13, RZ ;  /* 0x00000013fc0a7810 */ /* 0x000fe40007ffe0ff */
[----:B------:R-:W-:Y:S01]  /*4ec00*/  IADD3 R5, R0, c[0x0][0x198], RZ ;  /* 0x0000660000057a10 */ /* 0x000fe20007ffe0ff */
[----:B------:R-:W4:Y:S01]  /*4ec10*/  LDL.LU R240, [R1+0x200] ;  /* 0x0002000001f07983 */ /* 0x000f220000300800 */
[----:B------:R-:W-:-:S02]  /*4ec20*/  ISETP.LT.AND P1, PT, R10, c[0x0][0x17c], !P0 ;  /* 0x00005f000a007a0c */ /* 0x000fc40004721270 */
[C---:B------:R-:W-:Y:S02]  /*4ec30*/  IADD3 R0, R5.reuse, c[0x0][0x198], RZ ;  /* 0x0000660005007a10 */ /* 0x040fe40007ffe0ff */
[----:B------:R-:W-:Y:S02]  /*4ec40*/  IADD3 R9, R252, 0x14, RZ ;  /* 0x00000014fc097810 */ /* 0x000fe40007ffe0ff */
[-C--:B------:R-:W-:Y:S02]  /*4ec50*/  LEA R8, P6, R5, R3.reuse, 0x2 ;  /* 0x0000000305087211 */ /* 0x080fe400078c10ff */
[----:B------:R-:W-:Y:S02]  /*4ec60*/  LEA R6, P3, R0, R3, 0x2 ;  /* 0x0000000300067211 */ /* 0x000fe400078610ff */
[----:B------:R-:W-:Y:S02]  /*4ec70*/  ISETP.LT.AND P4, PT, R9, c[0x0][0x17c], !P0 ;  /* 0x00005f0009007a0c */ /* 0x000fe40004781270 */
[----:B------:R-:W-:-:S02]  /*4ec80*/  LEA.HI.X.SX32 R9, R5, R4, 0x2, P6 ;  /* 0x0000000405097211 */ /* 0x000fc400030f16ff */
[----:B------:R-:W-:Y:S02]  /*4ec90*/  IADD3 R10, R252, 0x15, RZ ;  /* 0x00000015fc0a7810 */ /* 0x000fe40007ffe0ff */
[C---:B------:R-:W-:Y:S02]  /*4eca0*/  IADD3 R5, R0.reuse, c[0x0][0x198], RZ ;  /* 0x0000660000057a10 */ /* 0x040fe40007ffe0ff */
[----:B------:R-:W-:Y:S01]  /*4ecb0*/  LEA.HI.X.SX32 R7, R0, R4, 0x2, P3 ;  /* 0x0000000400077211 */ /* 0x000fe200018f16ff */
[----:B------:R1:W-:Y:S01]  /*4ecc0*/  @P5 STG.E [R8.64], R166 ;  /* 0x000000a608005986 */ /* 0x0003e2000c101904 */
[----:B------:R-:W-:Y:S02]  /*4ecd0*/  ISETP.LT.AND P2, PT, R10, c[0x0][0x17c], !P0 ;  /* 0x00005f000a007a0c */ /* 0x000fe40004741270 */
[----:B------:R-:W-:Y:S02]  /*4ece0*/  IADD3 R0, R5, c[0x0][0x198], RZ ;  /* 0x0000660005007a10 */ /* 0x000fe40007ffe0ff */
[----:B------:R-:W-:-:S02]  /*4ecf0*/  IADD3 R10, R252, 0x17, RZ ;  /* 0x00000017fc0a7810 */ /* 0x000fc40007ffe0ff */
[----:B-1----:R-:W-:Y:S02]  /*4ed00*/  IADD3 R9, R252, 0x16, RZ ;  /* 0x00000016fc097810 */ /* 0x002fe40007ffe0ff */
[-C--:B------:R-:W-:Y:S02]  /*4ed10*/  LEA R8, P6, R5, R3.reuse, 0x2 ;  /* 0x0000000305087211 */ /* 0x080fe400078c10ff */
[----:B------:R-:W-:Y:S02]  /*4ed20*/  ISETP.LT.AND P5, PT, R9, c[0x0][0x17c], !P0 ;  /* 0x00005f0009007a0c */ /* 0x000fe400047a1270 */
[----:B------:R-:W-:Y:S02]  /*4ed30*/  LEA.HI.X.SX32 R9, R5, R4, 0x2, P6 ;  /* 0x0000000405097211 */ /* 0x000fe400030f16ff */
[----:B------:R-:W-:Y:S02]  /*4ed40*/  IADD3 R5, R0, c[0x0][0x198], RZ ;  /* 0x0000660000057a10 */ /* 0x000fe40007ffe0ff */
[----:B------:R-:W-:Y:S01]  /*4ed50*/  ISETP.LT.AND P3, PT, R10, c[0x0][0x17c], !P0 ;  /* 0x00005f000a007a0c */ /* 0x000fe20004761270 */
[----:B-----5:R1:W-:Y:S04]  /*4ed60*/  @P1 STG.E [R6.64], R242 ;  /* 0x000000f206001986 */ /* 0x0203e8000c101904 */
[----:B-1----:R-:W5:Y:S01]  /*4ed70*/  LDL.LU R242, [R1+0x204] ;  /* 0x0002040001f27983 */ /* 0x002f620000300800 */
[----:B------:R-:W-:-:S03]  /*4ed80*/  LEA R6, P1, R0, R3, 0x2 ;  /* 0x0000000300067211 */ /* 0x000fc600078210ff */
[----:B---3--:R1:W-:Y:S01]  /*4ed90*/  @P4 STG.E [R8.64], R241 ;  /* 0x000000f108004986 */ /* 0x0083e2000c101904 */
[----:B------:R-:W-:Y:S02]  /*4eda0*/  LEA.HI.X.SX32 R7, R0, R4, 0x2, P1 ;  /* 0x0000000400077211 */ /* 0x000fe400008f16ff */
[----:B------:R-:W-:Y:S01]  /*4edb0*/  IADD3 R0, R5, c[0x0][0x198], RZ ;  /* 0x0000660005007a10 */ /* 0x000fe20007ffe0ff */
[----:B------:R-:W3:Y:S01]  /*4edc0*/  LDL.LU R166, [R1+0x220] ;  /* 0x0002200001a67983 */ /* 0x000ee20000300800 */
[----:B-1----:R-:W-:-:S03]  /*4edd0*/  IADD3 R9, R252, 0x18, RZ ;  /* 0x00000018fc097810 */ /* 0x002fc60007ffe0ff */
[----:B--2---:R1:W-:Y:S01]  /*4ede0*/  @P2 STG.E [R6.64], R243 ;  /* 0x000000f306002986 */ /* 0x0043e2000c101904 */
[-C--:B------:R-:W-:Y:S02]  /*4edf0*/  LEA R8, P6, R5, R3.reuse, 0x2 ;  /* 0x0000000305087211 */ /* 0x080fe400078c10ff */
        /* <DEDUP_REMOVED lines=177> */
[----:B------:R-:W-:Y:S02]  /*4f910*/  IADD3 R5, R0, c[0x0][0x198], RZ ;  /* 0x0000660000057a10 */ /* 0x000fe40007ffe0ff */
[----:B------:R-:W-:Y:S01]  /*4f920*/  IADD3 R9, R252, 0x32, RZ ;  /* 0x00000032fc097810 */ /* 0x000fe20007ffe0ff */
[----:B------:R-:W4:Y:S01]  /*4f930*/  LDL.LU R167, [R1+0x1e8] ;  /* 0x0001e80001a77983 */ /* 0x000f220000300800 */
[----:B------:R-:W-:-:S02]  /*4f940*/  LEA R8, P6, R5, R3, 0x2 ;  /* 0x0000000305087211 */ /* 0x000fc400078c10ff */
[----:B------:R-:W-:Y:S02]  /*4f950*/  IADD3 R10, R252, 0x31, RZ ;  /* 0x00000031fc0a7810 */ /* 0x000fe40007ffe0ff */
[----:B------:R-:W-:Y:S02]  /*4f960*/  ISETP.LT.AND P5, PT, R9, c[0x0][0x17c], !P0 ;  /* 0x00005f0009007a0c */ /* 0x000fe400047a1270 */
[C---:B------:R-:W-:Y:S02]  /*4f970*/  LEA.HI.X.SX32 R9, R5.reuse, R4, 0x2, P6 ;  /* 0x0000000405097211 */ /* 0x040fe400030f16ff */
[----:B------:R-:W-:Y:S02]  /*4f980*/  ISETP.LT.AND P1, PT, R10, c[0x0][0x17c], !P0 ;  /* 0x00005f000a007a0c */ /* 0x000fe40004721270 */
[----:B------:R-:W-:Y:S01]  /*4f990*/  IADD3 R0, R5, c[0x0][0x198], RZ ;  /* 0x0000660005007a10 */ /* 0x000fe20007ffe0ff */
[----:B------:R1:W-:Y:S01]  /*4f9a0*/  @P4 STG.E [R8.64], R240 ;  /* 0x000000f008004986 */ /* 0x0003e2000c101904 */
[----:B------:R-:W-:-:S02]  /*4f9b0*/  IADD3 R10, R252, 0x33, RZ ;  /* 0x00000033fc0a7810 */ /* 0x000fc40007ffe0ff */
[----:B------:R-:W-:Y:S02]  /*4f9c0*/  IADD3 R5, R0, c[0x0][0x198], RZ ;  /* 0x0000660000057a10 */ /* 0x000fe40007ffe0ff */
[----:B------:R-:W-:Y:S02]  /*4f9d0*/  ISETP.LT.AND P2, PT, R10, c[0x0][0x17c], !P0 ;  /* 0x00005f000a007a0c */ /* 0x000fe40004741270 */
[----:B-1----:R-:W-:-:S04]  /*4f9e0*/  LEA R8, P3, R0, R3, 0x2 ;  /* 0x0000000300087211 */ /* 0x002fc800078610ff */
[-C--:B------:R-:W-:Y:S02]  /*4f9f0*/  LEA.HI.X.SX32 R9, R0, R4.reuse, 0x2, P3 ;  /* 0x0000000400097211 */ /* 0x080fe400018f16ff */
[C---:B------:R-:W-:Y:S02]  /*4fa00*/  IADD3 R0, R5.reuse, c[0x0][0x198], RZ ;  /* 0x0000660005007a10 */ /* 0x040fe40007ffe0ff */
[----:B------:R-:W-:Y:S02]  /*4fa10*/  IADD3 R7, R252, 0x34, RZ ;  /* 0x00000034fc077810 */ /* 0x000fe40007ffe0ff */
[----:B------:R-:W-:Y:S02]  /*4fa20*/  LEA R6, P6, R5, R3, 0x2 ;  /* 0x0000000305067211 */ /* 0x000fe400078c10ff */
[----:B------:R-:W-:Y:S02]  /*4fa30*/  ISETP.LT.AND P4, PT, R7, c[0x0][0x17c], !P0 ;  /* 0x00005f0007007a0c */ /* 0x000fe40004781270 */
[----:B------:R-:W-:-:S02]  /*4fa40*/  LEA.HI.X.SX32 R7, R5, R4, 0x2, P6 ;  /* 0x0000000405077211 */ /* 0x000fc400030f16ff */
[----:B------:R-:W-:Y:S02]  /*4fa50*/  IADD3 R10, R252, 0x35, RZ ;  /* 0x00000035fc0a7810 */ /* 0x000fe40007ffe0ff */
        /* <DEDUP_REMOVED lines=89> */
[----:B------:R-:W5:Y:S01]  /*4fff0*/  LDL.LU R241, [R1+0x270] ;  /* 0x0002700001f17983 */ /* 0x000f620000300800 */
[----:B------:R-:W-:Y:S02]  /*50000*/  LEA.HI.X.SX32 R9, R0, R4, 0x2, P1 ;  /* 0x0000000400097211 */ /* 0x000fe400008f16ff */
[C---:B------:R-:W-:Y:S01]  /*50010*/  IADD3 R0, R5.reuse, c[0x0][0x198], RZ ;  /* 0x0000660005007a10 */ /* 0x040fe20007ffe0ff */
[----:B---3--:R1:W-:Y:S04]  /*50020*/  @P5 STG.E [R6.64], R167 ;  /* 0x000000a706005986 */ /* 0x0083e8000c101904 */
[----:B--2---:R2:W-:Y:S01]  /*50030*/  @P2 STG.E [R8.64], R243 ;  /* 0x000000f308002986 */ /* 0x0045e2000c101904 */
[----:B-1----:R-:W-:Y:S02]  /*50040*/  IADD3 R7, R252, 0x42, RZ ;  /* 0x00000042fc077810 */ /* 0x002fe40007ffe0ff */
[----:B------:R-:W-:-:S02]  /*50050*/  LEA R6, P6, R5, R3, 0x2 ;  /* 0x0000000305067211 */ /* 0x000fc400078c10ff */
[----:B------:R-:W-:Y:S01]  /*50060*/  ISETP.LT.AND P5, PT, R7, c[0x0][0x17c], !P0 ;  /* 0x00005f0007007a0c */ /* 0x000fe200047a1270 */
[----:B--2---:R-:W2:Y:S01]  /*50070*/  LDL.LU R243, [R1+0x274] ;  /* 0x0002740001f37983 */ /* 0x004ea20000300800 */
[----:B------:R-:W-:-:S03]  /*50080*/  LEA R8, P2, R0, R3, 0x2 ;  /* 0x0000000300087211 */ /* 0x000fc600078410ff */
[----:B------:R-:W3:Y:S01]  /*50090*/  LDL.LU R167, [R1+0xa0] ;  /* 0x0000a00001a77983 */ /* 0x000ee20000300800 */
[-C--:B------:R-:W-:Y:S02]  /*500a0*/  LEA.HI.X.SX32 R7, R5, R4.reuse, 0x2, P6 ;  /* 0x0000000405077211 */ /* 0x080fe400030f16ff */
[----:B------:R-:W-:-:S03]  /*500b0*/  LEA.HI.X.SX32 R9, R0, R4, 0x2, P2 ;  /* 0x0000000400097211 */ /* 0x000fc600010f16ff */
[----:B------:R-:W-:Y:S04]  /*500c0*/  @P4 STG.E [R6.64], R240 ;  /* 0x000000f006004986 */ /* 0x000fe8000c101904 */
[----:B----4-:R1:W-:Y:S04]  /*500d0*/  @P3 STG.E [R8.64], R231 ;  /* 0x000000e708003986 */ /* 0x0103e8000c101904 */
[----:B-1----:R-:W3:Y:S01]  /*500e0*/  LDL.LU R231, [R1+0xa4] ;  /* 0x0000a40001e77983 */ /* 0x002ee20000300800 */
[----:B------:R-:W-:Y:S02]  /*500f0*/  IADD3 R5, R0, c[0x0][0x198], RZ ;  /* 0x0000660000057a10 */ /* 0x000fe40007ffe0ff */
[----:B------:R-:W-:Y:S01]  /*50100*/  IADD3 R7, R252, 0x44, RZ ;  /* 0x00000044fc077810 */ /* 0x000fe20007ffe0ff */
[----:B------:R-:W3:Y:S01]  /*50110*/  LDL.LU R240, [R1+0x2d0] ;  /* 0x0002d00001f07983 */ /* 0x000ee20000300800 */
        /* <DEDUP_REMOVED lines=10> */
[----:B------:R-:W-:Y:S02]  /*501c0*/  LEA.HI.X.SX32 R9, R0, R4, 0x2, P3 ;  /* 0x0000000400097211 */ /* 0x000fe400018f16ff */
[C---:B------:R-:W-:Y:S02]  /*501d0*/  IADD3 R0, R5.reuse, c[0x0][0x198], RZ ;  /* 0x0000660005007a10 */ /* 0x040fe40007ffe0ff */
[----:B-1----:R-:W-:Y:S02]  /*501e0*/  IADD3 R7, R252, 0x46, RZ ;  /* 0x00000046fc077810 */ /* 0x002fe40007ffe0ff */
[----:B------:R-:W-:Y:S02]  /*501f0*/  LEA R6, P6, R5, R3, 0x2 ;  /* 0x0000000305067211 */ /* 0x000fe400078c10ff */
[----:B------:R-:W-:-:S02]  /*50200*/  ISETP.LT.AND P5, PT, R7, c[0x0][0x17c], !P0 ;  /* 0x00005f0007007a0c */ /* 0x000fc400047a1270 */
[----:B------:R-:W-:Y:S02]  /*50210*/  LEA.HI.X.SX32 R7, R5, R4, 0x2, P6 ;  /* 0x0000000405077211 */ /* 0x000fe400030f16ff */
[----:B------:R-:W-:Y:S02]  /*50220*/  ISETP.LT.AND P2, PT, R10, c[0x0][0x17c], !P0 ;  /* 0x00005f000a007a0c */ /* 0x000fe40004741270 */
[----:B------:R-:W-:Y:S02]  /*50230*/  IADD3 R5, R0, c[0x0][0x198], RZ ;  /* 0x0000660000057a10 */ /* 0x000fe40007ffe0ff */
[----:B------:R-:W-:-:S04]  /*50240*/  IADD3 R10, R252, 0x47, RZ ;  /* 0x00000047fc0a7810 */ /* 0x000fc80007ffe0ff */
[----:B------:R-:W-:Y:S01]  /*50250*/  ISETP.LT.AND P3, PT, R10, c[0x0][0x17c], !P0 ;  /* 0x00005f000a007a0c */ /* 0x000fe20004761270 */
[----:B-----5:R1:W-:Y:S04]  /*50260*/  @P1 STG.E [R8.64], R242 ;  /* 0x000000f208001986 */ /* 0x0203e8000c101904 */
[----:B------:R5:W-:Y:S04]  /*50270*/  @P4 STG.E [R6.64], R241 ;  /* 0x000000f106004986 */ /* 0x000be8000c101904 */
[----:B-1----:R-:W4:Y:S01]  /*50280*/  LDL.LU R242, [R1+0x2d4] ;  /* 0x0002d40001f27983 */ /* 0x002f220000300800 */
[----:B------:R-:W-:-:S02]  /*50290*/  LEA R8, P1, R0, R3, 0x2 ;  /* 0x0000000300087211 */ /* 0x000fc400078210ff */
[----:B-----5:R-:W-:Y:S01]  /*502a0*/  IADD3 R7, R252, 0x48, RZ ;  /* 0x00000048fc077810 */ /* 0x020fe20007ffe0ff */
[----:B------:R-:W5:Y:S01]  /*502b0*/  LDL.LU R166, [R1+0x2c0] ;  /* 0x0002c00001a67983 */ /* 0x000f620000300800 */
[-C--:B------:R-:W-:Y:S02]  /*502c0*/  LEA R6, P6, R5, R3.reuse, 0x2 ;  /* 0x0000000305067211 */ /* 0x080fe400078c10ff */
[-C--:B------:R-:W-:Y:S02]  /*502d0*/  LEA.HI.X.SX32 R9, R0, R4.reuse, 0x2, P1 ;  /* 0x0000000400097211 */ /* 0x080fe400008f16ff */
[----:B------:R-:W-:Y:S02]  /*502e0*/  ISETP.LT.AND P4, PT, R7, c[0x0][0x17c], !P0 ;  /* 0x00005f0007007a0c */ /* 0x000fe40004781270 */
[C---:B------:R-:W-:Y:S02]  /*502f0*/  LEA.HI.X.SX32 R7, R5.reuse, R4, 0x2, P6 ;  /* 0x0000000405077211 */ /* 0x040fe400030f16ff */
[----:B------:R-:W-:Y:S01]  /*50300*/  IADD3 R0, R5, c[0x0][0x198], RZ ;  /* 0x0000660005007a10 */ /* 0x000fe20007ffe0ff */
[----:B--2---:R1:W-:Y:S04]  /*50310*/  @P2 STG.E [R8.64], R243 ;  /* 0x000000f308002986 */ /* 0x0043e8000c101904 */
[----:B---3--:R2:W-:Y:S04]  /*50320*/  @P5 STG.E [R6.64], R167 ;  /* 0x000000a706005986 */ /* 0x0085e8000c101904 */
[----:B-1----:R-:W3:Y:S04]  /*50330*/  LDL.LU R243, [R1+0x2c4] ;  /* 0x0002c40001f37983 */ /* 0x002ee80000300800 */
[----:B------:R-:W3:Y:S01]  /*50340*/  LDL.LU R241, [R1+0x260] ;  /* 0x0002600001f17983 */ /* 0x000ee20000300800 */
[----:B--2---:R-:W-:-:S04]  /*50350*/  LEA R6, P2, R0, R3, 0x2 ;  /* 0x0000000300067211 */ /* 0x004fc800078410ff */
[----:B------:R-:W-:-:S05]  /*50360*/  LEA.HI.X.SX32 R7, R0, R4, 0x2, P2 ;  /* 0x0000000400077211 */ /* 0x000fca00010f16ff */
[----:B------:R1:W-:Y:S04]  /*50370*/  @P3 STG.E [R6.64], R231 ;  /* 0x000000e706003986 */ /* 0x0003e8000c101904 */
[----:B-1----:R-:W2:Y:S01]  /*50380*/  LDL.LU R231, [R1+0x264] ;  /* 0x0002640001e77983 */ /* 0x002ea20000300800 */
[----:B------:R-:W-:Y:S02]  /*50390*/  IADD3 R5, R0, c[0x0][0x198], RZ ;  /* 0x0000660000057a10 */ /* 0x000fe40007ffe0ff */
[C---:B------:R-:W-:Y:S01]  /*503a0*/  IADD3 R9, R252.reuse, 0x4a, RZ ;  /* 0x0000004afc097810 */ /* 0x040fe20007ffe0ff */
[----:B------:R-:W2:Y:S01]  /*503b0*/  LDL.LU R167, [R1+0x90] ;  /* 0x0000900001a77983 */ /* 0x000ea20000300800 */
[----:B------:R-:W-:Y:S02]  /*503c0*/  LEA R8, P6, R5, R3, 0x2 ;  /* 0x0000000305087211 */ /* 0x000fe400078c10ff */
[----:B------:R-:W-:-:S02]  /*503d0*/  IADD3 R10, R252, 0x49, RZ ;  /* 0x00000049fc0a7810 */ /* 0x000fc40007ffe0ff */
        /* <DEDUP_REMOVED lines=18> */
[----:B----4-:R1:W-:Y:S04]  /*50500*/  @P1 STG.E [R6.64], R242 ;  /* 0x000000f206001986 */ /* 0x0103e8000c101904 */
[----:B-----5:R4:W-:Y:S04]  /*50510*/  @P5 STG.E [R8.64], R166 ;  /* 0x000000a608005986 */ /* 0x0209e8000c101904 */
[----:B-1----:R-:W5:Y:S01]  /*50520*/  LDL.LU R242, [R1+0x94] ;  /* 0x0000940001f27983 */ /* 0x002f620000300800 */
[----:B------:R-:W-:-:S03]  /*50530*/  LEA R6, P1, R0, R3, 0x2 ;  /* 0x0000000300067211 */ /* 0x000fc600078210ff */
[----:B------:R-:W5:Y:S01]  /*50540*/  LDL.LU R240, [R1+0x2f0] ;  /* 0x0002f00001f07983 */ /* 0x000f620000300800 */
[----:B----4-:R-:W-:Y:S02]  /*50550*/  IADD3 R9, R252, 0x4e, RZ ;  /* 0x0000004efc097810 */ /* 0x010fe40007ffe0ff */
[-C--:B------:R-:W-:Y:S02]  /*50560*/  LEA R8, P6, R5, R3.reuse, 0x2 ;  /* 0x0000000305087211 */ /* 0x080fe400078c10ff */
[-C--:B------:R-:W-:Y:S02]  /*50570*/  LEA.HI.X.SX32 R7, R0, R4.reuse, 0x2, P1 ;  /* 0x0000000400077211 */ /* 0x080fe400008f16ff */
[----:B------:R-:W-:Y:S02]  /*50580*/  ISETP.LT.AND P5, PT, R9, c[0x0][0x17c], !P0 ;  /* 0x00005f0009007a0c */ /* 0x000fe400047a1270 */
[C---:B------:R-:W-:Y:S02]  /*50590*/  LEA.HI.X.SX32 R9, R5.reuse, R4, 0x2, P6 ;  /* 0x0000000405097211 */ /* 0x040fe400030f16ff */
[----:B------:R-:W-:Y:S01]  /*505a0*/  IADD3 R0, R5, c[0x0][0x198], RZ ;  /* 0x0000660005007a10 */ /* 0x000fe20007ffe0ff */
[----:B---3--:R1:W-:Y:S04]  /*505b0*/  @P2 STG.E [R6.64], R243 ;  /* 0x000000f306002986 */ /* 0x0083e8000c101904 */
[----:B------:R3:W-:Y:S04]  /*505c0*/  @P4 STG.E [R8.64], R241 ;  /* 0x000000f108004986 */ /* 0x0007e8000c101904 */
[----:B-1----:R-:W4:Y:S01]  /*505d0*/  LDL.LU R243, [R1+0x2f4] ;  /* 0x0002f40001f37983 */ /* 0x002f220000300800 */
[----:B---3--:R-:W-:-:S03]  /*505e0*/  LEA R8, P2, R0, R3, 0x2 ;  /* 0x0000000300087211 */ /* 0x008fc600078410ff */
[----:B------:R-:W3:Y:S01]  /*505f0*/  LDL.LU R166, [R1+0x2b0] ;  /* 0x0002b00001a67983 */ /* 0x000ee20000300800 */
[----:B------:R-:W-:-:S05]  /*50600*/  LEA.HI.X.SX32 R9, R0, R4, 0x2, P2 ;  /* 0x0000000400097211 */ /* 0x000fca00010f16ff */
[----:B--2---:R1:W-:Y:S04]  /*50610*/  @P3 STG.E [R8.64], R231 ;  /* 0x000000e708003986 */ /* 0x0043e8000c101904 */
[----:B-1----:R-:W3:Y:S01]  /*50620*/  LDL.LU R231, [R1+0x2b4] ;  /* 0x0002b40001e77983 */ /* 0x002ee20000300800 */
[----:B------:R-:W-:Y:S02]  /*50630*/  IADD3 R5, R0, c[0x0][0x198], RZ ;  /* 0x0000660000057a10 */ /* 0x000fe40007ffe0ff */
[C---:B------:R-:W-:Y:S01]  /*50640*/  IADD3 R7, R252.reuse, 0x50, RZ ;  /* 0x00000050fc077810 */ /* 0x040fe20007ffe0ff */
[----:B------:R-:W3:Y:S01]  /*50650*/  LDL.LU R241, [R1+0x250] ;  /* 0x0002500001f17983 */ /* 0x000ee20000300800 */
[----:B------:R-:W-:Y:S02]  /*50660*/  LEA R6, P6, R5, R3, 0x2 ;  /* 0x0000000305067211 */ /* 0x000fe400078c10ff */
[----:B------:R-:W-:-:S02]  /*50670*/  IADD3 R10, R252, 0x4f, RZ ;  /* 0x0000004ffc0a7810 */ /* 0x000fc40007ffe0ff */
[----:B------:R-:W-:Y:S02]  /*50680*/  ISETP.LT.AND P4, PT, R7, c[0x0][0x17c], !P0 ;  /* 0x00005f0007007a0c */ /* 0x000fe40004781270 */
[C---:B------:R-:W-:Y:S02]  /*50690*/  IADD3 R0, R5.reuse, c[0x0][0x198], RZ ;  /* 0x0000660005007a10 */ /* 0x040fe40007ffe0ff */
[----:B------:R-:W-:Y:S02]  /*506a0*/  LEA.HI.X.SX32 R7, R5, R4, 0x2, P6 ;  /* 0x0000000405077211 */ /* 0x000fe400030f16ff */
[----:B------:R-:W-:Y:S02]  /*506b0*/  ISETP.LT.AND P1, PT, R10, c[0x0][0x17c], !P0 ;  /* 0x00005f000a007a0c */ /* 0x000fe40004721270 */
[----:B------:R-:W-:Y:S01]  /*506c0*/  IADD3 R5, R0, c[0x0][0x198], RZ ;  /* 0x0000660000057a10 */ /* 0x000fe20007ffe0ff */
[----:B------:R1:W-:Y:S01]  /*506d0*/  @P5 STG.E [R6.64], R167 ;  /* 0x000000a706005986 */ /* 0x0003e2000c101904 */
[----:B------:R-:W-:-:S02]  /*506e0*/  IADD3 R9, R252, 0x52, RZ ;  /* 0x00000052fc097810 */ /* 0x000fc40007ffe0ff */
[-C--:B------:R-:W-:Y:S02]  /*506f0*/  LEA R8, P6, R5, R3.reuse, 0x2 ;  /* 0x0000000305087211 */ /* 0x080fe400078c10ff */
[----:B------:R-:W-:Y:S02]  /*50700*/  IADD3 R10, R252, 0x51, RZ ;  /* 0x00000051fc0a7810 */ /* 0x000fe40007ffe0ff */
[----:B------:R-:W-:Y:S02]  /*50710*/  ISETP.LT.AND P5, PT, R9, c[0x0][0x17c], !P0 ;  /* 0x00005f0009007a0c */ /* 0x000fe400047a1270 */
[C---:B-1----:R-:W-:Y:S02]  /*50720*/  LEA R6, P3, R0.reuse, R3, 0x2 ;  /* 0x0000000300067211 */ /* 0x042fe400078610ff */
[-C--:B------:R-:W-:Y:S02]  /*50730*/  LEA.HI.X.SX32 R9, R5, R4.reuse, 0x2, P6 ;  /* 0x0000000405097211 */ /* 0x080fe400030f16ff */
[----:B------:R-:W-:-:S02]  /*50740*/  LEA.HI.X.SX32 R7, R0, R4, 0x2, P3 ;  /* 0x0000000400077211 */ /* 0x000fc400018f16ff */
[----:B------:R-:W-:Y:S02]  /*50750*/  ISETP.LT.AND P2, PT, R10, c[0x0][0x17c], !P0 ;  /* 0x00005f000a007a0c */ /* 0x000fe40004741270 */
[----:B------:R-:W-:Y:S02]  /*50760*/  IADD3 R0, R5, c[0x0][0x198], RZ ;  /* 0x0000660005007a10 */ /* 0x000fe40007ffe0ff */
[----:B------:R-:W-:Y:S02]  /*50770*/  IADD3 R10, R252, 0x53, RZ ;  /* 0x00000053fc0a7810 */ /* 0x000fe40007ffe0ff */
[----:B------:R-:W-:Y:S02]  /*50780*/  IADD3 R5, R0, c[0x0][0x198], RZ ;  /* 0x0000660000057a10 */ /* 0x000fe40007ffe0ff */
[----:B------:R-:W-:Y:S01]  /*50790*/  ISETP.LT.AND P3, PT, R10, c[0x0][0x17c], !P0 ;  /* 0x00005f000a007a0c */ /* 0x000fe20004761270 */
[----:B-----5:R1:W-:Y:S04]  /*507a0*/  @P1 STG.E [R6.64], R242 ;  /* 0x000000f206001986 */ /* 0x0203e8000c101904 */
[----:B------:R5:W-:Y:S04]  /*507b0*/  @P4 STG.E [R8.64], R240 ;  /* 0x000000f008004986 */ /* 0x000be8000c101904 */
[----:B-1----:R-:W2:Y:S01]  /*507c0*/  LDL.LU R242, [R1+0x254] ;  /* 0x0002540001f27983 */ /* 0x002ea20000300800 */
[----:B-----5:R-:W-:-:S03]  /*507d0*/  LEA R8, P1, R0, R3, 0x2 ;  /* 0x0000000300087211 */ /* 0x020fc600078210ff */
[----:B------:R-:W5:Y:S01]  /*507e0*/  LDL.LU R167, [R1+0x80] ;  /* 0x0000800001a77983 */ /* 0x000f620000300800 */
[-C--:B------:R-:W-:Y:S02]  /*507f0*/  LEA.HI.X.SX32 R9, R0, R4.reuse, 0x2, P1 ;  /* 0x0000000400097211 */ /* 0x080fe400008f16ff */
[C---:B------:R-:W-:Y:S02]  /*50800*/  IADD3 R0, R5.reuse, c[0x0][0x198], RZ ;  /* 0x0000660005007a10 */ /* 0x040fe40007ffe0ff */
[----:B------:R-:W-:Y:S02]  /*50810*/  IADD3 R7, R252, 0x54, RZ ;  /* 0x00000054fc077810 */ /* 0x000fe40007ffe0ff */
[-C--:B------:R-:W-:Y:S01]  /*50820*/  LEA R6, P6, R5, R3.reuse, 0x2 ;  /* 0x0000000305067211 */ /* 0x080fe200078c10ff */
[----:B----4-:R1:W-:Y:S01]  /*50830*/  @P2 STG.E [R8.64], R243 ;  /* 0x000000f308002986 */ /* 0x0103e2000c101904 */
[----:B------:R-:W-:Y:S02]  /*50840*/  ISETP.LT.AND P4, PT, R7, c[0x0][0x17c], !P0 ;  /* 0x00005f0007007a0c */ /* 0x000fe40004781270 */
[----:B------:R-:W-:Y:S01]  /*50850*/  LEA.HI.X.SX32 R7, R5, R4, 0x2, P6 ;  /* 0x0000000405077211 */ /* 0x000fe200030f16ff */
[----:B-1----:R-:W4:Y:S01]  /*50860*/  LDL.LU R243, [R1+0x84] ;  /* 0x0000840001f37983 */ /* 0x002f220000300800 */
[----:B------:R-:W-:-:S03]  /*50870*/  LEA R8, P2, R0, R3, 0x2 ;  /* 0x0000000300087211 */ /* 0x000fc600078410ff */
[----:B---3--:R-:W-:Y:S01]  /*50880*/  @P5 STG.E [R6.64], R166 ;  /* 0x000000a606005986 */ /* 0x008fe2000c101904 */
[----:B------:R-:W-:-:S03]  /*50890*/  LEA.HI.X.SX32 R9, R0, R4, 0x2, P2 ;  /* 0x0000000400097211 */ /* 0x000fc600010f16ff */
[----:B------:R-:W3:Y:S04]  /*508a0*/  LDL.LU R240, [R1+0x2e0] ;  /* 0x0002e00001f07983 */ /* 0x000ee80000300800 */
[----:B------:R1:W-:Y:S04]  /*508b0*/  @P3 STG.E [R8.64], R231 ;  /* 0x000000e708003986 */ /* 0x0003e8000c101904 */
[----:B-1----:R-:W3:Y:S01]  /*508c0*/  LDL.LU R231, [R1+0x2e4] ;  /* 0x0002e40001e77983 */ /* 0x002ee20000300800 */
[----:B------:R-:W-:Y:S02]  /*508d0*/  IADD3 R5, R0, c[0x0][0x198], RZ ;  /* 0x0000660000057a10 */ /* 0x000fe40007ffe0ff */
[----:B------:R-:W-:Y:S01]  /*508e0*/  IADD3 R7, R252, 0x56, RZ ;  /* 0x00000056fc077810 */ /* 0x000fe20007ffe0ff */
[----:B------:R-:W3:Y:S01]  /*508f0*/  LDL.LU R166, [R1+0x280] ;  /* 0x0002800001a67983 */ /* 0x000ee20000300800 */
        /* <DEDUP_REMOVED lines=10> */
[----:B-1----:R-:W-:Y:S02]  /*509a0*/  LEA R6, P3, R0, R3, 0x2 ;  /* 0x0000000300067211 */ /* 0x002fe400078610ff */
[----:B------:R-:W-:Y:S02]  /*509b0*/  IADD3 R9, R252, 0x58, RZ ;  /* 0x00000058fc097810 */ /* 0x000fe40007ffe0ff */
[----:B------:R-:W-:Y:S02]  /*509c0*/  LEA.HI.X.SX32 R7, R0, R4, 0x2, P3 ;  /* 0x0000000400077211 */ /* 0x000fe400018f16ff */
[----:B------:R-:W-:-:S02]  /*509d0*/  IADD3 R0, R5, c[0x0][0x198], RZ ;  /* 0x0000660005007a10 */ /* 0x000fc40007ffe0ff */
[-C--:B------:R-:W-:Y:S02]  /*509e0*/  LEA R8, P6, R5, R3.reuse, 0x2 ;  /* 0x0000000305087211 */ /* 0x080fe400078c10ff */
[----:B------:R-:W-:Y:S02]  /*509f0*/  ISETP.LT.AND P4, PT, R9, c[0x0][0x17c], !P0 ;  /* 0x00005f0009007a0c */ /* 0x000fe40004781270 */
[----:B------:R-:W-:Y:S02]  /*50a00*/  LEA.HI.X.SX32 R9, R5, R4, 0x2, P6 ;  /* 0x0000000405097211 */ /* 0x000fe400030f16ff */
[----:B------:R-:W-:Y:S02]  /*50a10*/  IADD3 R10, R252, 0x59, RZ ;  /* 0x00000059fc0a7810 */ /* 0x000fe40007ffe0ff */
[----:B------:R-:W-:Y:S02]  /*50a20*/  IADD3 R5, R0, c[0x0][0x198], RZ ;  /* 0x0000660000057a10 */ /* 0x000fe40007ffe0ff */
[----:B------:R-:W-:Y:S01]  /*50a30*/  ISETP.LT.AND P3, PT, R10, c[0x0][0x17c], !P0 ;  /* 0x00005f000a007a0c */ /* 0x000fe20004761270 */
[----:B--2---:R1:W-:Y:S04]  /*50a40*/  @P1 STG.E [R6.64], R242 ;  /* 0x000000f206001986 */ /* 0x0043e8000c101904 */
[----:B-----5:R2:W-:Y:S04]  /*50a50*/  @P5 STG.E [R8.64], R167 ;  /* 0x000000a708005986 */ /* 0x0205e8000c101904 */
[----:B-1----:R-:W5:Y:S01]  /*50a60*/  LDL.LU R242, [R1+0x284] ;  /* 0x0002840001f27983 */ /* 0x002f620000300800 */
[----:B------:R-:W-:-:S03]  /*50a70*/  LEA R6, P1, R0, R3, 0x2 ;  /* 0x0000000300067211 */ /* 0x000fc600078210ff */
[----:B------:R-:W5:Y:S01]  /*50a80*/  LDL.LU R241, [R1+0x160] ;  /* 0x0001600001f17983 */ /* 0x000f620000300800 */
[-C--:B------:R-:W-:Y:S02]  /*50a90*/  LEA.HI.X.SX32 R7, R0, R4.reuse, 0x2, P1 ;  /* 0x0000000400077211 */ /* 0x080fe400008f16ff */
[C---:B------:R-:W-:Y:S02]  /*50aa0*/  IADD3 R0, R5.reuse, c[0x0][0x198], RZ ;  /* 0x0000660005007a10 */ /* 0x040fe40007ffe0ff */
[----:B--2---:R-:W-:Y:S02]  /*50ab0*/  IADD3 R9, R252, 0x5a, RZ ;  /* 0x0000005afc097810 */ /* 0x004fe40007ffe0ff */
[----:B------:R-:W-:Y:S02]  /*50ac0*/  LEA R8, P6, R5, R3, 0x2 ;  /* 0x0000000305087211 */ /* 0x000fe400078c10ff */
[----:B------:R-:W-:Y:S01]  /*50ad0*/  ISETP.LT.AND P5, PT, R9, c[0x0][0x17c], !P0 ;  /* 0x00005f0009007a0c */ /* 0x000fe200047a1270 */
[----:B----4-:R1:W-:Y:S01]  /*50ae0*/  @P2 STG.E [R6.64], R243 ;  /* 0x000000f306002986 */ /* 0x0103e2000c101904 */
[----:B------:R-:W-:-:S03]  /*50af0*/  LEA.HI.X.SX32 R9, R5, R4, 0x2, P6 ;  /* 0x0000000405097211 */ /* 0x000fc600030f16ff */
[----:B-1----:R-:W2:Y:S01]  /*50b00*/  LDL.LU R243, [R1+0x164] ;  /* 0x0001640001f37983 */ /* 0x002ea20000300800 */
[----:B------:R-:W-:-:S03]  /*50b10*/  LEA R6, P2, R0, R3, 0x2 ;  /* 0x0000000300067211 */ /* 0x000fc600078410ff */
[----:B---3--:R-:W-:Y:S01]  /*50b20*/  @P4 STG.E [R8.64], R240 ;  /* 0x000000f008004986 */ /* 0x008fe2000c101904 */
[----:B------:R-:W-:-:S03]  /*50b30*/  LEA.HI.X.SX32 R7, R0, R4, 0x2, P2 ;  /* 0x0000000400077211 */ /* 0x000fc600010f16ff */
[----:B------:R-:W3:Y:S04]  /*50b40*/  LDL.LU R167, [R1+0x70] ;  /* 0x0000700001a77983 */ /* 0x000ee80000300800 */
[----:B------:R1:W-:Y:S04]  /*50b50*/  @P3 STG.E [R6.64], R231 ;  /* 0x000000e706003986 */ /* 0x0003e8000c101904 */
[----:B-1----:R-:W3:Y:S01]  /*50b60*/  LDL.LU R231, [R1+0x74] ;  /* 0x0000740001e77983 */ /* 0x002ee20000300800 */
[----:B------:R-:W-:Y:S02]  /*50b70*/  IADD3 R10, R252, 0x5b, RZ ;  /* 0x0000005bfc0a7810 */ /* 0x000fe40007ffe0ff */
[----:B------:R-:W-:Y:S01]  /*50b80*/  IADD3 R5, R0, c[0x0][0x198], RZ ;  /* 0x0000660000057a10 */ /* 0x000fe20007ffe0ff */
[----:B------:R-:W3:Y:S01]  /*50b90*/  LDL.LU R240, [R1+0x298] ;  /* 0x0002980001f07983 */ /* 0x000ee20000300800 */
[----:B------:R-:W-:-:S02]  /*50ba0*/  IADD3 R9, R252, 0x5c, RZ ;  /* 0x0000005cfc097810 */ /* 0x000fc40007ffe0ff */
[----:B------:R-:W-:Y:S02]  /*50bb0*/  ISETP.LT.AND P1, PT, R10, c[0x0][0x17c], !P0 ;  /* 0x00005f000a007a0c */ /* 0x000fe40004721270 */
[CC--:B------:R-:W-:Y:S02]  /*50bc0*/  LEA R8, P6, R5.reuse, R3.reuse, 0x2 ;  /* 0x0000000305087211 */ /* 0x0c0fe400078c10ff */
[----:B------:R-:W-:Y:S02]  /*50bd0*/  IADD3 R0, R5, c[0x0][0x198], RZ ;  /* 0x0000660005007a10 */ /* 0x000fe40007ffe0ff */
[----:B------:R-:W-:Y:S02]  /*50be0*/  ISETP.LT.AND P4, PT, R9, c[0x0][0x17c], !P0 ;  /* 0x00005f0009007a0c */ /* 0x000fe40004781270 */
[----:B------:R-:W-:Y:S02]  /*50bf0*/  LEA.HI.X.SX32 R9, R5, R4, 0x2, P6 ;  /* 0x0000000405097211 */ /* 0x000fe400030f16ff */
[----:B------:R-:W-:-:S02]  /*50c00*/  LEA R6, P3, R0, R3, 0x2 ;  /* 0x0000000300067211 */ /* 0x000fc400078610ff */
[----:B------:R-:W-:Y:S02]  /*50c10*/  IADD3 R10, R252, 0x5d, RZ ;  /* 0x0000005dfc0a7810 */ /* 0x000fe40007ffe0ff */
[C---:B------:R-:W-:Y:S01]  /*50c20*/  IADD3 R5, R0.reuse, c[0x0][0x198], RZ ;  /* 0x0000660000057a10 */ /* 0x040fe20007ffe0ff */
[----:B------:R1:W-:Y:S01]  /*50c30*/  @P5 STG.E [R8.64], R166 ;  /* 0x000000a608005986 */ /* 0x0003e2000c101904 */
[----:B------:R-:W-:Y:S02]  /*50c40*/  LEA.HI.X.SX32 R7, R0, R4, 0x2, P3 ;  /* 0x0000000400077211 */ /* 0x000fe400018f16ff */
[----:B------:R-:W-:Y:S02]  /*50c50*/  ISETP.LT.AND P2, PT, R10, c[0x0][0x17c], !P0 ;  /* 0x00005f000a007a0c */ /* 0x000fe40004741270 */
[----:B------:R-:W-:Y:S02]  /*50c60*/  IADD3 R0, R5, c[0x0][0x198], RZ ;  /* 0x0000660005007a10 */ /* 0x000fe40007ffe0ff */
[----:B-1----:R-:W-:-:S02]  /*50c70*/  IADD3 R9, R252, 0x5e, RZ ;  /* 0x0000005efc097810 */ /* 0x002fc40007ffe0ff */
[-C--:B------:R-:W-:Y:S02]  /*50c80*/  LEA R8, P6, R5, R3.reuse, 0x2 ;  /* 0x0000000305087211 */ /* 0x080fe400078c10ff */
[----:B------:R-:W-:Y:S02]  /*50c90*/  ISETP.LT.AND P5, PT, R9, c[0x0][0x17c], !P0 ;  /* 0x00005f0009007a0c */ /* 0x000fe400047a1270 */
[----:B------:R-:W-:Y:S02]  /*50ca0*/  LEA.HI.X.SX32 R9, R5, R4, 0x2, P6 ;  /* 0x0000000405097211 */ /* 0x000fe400030f16ff */
[----:B------:R-:W-:Y:S02]  /*50cb0*/  IADD3 R10, R252, 0x5f, RZ ;  /* 0x0000005ffc0a7810 */ /* 0x000fe40007ffe0ff */
[----:B------:R-:W-:Y:S02]  /*50cc0*/  IADD3 R5, R0, c[0x0][0x198], RZ ;  /* 0x0000660000057a10 */ /* 0x000fe40007ffe0ff */
[----:B------:R-:W-:Y:S01]  /*50cd0*/  ISETP.LT.AND P3, PT, R10, c[0x0][0x17c], !P0 ;  /* 0x00005f000a007a0c */ /* 0x000fe20004761270 */
[----:B-----5:R1:W-:Y:S04]  /*50ce0*/  @P1 STG.E [R6.64], R242 ;  /* 0x000000f206001986 */ /* 0x0203e8000c101904 */
[----:B------:R5:W-:Y:S04]  /*50cf0*/  @P4 STG.E [R8.64], R241 ;  /* 0x000000f108004986 */ /* 0x000be8000c101904 */
[----:B-1----:R-:W4:Y:S01]  /*50d00*/  LDL.LU R242, [R1+0x29c] ;  /* 0x00029c0001f27983 */ /* 0x002f220000300800 */
[----:B------:R-:W-:-:S02]  /*50d10*/  LEA R6, P1, R0, R3, 0x2 ;  /* 0x0000000300067211 */ /* 0x000fc400078210ff */
[----:B-----5:R-:W-:Y:S01]  /*50d20*/  IADD3 R9, R252, 0x60, RZ ;  /* 0x00000060fc097810 */ /* 0x020fe20007ffe0ff */
[----:B------:R-:W5:Y:S01]  /*50d30*/  LDL.LU R166, [R1+0x2a8] ;  /* 0x0002a80001a67983 */ /* 0x000f620000300800 */
[-C--:B------:R-:W-:Y:S02]  /*50d40*/  LEA.HI.X.SX32 R7, R0, R4.reuse, 0x2, P1 ;  /* 0x0000000400077211 */ /* 0x080fe400008f16ff */
[C---:B------:R-:W-:Y:S02]  /*50d50*/  IADD3 R0, R5.reuse, c[0x0][0x198], RZ ;  /* 0x0000660005007a10 */ /* 0x040fe40007ffe0ff */
[----:B------:R-:W-:Y:S02]  /*50d60*/  LEA R8, P6, R5, R3, 0x2 ;  /* 0x0000000305087211 */ /* 0x000fe400078c10ff */
[----:B------:R-:W-:Y:S01]  /*50d70*/  ISETP.LT.AND P4, PT, R9, c[0x0][0x17c], !P0 ;  /* 0x00005f0009007a0c */ /* 0x000fe20004781270 */
[----:B--2---:R1:W-:Y:S01]  /*50d80*/  @P2 STG.E [R6.64], R243 ;  /* 0x000000f306002986 */ /* 0x0043e2000c101904 */
        /* <DEDUP_REMOVED lines=31> */
[----:B----4-:R1:W-:Y:S04]  /*50f80*/  @P1 STG.E [R6.64], R242 ;  /* 0x000000f206001986 */ /* 0x0103e8000c101904 */
[----:B-----5:R4:W-:Y:S04]  /*50f90*/  @P5 STG.E [R8.64], R166 ;  /* 0x000000a608005986 */ /* 0x0209e8000c101904 */
[----:B-1----:R-:W5:Y:S01]  /*50fa0*/  LDL.LU R242, [R1+0xac] ;  /* 0x0000ac0001f27983 */ /* 0x002f620000300800 */
[----:B------:R-:W-:-:S03]  /*50fb0*/  LEA R6, P1, R0, R3, 0x2 ;  /* 0x0000000300067211 */ /* 0x000fc600078210ff */
[----:B------:R-:W5:Y:S01]  /*50fc0*/  LDL.LU R240, [R1+0x2d8] ;  /* 0x0002d80001f07983 */ /* 0x000f620000300800 */
[-C--:B------:R-:W-:Y:S02]  /*50fd0*/  LEA.HI.X.SX32 R7, R0, R4.reuse, 0x2, P1 ;  /* 0x0000000400077211 */ /* 0x080fe400008f16ff */
[C---:B------:R-:W-:Y:S02]  /*50fe0*/  IADD3 R0, R5.reuse, c[0x0][0x198], RZ ;  /* 0x0000660005007a10 */ /* 0x040fe40007ffe0ff */
[----:B----4-:R-:W-:Y:S02]  /*50ff0*/  IADD3 R9, R252, 0x66, RZ ;  /* 0x00000066fc097810 */ /* 0x010fe40007ffe0ff */
        /* <DEDUP_REMOVED lines=68> */
[C---:B------:R-:W-:Y:S02]  /*51440*/  IADD3 R0, R5.reuse, c[0x0][0x198], RZ ;  /* 0x0000660005007a10 */ /* 0x040fe40007ffe0ff */
[----:B-1----:R-:W-:Y:S01]  /*51450*/  IADD3 R9, R252, 0x70, RZ ;  /* 0x00000070fc097810 */ /* 0x002fe20007ffe0ff */
[----:B------:R-:W3:Y:S01]  /*51460*/  LDL.LU R241, [R1+0x2bc] ;  /* 0x0002bc0001f17983 */ /* 0x000ee20000300800 */
[----:B------:R-:W-:-:S02]  /*51470*/  LEA R8, P6, R5, R3, 0x2 ;  /* 0x0000000305087211 */ /* 0x000fc400078c10ff */
[----:B------:R-:W-:Y:S02]  /*51480*/  ISETP.LT.AND P4, PT, R9, c[0x0][0x17c], !P0 ;  /* 0x00005f0009007a0c */ /* 0x000fe40004781270 */
[----:B------:R-:W-:Y:S02]  /*51490*/  LEA.HI.X.SX32 R9, R5, R4, 0x2, P6 ;  /* 0x0000000405097211 */ /* 0x000fe400030f16ff */
[----:B------:R-:W-:Y:S02]  /*514a0*/  IADD3 R10, R252, 0x71, RZ ;  /* 0x00000071fc0a7810 */ /* 0x000fe40007ffe0ff */
[----:B------:R-:W-:Y:S02]  /*514b0*/  IADD3 R5, R0, c[0x0][0x198], RZ ;  /* 0x0000660000057a10 */ /* 0x000fe40007ffe0ff */
[----:B------:R-:W-:Y:S01]  /*514c0*/  ISETP.LT.AND P3, PT, R10, c[0x0][0x17c], !P0 ;  /* 0x00005f000a007a0c */ /* 0x000fe20004761270 */
[----:B----4-:R1:W-:Y:S04]  /*514d0*/  @P1 STG.E [R6.64], R242 ;  /* 0x000000f206001986 */ /* 0x0103e8000c101904 */
[----:B-----5:R4:W-:Y:S01]  /*514e0*/  @P5 STG.E [R8.64], R167 ;  /* 0x000000a708005986 */ /* 0x0209e2000c101904 */
[----:B-1----:R-:W-:-:S03]  /*514f0*/  LEA R6, P1, R0, R3, 0x2 ;  /* 0x0000000300067211 */ /* 0x002fc600078210ff */
        /* <DEDUP_REMOVED lines=14> */
[----:B-1----:R-:W4:Y:S01]  /*515e0*/  LDL.LU R231, [R1+0x8c] ;  /* 0x00008c0001e77983 */ /* 0x002f220000300800 */
[----:B------:R-:W-:Y:S02]  /*515f0*/  IADD3 R10, R252, 0x73, RZ ;  /* 0x00000073fc0a7810 */ /* 0x000fe40007ffe0ff */
[----:B------:R-:W-:Y:S01]  /*51600*/  IADD3 R5, R0, c[0x0][0x198], RZ ;  /* 0x0000660000057a10 */ /* 0x000fe20007ffe0ff */
[----:B------:R-:W4:Y:S01]  /*51610*/  LDL.LU R240, [R1+0x2e8] ;  /* 0x0002e80001f07983 */ /* 0x000f220000300800 */
[----:B------:R-:W-:-:S02]  /*51620*/  ISETP.LT.AND P1, PT, R10, c[0x0][0x17c], !P0 ;  /* 0x00005f000a007a0c */ /* 0x000fc40004721270 */
[----:B------:R-:W-:Y:S02]  /*51630*/  IADD3 R9, R252, 0x74, RZ ;  /* 0x00000074fc097810 */ /* 0x000fe40007ffe0ff */
[C---:B------:R-:W-:Y:S02]  /*51640*/  IADD3 R0, R5.reuse, c[0x0][0x198], RZ ;  /* 0x0000660005007a10 */ /* 0x040fe40007ffe0ff */
[-C--:B------:R-:W-:Y:S02]  /*51650*/  LEA R8, P6, R5, R3.reuse, 0x2 ;  /* 0x0000000305087211 */ /* 0x080fe400078c10ff */
[----:B------:R-:W-:Y:S02]  /*51660*/  ISETP.LT.AND P4, PT, R9, c[0x0][0x17c], !P0 ;  /* 0x00005f0009007a0c */ /* 0x000fe40004781270 */
[----:B------:R-:W-:Y:S02]  /*51670*/  LEA R6, P3, R0, R3, 0x2 ;  /* 0x0000000300067211 */ /* 0x000fe400078610ff */
[----:B------:R-:W-:-:S02]  /*51680*/  LEA.HI.X.SX32 R9, R5, R4, 0x2, P6 ;  /* 0x0000000405097211 */ /* 0x000fc400030f16ff */
[----:B------:R-:W-:Y:S02]  /*51690*/  IADD3 R10, R252, 0x75, RZ ;  /* 0x00000075fc0a7810 */ /* 0x000fe40007ffe0ff */
[C---:B------:R-:W-:Y:S02]  /*516a0*/  IADD3 R5, R0.reuse, c[0x0][0x198], RZ ;  /* 0x0000660000057a10 */ /* 0x040fe40007ffe0ff */
[----:B------:R-:W-:Y:S01]  /*516b0*/  LEA.HI.X.SX32 R7, R0, R4, 0x2, P3 ;  /* 0x0000000400077211 */ /* 0x000fe200018f16ff */
[----:B------:R1:W-:Y:S01]  /*516c0*/  @P5 STG.E [R8.64], R166 ;  /* 0x000000a608005986 */ /* 0x0003e2000c101904 */
[----:B------:R-:W-:Y:S02]  /*516d0*/  ISETP.LT.AND P2, PT, R10, c[0x0][0x17c], !P0 ;  /* 0x00005f000a007a0c */ /* 0x000fe40004741270 */
[----:B------:R-:W-:Y:S01]  /*516e0*/  IADD3 R0, R5, c[0x0][0x198], RZ ;  /* 0x0000660005007a10 */ /* 0x000fe20007ffe0ff */
[----:B------:R1:W-:Y:S01]  /*516f0*/  @P1 STG.E [R6.64], R241 ;  /* 0x000000f106001986 */ /* 0x0003e2000c101904 */
[----:B------:R-:W-:-:S02]  /*51700*/  IADD3 R10, R252, 0x77, RZ ;  /* 0x00000077fc0a7810 */ /* 0x000fc40007ffe0ff */
[----:B-1----:R-:W-:Y:S02]  /*51710*/  IADD3 R9, R252, 0x76, RZ ;  /* 0x00000076fc097810 */ /* 0x002fe40007ffe0ff */
[-C--:B------:R-:W-:Y:S01]  /*51720*/  LEA R8, P6, R5, R3.reuse, 0x2 ;  /* 0x0000000305087211 */ /* 0x080fe200078c10ff */
[----:B------:R-:W4:Y:S01]  /*51730*/  LDL.LU R241, [R1+0x2ec] ;  /* 0x0002ec0001f17983 */ /* 0x000f220000300800 */
[----:B------:R-:W-:Y:S02]  /*51740*/  ISETP.LT.AND P5, PT, R9, c[0x0][0x17c], !P0 ;  /* 0x00005f0009007a0c */ /* 0x000fe400047a1270 */
[C---:B------:R-:W-:Y:S02]  /*51750*/  LEA R6, P1, R0.reuse, R3, 0x2 ;  /* 0x0000000300067211 */ /* 0x040fe400078210ff */
[----:B------:R-:W-:Y:S02]  /*51760*/  LEA.HI.X.SX32 R9, R5, R4, 0x2, P6 ;  /* 0x0000000405097211 */ /* 0x000fe400030f16ff */
[----:B------:R-:W-:-:S02]  /*51770*/  IADD3 R5, R0, c[0x0][0x198], RZ ;  /* 0x0000660000057a10 */ /* 0x000fc40007ffe0ff */
[----:B------:R-:W-:Y:S02]  /*51780*/  LEA.HI.X.SX32 R7, R0, R4, 0x2, P1 ;  /* 0x0000000400077211 */ /* 0x000fe400008f16ff */
[----:B------:R-:W-:Y:S02]  /*51790*/  ISETP.LT.AND P3, PT, R10, c[0x0][0x17c], !P0 ;  /* 0x00005f000a007a0c */ /* 0x000fe40004761270 */
[C---:B------:R-:W-:Y:S01]  /*517a0*/  IADD3 R0, R5.reuse, c[0x0][0x198], RZ ;  /* 0x0000660005007a10 */ /* 0x040fe20007ffe0ff */
[----:B-----5:R1:W-:Y:S02]  /*517b0*/  @P4 STG.E [R8.64], R242 ;  /* 0x000000f208004986 */ /* 0x0203e4000c101904 */
[----:B-1----:R-:W-:Y:S02]  /*517c0*/  IADD3 R9, R252, 0x78, RZ ;  /* 0x00000078fc097810 */ /* 0x002fe40007ffe0ff */
[----:B------:R-:W5:Y:S01]  /*517d0*/  LDL.LU R242, [R1+0x288] ;  /* 0x0002880001f27983 */ /* 0x000f620000300800 */
[----:B------:R-:W-:-:S02]  /*517e0*/  LEA R8, P6, R5, R3, 0x2 ;  /* 0x0000000305087211 */ /* 0x000fc400078c10ff */
[----:B------:R-:W-:Y:S02]  /*517f0*/  ISETP.LT.AND P4, PT, R9, c[0x0][0x17c], !P0 ;  /* 0x00005f0009007a0c */ /* 0x000fe40004781270 */
[----:B------:R-:W-:Y:S01]  /*51800*/  LEA.HI.X.SX32 R9, R5, R4, 0x2, P6 ;  /* 0x0000000405097211 */ /* 0x000fe200030f16ff */
[----:B--2---:R1:W-:Y:S04]  /*51810*/  @P2 STG.E [R6.64], R243 ;  /* 0x000000f306002986 */ /* 0x0043e8000c101904 */
[----:B-1----:R-:W2:Y:S01]  /*51820*/  LDL.LU R243, [R1+0x28c] ;  /* 0x00028c0001f37983 */ /* 0x002ea20000300800 */
[----:B------:R-:W-:-:S03]  /*51830*/  LEA R6, P2, R0, R3, 0x2 ;  /* 0x0000000300067211 */ /* 0x000fc600078410ff */
[----:B---3--:R-:W-:Y:S01]  /*51840*/  @P5 STG.E [R8.64], R167 ;  /* 0x000000a708005986 */ /* 0x008fe2000c101904 */
[----:B------:R-:W-:-:S03]  /*51850*/  LEA.HI.X.SX32 R7, R0, R4, 0x2, P2 ;  /* 0x0000000400077211 */ /* 0x000fc600010f16ff */
[----:B------:R-:W3:Y:S04]  /*51860*/  LDL.LU R166, [R1+0x168] ;  /* 0x0001680001a67983 */ /* 0x000ee80000300800 */
[----:B----4-:R1:W-:Y:S04]  /*51870*/  @P3 STG.E [R6.64], R231 ;  /* 0x000000e706003986 */ /* 0x0103e8000c101904 */
        /* <DEDUP_REMOVED lines=19> */
[----:B-1----:R-:W-:Y:S01]  /*519b0*/  IADD3 R9, R252, 0x7c, RZ ;  /* 0x0000007cfc097810 */ /* 0x002fe20007ffe0ff */
[----:B------:R-:W4:Y:S01]  /*519c0*/  LDL.LU R240, [R1+0x7c] ;  /* 0x00007c0001f07983 */ /* 0x000f220000300800 */
[-C--:B------:R-:W-:Y:S02]  /*519d0*/  LEA R8, P6, R5, R3.reuse, 0x2 ;  /* 0x0000000305087211 */ /* 0x080fe400078c10ff */
[----:B------:R-:W-:Y:S01]  /*519e0*/  ISETP.LT.AND P4, PT, R9, c[0x0][0x17c], !P0 ;  /* 0x00005f0009007a0c */ /* 0x000fe20004781270 */
[----:B------:R-:W4:Y:S01]  /*519f0*/  LDL.LU R241, [R1+0x60] ;  /* 0x0000600001f17983 */ /* 0x000f220000300800 */
        /* <DEDUP_REMOVED lines=14> */
[----:B------:R-:W-:-:S04]  /*51ae0*/  LEA R6, P2, R0, R3, 0x2 ;  /* 0x0000000300067211 */ /* 0x000fc800078410ff */
[C---:B------:R-:W-:Y:S01]  /*51af0*/  LEA.HI.X.SX32 R7, R0.reuse, R4, 0x2, P2 ;  /* 0x0000000400077211 */ /* 0x040fe200010f16ff */
[----:B---3--:R-:W-:Y:S04]  /*51b00*/  @P4 STG.E [R8.64], R166 ;  /* 0x000000a608004986 */ /* 0x008fe8000c101904 */
[----:B----4-:R1:W-:Y:S04]  /*51b10*/  @P3 STG.E [R6.64], R231 ;  /* 0x000000e706003986 */ /* 0x0103e8000c101904 */
[----:B-1----:R-:W3:Y:S01]  /*51b20*/  LDL.LU R231, [R1+0x24] ;  /* 0x0000240001e77983 */ /* 0x002ee20000300800 */
[----:B------:R-:W-:-:S02]  /*51b30*/  IADD3 R5, R0, c[0x0][0x198], RZ ;  /* 0x0000660000057a10 */ /* 0x000fc40007ffe0ff */
[C---:B------:R-:W-:Y:S02]  /*51b40*/  IADD3 R9, R252.reuse, 0x80, RZ ;  /* 0x00000080fc097810 */ /* 0x040fe40007ffe0ff */
[----:B------:R-:W-:Y:S02]  /*51b50*/  LEA R8, P6, R5, R3, 0x2 ;  /* 0x0000000305087211 */ /* 0x000fe400078c10ff */
[----:B------:R-:W-:Y:S02]  /*51b60*/  IADD3 R10, R252, 0x7f, RZ ;  /* 0x0000007ffc0a7810 */ /* 0x000fe40007ffe0ff */
[----:B------:R-:W-:Y:S02]  /*51b70*/  ISETP.LT.AND P4, PT, R9, c[0x0][0x17c], !P0 ;  /* 0x00005f0009007a0c */ /* 0x000fe40004781270 */
[C---:B------:R-:W-:Y:S02]  /*51b80*/  IADD3 R0, R5.reuse, c[0x0][0x198], RZ ;  /* 0x0000660005007a10 */ /* 0x040fe40007ffe0ff */
[----:B------:R-:W-:-:S02]  /*51b90*/  LEA.HI.X.SX32 R9, R5, R4, 0x2, P6 ;  /* 0x0000000405097211 */ /* 0x000fc400030f16ff */
[----:B------:R-:W-:Y:S02]  /*51ba0*/  ISETP.LT.AND P1, PT, R10, c[0x0][0x17c], !P0 ;  /* 0x00005f000a007a0c */ /* 0x000fe40004721270 */
[C---:B------:R-:W-:Y:S01]  /*51bb0*/  IADD3 R5, R0.reuse, c[0x0][0x198], RZ ;  /* 0x0000660000057a10 */ /* 0x040fe20007ffe0ff */
[----:B------:R1:W-:Y:S01]  /*51bc0*/  @P5 STG.E [R8.64], R167 ;  /* 0x000000a708005986 */ /* 0x0003e2000c101904 */
[----:B------:R-:W-:Y:S02]  /*51bd0*/  LEA R6, P3, R0, R3, 0x2 ;  /* 0x0000000300067211 */ /* 0x000fe400078610ff */
[----:B------:R-:W-:Y:S02]  /*51be0*/  IADD3 R10, R252, 0x81, RZ ;  /* 0x00000081fc0a7810 */ /* 0x000fe40007ffe0ff */
[----:B------:R-:W-:Y:S02]  /*51bf0*/  LEA.HI.X.SX32 R7, R0, R4, 0x2, P3 ;  /* 0x0000000400077211 */ /* 0x000fe400018f16ff */
[----:B------:R-:W-:-:S02]  /*51c00*/  IADD3 R0, R5, c[0x0][0x198], RZ ;  /* 0x0000660005007a10 */ /* 0x000fc40007ffe0ff */
[----:B-1----:R-:W-:Y:S02]  /*51c10*/  IADD3 R9, R252, 0x82, RZ ;  /* 0x00000082fc097810 */ /* 0x002fe40007ffe0ff */
[----:B------:R-:W-:Y:S02]  /*51c20*/  LEA R8, P6, R5, R3, 0x2 ;  /* 0x0000000305087211 */ /* 0x000fe400078c10ff */
[----:B------:R-:W-:Y:S02]  /*51c30*/  ISETP.LT.AND P5, PT, R9, c[0x0][0x17c], !P0 ;  /* 0x00005f0009007a0c */ /* 0x000fe400047a1270 */
[----:B------:R-:W-:Y:S02]  /*51c40*/  LEA.HI.X.SX32 R9, R5, R4, 0x2, P6 ;  /* 0x0000000405097211 */ /* 0x000fe400030f16ff */
[----:B------:R-:W-:Y:S01]  /*51c50*/  ISETP.LT.AND P2, PT, R10, c[0x0][0x17c], !P0 ;  /* 0x00005f000a007a0c */ /* 0x000fe20004741270 */
[----:B------:R1:W-:Y:S01]  /*51c60*/  @P1 STG.E [R6.64], R240 ;  /* 0x000000f006001986 */ /* 0x0003e2000c101904 */
[----:B------:R-:W-:-:S03]  /*51c70*/  IADD3 R5, R0, c[0x0][0x198], RZ ;  /* 0x0000660000057a10 */ /* 0x000fc60007ffe0ff */
[----:B------:R4:W-:Y:S01]  /*51c80*/  @P4 STG.E [R8.64], R241 ;  /* 0x000000f108004986 */ /* 0x0009e2000c101904 */
[----:B------:R-:W-:Y:S02]  /*51c90*/  IADD3 R10, R252, 0x83, RZ ;  /* 0x00000083fc0a7810 */ /* 0x000fe40007ffe0ff */
[-C--:B-1----:R-:W-:Y:S02]  /*51ca0*/  LEA R6, P1, R0, R3.reuse, 0x2 ;  /* 0x0000000300067211 */ /* 0x082fe400078210ff */
[----:B----4-:R-:W-:Y:S01]  /*51cb0*/  IADD3 R9, R252, 0x84, RZ ;  /* 0x00000084fc097810 */ /* 0x010fe20007ffe0ff */
[----:B------:R-:W4:Y:S01]  /*51cc0*/  LDL.LU R241, [R1+0x50] ;  /* 0x0000500001f17983 */ /* 0x000f220000300800 */
[----:B------:R-:W-:Y:S02]  /*51cd0*/  LEA R8, P6, R5, R3, 0x2 ;  /* 0x0000000305087211 */ /* 0x000fe400078c10ff */
[----:B------:R-:W-:Y:S02]  /*51ce0*/  LEA.HI.X.SX32 R7, R0, R4, 0x2, P1 ;  /* 0x0000000400077211 */ /* 0x000fe400008f16ff */
[----:B------:R-:W-:-:S02]  /*51cf0*/  ISETP.LT.AND P4, PT, R9, c[0x0][0x17c], !P0 ;  /* 0x00005f0009007a0c */ /* 0x000fc40004781270 */
[C---:B------:R-:W-:Y:S02]  /*51d00*/  LEA.HI.X.SX32 R9, R5.reuse, R4, 0x2, P6 ;  /* 0x0000000405097211 */ /* 0x040fe400030f16ff */
[----:B------:R-:W-:Y:S02]  /*51d10*/  ISETP.LT.AND P3, PT, R10, c[0x0][0x17c], !P0 ;  /* 0x00005f000a007a0c */ /* 0x000fe40004761270 */
[----:B------:R-:W-:Y:S01]  /*51d20*/  IADD3 R0, R5, c[0x0][0x198], RZ ;  /* 0x0000660005007a10 */ /* 0x000fe20007ffe0ff */
[----:B-----5:R1:W-:Y:S04]  /*51d30*/  @P2 STG.E [R6.64], R242 ;  /* 0x000000f206002986 */ /* 0x0203e8000c101904 */
[----:B-1----:R-:W5:Y:S01]  /*51d40*/  LDL.LU R242, [R1+0x54] ;  /* 0x0000540001f27983 */ /* 0x002f620000300800 */
[----:B------:R-:W-:-:S04]  /*51d50*/  LEA R6, P2, R0, R3, 0x2 ;  /* 0x0000000300067211 */ /* 0x000fc800078410ff */
[C---:B------:R-:W-:Y:S01]  /*51d60*/  LEA.HI.X.SX32 R7, R0.reuse, R4, 0x2, P2 ;  /* 0x0000000400077211 */ /* 0x040fe200010f16ff */
[----:B--2---:R1:W-:Y:S04]  /*51d70*/  @P5 STG.E [R8.64], R243 ;  /* 0x000000f308005986 */ /* 0x0043e8000c101904 */
[----:B-1----:R-:W2:Y:S04]  /*51d80*/  LDL.LU R243, [R1+0x10] ;  /* 0x0000100001f37983 */ /* 0x002ea80000300800 */
[----:B---3--:R1:W-:Y:S04]  /*51d90*/  @P3 STG.E [R6.64], R231 ;  /* 0x000000e706003986 */ /* 0x0083e8000c101904 */
        /* <DEDUP_REMOVED lines=25> */
[----:B----4-:R-:W-:Y:S02]  /*51f30*/  IADD3 R9, R252, 0x8a, RZ ;  /* 0x0000008afc097810 */ /* 0x010fe40007ffe0ff */
[----:B------:R-:W-:Y:S02]  /*51f40*/  LEA R8, P6, R5, R3, 0x2 ;  /* 0x0000000305087211 */ /* 0x000fe400078c10ff */
[----:B------:R-:W-:Y:S02]  /*51f50*/  LEA.HI.X.SX32 R7, R0, R4, 0x2, P1 ;  /* 0x0000000400077211 */ /* 0x000fe400008f16ff */
[----:B------:R-:W-:-:S02]  /*51f60*/  ISETP.LT.AND P5, PT, R9, c[0x0][0x17c], !P0 ;  /* 0x00005f0009007a0c */ /* 0x000fc400047a1270 */
[C---:B------:R-:W-:Y:S02]  /*51f70*/  IADD3 R0, R5.reuse, c[0x0][0x198], RZ ;  /* 0x0000660005007a10 */ /* 0x040fe40007ffe0ff */
        /* <DEDUP_REMOVED lines=15> */
[----:B-----5:R1:W-:Y:S03]  /*52070*/  @P3 STG.E [R6.64], R242 ;  /* 0x000000f206003986 */ /* 0x0203e6000c101904 */
[----:B-1----:R-:W-:-:S04]  /*52080*/  LEA R6, P3, R0, R3, 0x2 ;  /* 0x0000000300067211 */ /* 0x002fc800078610ff */
[C---:B------:R-:W-:Y:S01]  /*52090*/  LEA.HI.X.SX32 R7, R0.reuse, R4, 0x2, P3 ;  /* 0x0000000400077211 */ /* 0x040fe200018f16ff */
[----:B--2---:R1:W-:Y:S04]  /*520a0*/  @P5 STG.E [R8.64], R243 ;  /* 0x000000f308005986 */ /* 0x0043e8000c101904 */
[----:B-1----:R-:W2:Y:S04]  /*520b0*/  LDL.LU R243, [R1+0x44] ;  /* 0x0000440001f37983 */ /* 0x002ea80000300800 */
[----:B------:R-:W5:Y:S04]  /*520c0*/  LDL.LU R242, [R1] ;  /* 0x0000000001f27983 */ /* 0x000f680000300800 */
[----:B---3--:R1:W-:Y:S04]  /*520d0*/  @P1 STG.E [R6.64], R231 ;  /* 0x000000e706001986 */ /* 0x0083e8000c101904 */
[----:B-1----:R-:W3:Y:S01]  /*520e0*/  LDL.LU R231, [R1+0x4] ;  /* 0x0000040001e77983 */ /* 0x002ee20000300800 */
[----:B------:R-:W-:-:S02]  /*520f0*/  IADD3 R5, R0, c[0x0][0x198], RZ ;  /* 0x0000660000057a10 */ /* 0x000fc40007ffe0ff */
[C---:B------:R-:W-:Y:S02]  /*52100*/  IADD3 R10, R252.reuse, 0x8d, RZ ;  /* 0x0000008dfc0a7810 */ /* 0x040fe40007ffe0ff */
[----:B------:R-:W-:Y:S02]  /*52110*/  IADD3 R9, R252, 0x8e, RZ ;  /* 0x0000008efc097810 */ /* 0x000fe40007ffe0ff */
[C---:B------:R-:W-:Y:S02]  /*52120*/  LEA R8, P6, R5.reuse, R3, 0x2 ;  /* 0x0000000305087211 */ /* 0x040fe400078c10ff */
[----:B------:R-:W-:Y:S02]  /*52130*/  ISETP.LT.AND P2, PT, R10, c[0x0][0x17c], !P0 ;  /* 0x00005f000a007a0c */ /* 0x000fe40004741270 */
[----:B------:R-:W-:Y:S02]  /*52140*/  IADD3 R0, R5, c[0x0][0x198], RZ ;  /* 0x0000660005007a10 */ /* 0x000fe40007ffe0ff */
[----:B------:R-:W-:-:S02]  /*52150*/  ISETP.LT.AND P5, PT, R9, c[0x0][0x17c], !P0 ;  /* 0x00005f0009007a0c */ /* 0x000fc400047a1270 */
[-C--:B------:R-:W-:Y:S02]  /*52160*/  LEA.HI.X.SX32 R9, R5, R4.reuse, 0x2, P6 ;  /* 0x0000000405097211 */ /* 0x080fe400030f16ff */
[----:B------:R-:W-:Y:S02]  /*52170*/  LEA R6, P1, R0, R3, 0x2 ;  /* 0x0000000300067211 */ /* 0x000fe400078210ff */
[----:B------:R-:W-:Y:S02]  /*52180*/  IADD3 R10, R252, 0x8f, RZ ;  /* 0x0000008ffc0a7810 */ /* 0x000fe40007ffe0ff */
[C---:B------:R-:W-:Y:S01]  /*52190*/  IADD3 R5, R0.reuse, c[0x0][0x198], RZ ;  /* 0x0000660000057a10 */ /* 0x040fe20007ffe0ff */
[----:B------:R1:W-:Y:S01]  /*521a0*/  @P4 STG.E [R8.64], R236 ;  /* 0x000000ec08004986 */ /* 0x0003e2000c101904 */
[----:B------:R-:W-:Y:S02]  /*521b0*/  LEA.HI.X.SX32 R7, R0, R4, 0x2, P1 ;  /* 0x0000000400077211 */ /* 0x000fe400008f16ff */
[----:B------:R-:W-:-:S02]  /*521c0*/  ISETP.LT.AND P3, PT, R10, c[0x0][0x17c], !P0 ;  /* 0x00005f000a007a0c */ /* 0x000fc40004761270 */
[C---:B------:R-:W-:Y:S01]  /*521d0*/  IADD3 R0, R5.reuse, c[0x0][0x198], RZ ;  /* 0x0000660005007a10 */ /* 0x040fe20007ffe0ff */
[----:B------:R1:W-:Y:S02]  /*521e0*/  @P2 STG.E [R6.64], R237 ;  /* 0x000000ed06002986 */ /* 0x0003e4000c101904 */
[----:B-1----:R-:W-:Y:S02]  /*521f0*/  IADD3 R9, R252, 0x90, RZ ;  /* 0x00000090fc097810 */ /* 0x002fe40007ffe0ff */
[-C--:B------:R-:W-:Y:S02]  /*52200*/  LEA R8, P6, R5, R3.reuse, 0x2 ;  /* 0x0000000305087211 */ /* 0x080fe400078c10ff */
        /* <DEDUP_REMOVED lines=8> */
[----:B------:R-:W-:Y:S01]  /*52290*/  IADD3 R0, R5, c[0x0][0x198], RZ ;  /* 0x0000660005007a10 */ /* 0x000fe20007ffe0ff */
[----:B------:R1:W-:Y:S02]  /*522a0*/  @P3 STG.E [R6.64], R201 ;  /* 0x000000c906003986 */ /* 0x0003e4000c101904 */
[----:B-1----:R-:W-:-:S02]  /*522b0*/  IADD3 R9, R252, 0x92, RZ ;  /* 0x00000092fc097810 */ /* 0x002fc40007ffe0ff */
[-C--:B------:R-:W-:Y:S02]  /*522c0*/  LEA R8, P6, R5, R3.reuse, 0x2 ;  /* 0x0000000305087211 */ /* 0x080fe400078c10ff */
[----:B------:R-:W-:Y:S02]  /*522d0*/  ISETP.LT.AND P5, PT, R9, c[0x0][0x17c], !P0 ;  /* 0x00005f0009007a0c */ /* 0x000fe400047a1270 */
[----:B------:R-:W-:Y:S02]  /*522e0*/  LEA R6, P3, R0, R3, 0x2 ;  /* 0x0000000300067211 */ /* 0x000fe400078610ff */
[----:B------:R-:W-:Y:S02]  /*522f0*/  LEA.HI.X.SX32 R9, R5, R4, 0x2, P6 ;  /* 0x0000000405097211 */ /* 0x000fe400030f16ff */
[----:B------:R-:W-:Y:S02]  /*52300*/  IADD3 R10, R252, 0x93, RZ ;  /* 0x00000093fc0a7810 */ /* 0x000fe40007ffe0ff */
[----:B------:R-:W-:-:S02]  /*52310*/  IADD3 R5, R0, c[0x0][0x198], RZ ;  /* 0x0000660000057a10 */ /* 0x000fc40007ffe0ff */
[----:B------:R-:W-:Y:S01]  /*52320*/  LEA.HI.X.SX32 R7, R0, R4, 0x2, P3 ;  /* 0x0000000400077211 */ /* 0x000fe200018f16ff */
[----:B----4-:R1:W-:Y:S01]  /*52330*/  @P4 STG.E [R8.64], R241 ;  /* 0x000000f108004986 */ /* 0x0103e2000c101904 */
[----:B------:R-:W-:Y:S02]  /*52340*/  ISETP.LT.AND P2, PT, R10, c[0x0][0x17c], !P0 ;  /* 0x00005f000a007a0c */ /* 0x000fe40004741270 */
[C---:B------:R-:W-:Y:S02]  /*52350*/  IADD3 R0, R5.reuse, c[0x0][0x198], RZ ;  /* 0x0000660005007a10 */ /* 0x040fe40007ffe0ff */
[----:B-1----:R-:W-:Y:S02]  /*52360*/  IADD3 R9, R252, 0x94, RZ ;  /* 0x00000094fc097810 */ /* 0x002fe40007ffe0ff */
[----:B------:R-:W-:Y:S02]  /*52370*/  LEA R8, P6, R5, R3, 0x2 ;  /* 0x0000000305087211 */ /* 0x000fe400078c10ff */
[----:B------:R-:W-:-:S02]  /*52380*/  ISETP.LT.AND P4, PT, R9, c[0x0][0x17c], !P0 ;  /* 0x00005f0009007a0c */ /* 0x000fc40004781270 */
[----:B------:R-:W-:Y:S01]  /*52390*/  LEA.HI.X.SX32 R9, R5, R4, 0x2, P6 ;  /* 0x0000000405097211 */ /* 0x000fe200030f16ff */
[----:B--2---:R1:W-:Y:S04]  /*523a0*/  @P1 STG.E [R6.64], R243 ;  /* 0x000000f306001986 */ /* 0x0043e8000c101904 */
[----:B-----5:R-:W-:Y:S04]  /*523b0*/  @P5 STG.E [R8.64], R242 ;  /* 0x000000f208005986 */ /* 0x020fe8000c101904 */
[----:B-1----:R-:W2:Y:S01]  /*523c0*/  LDL.LU R243, [R1+0x30] ;  /* 0x0000300001f37983 */ /* 0x002ea20000300800 */
[----:B------:R-:W-:-:S04]  /*523d0*/  LEA R6, P1, R0, R3, 0x2 ;  /* 0x0000000300067211 */ /* 0x000fc800078210ff */
[----:B------:R-:W-:-:S05]  /*523e0*/  LEA.HI.X.SX32 R7, R0, R4, 0x2, P1 ;  /* 0x0000000400077211 */ /* 0x000fca00008f16ff */
[----:B---3--:R1:W-:Y:S04]  /*523f0*/  @P2 STG.E [R6.64], R231 ;  /* 0x000000e706002986 */ /* 0x0083e8000c101904 */
[----:B-1----:R-:W3:Y:S01]  /*52400*/  LDL.LU R231, [R1+0x34] ;  /* 0x0000340001e77983 */ /* 0x002ee20000300800 */
[----:B------:R-:W-:Y:S02]  /*52410*/  IADD3 R5, R0, c[0x0][0x198], RZ ;  /* 0x0000660000057a10 */ /* 0x000fe40007ffe0ff */
[C---:B------:R-:W-:Y:S01]  /*52420*/  IADD3 R9, R252.reuse, 0x96, RZ ;  /* 0x00000096fc097810 */ /* 0x040fe20007ffe0ff */
[----:B------:R-:W4:Y:S01]  /*52430*/  LDL.LU R241, [R1+0x68] ;  /* 0x0000680001f17983 */ /* 0x000f220000300800 */
[----:B------:R-:W-:Y:S02]  /*52440*/  LEA R8, P6, R5, R3, 0x2 ;  /* 0x0000000305087211 */ /* 0x000fe400078c10ff */
[----:B------:R-:W-:Y:S01]  /*52450*/  IADD3 R10, R252, 0x95, RZ ;  /* 0x00000095fc0a7810 */ /* 0x000fe20007ffe0ff */
[----:B------:R-:W5:Y:S01]  /*52460*/  LDL.LU R242, [R1+0x6c] ;  /* 0x00006c0001f27983 */ /* 0x000f620000300800 */
[----:B------:R-:W-:-:S02]  /*52470*/  ISETP.LT.AND P5, PT, R9, c[0x0][0x17c], !P0 ;  /* 0x00005f0009007a0c */ /* 0x000fc400047a1270 */
[C---:B------:R-:W-:Y:S02]  /*52480*/  IADD3 R0, R5.reuse, c[0x0][0x198], RZ ;  /* 0x0000660005007a10 */ /* 0x040fe40007ffe0ff */
[----:B------:R-:W-:Y:S02]  /*52490*/  LEA.HI.X.SX32 R9, R5, R4, 0x2, P6 ;  /* 0x0000000405097211 */ /* 0x000fe400030f16ff */
[----:B------:R-:W-:Y:S02]  /*524a0*/  ISETP.LT.AND P3, PT, R10, c[0x0][0x17c], !P0 ;  /* 0x00005f000a007a0c */ /* 0x000fe40004761270 */
[C---:B------:R-:W-:Y:S01]  /*524b0*/  IADD3 R5, R0.reuse, c[0x0][0x198], RZ ;  /* 0x0000660000057a10 */ /* 0x040fe20007ffe0ff */
[----:B------:R1:W-:Y:S01]  /*524c0*/  @P4 STG.E [R8.64], R232 ;  /* 0x000000e808004986 */ /* 0x0003e2000c101904 */
[----:B------:R-:W-:Y:S02]  /*524d0*/  LEA R6, P2, R0, R3, 0x2 ;  /* 0x0000000300067211 */ /* 0x000fe400078410ff */
[----:B------:R-:W-:-:S02]  /*524e0*/  IADD3 R10, R252, 0x97, RZ ;  /* 0x00000097fc0a7810 */ /* 0x000fc40007ffe0ff */
[-C--:B------:R-:W-:Y:S02]  /*524f0*/  LEA.HI.X.SX32 R7, R0, R4.reuse, 0x2, P2 ;  /* 0x0000000400077211 */ /* 0x080fe400010f16ff */
[C---:B------:R-:W-:Y:S02]  /*52500*/  IADD3 R0, R5.reuse, c[0x0][0x198], RZ ;  /* 0x0000660005007a10 */ /* 0x040fe40007ffe0ff */
[----:B-1----:R-:W-:Y:S02]  /*52510*/  IADD3 R9, R252, 0x98, RZ ;  /* 0x00000098fc097810 */ /* 0x002fe40007ffe0ff */
[----:B------:R-:W-:Y:S02]  /*52520*/  LEA R8, P6, R5, R3, 0x2 ;  /* 0x0000000305087211 */ /* 0x000fe400078c10ff */
[----:B------:R-:W-:Y:S02]  /*52530*/  ISETP.LT.AND P4, PT, R9, c[0x0][0x17c], !P0 ;  /* 0x00005f0009007a0c */ /* 0x000fe40004781270 */
[----:B------:R-:W-:-:S02]  /*52540*/  LEA.HI.X.SX32 R9, R5, R4, 0x2, P6 ;  /* 0x0000000405097211 */ /* 0x000fc400030f16ff */
[----:B------:R-:W-:Y:S01]  /*52550*/  ISETP.LT.AND P1, PT, R10, c[0x0][0x17c], !P0 ;  /* 0x00005f000a007a0c */ /* 0x000fe20004721270 */
[----:B------:R1:W-:Y:S01]  /*52560*/  @P3 STG.E [R6.64], R233 ;  /* 0x000000e906003986 */ /* 0x0003e2000c101904 */
[----:B------:R-:W-:-:S03]  /*52570*/  IADD3 R5, R0, c[0x0][0x198], RZ ;  /* 0x0000660000057a10 */ /* 0x000fc60007ffe0ff */
[----:B------:R1:W-:Y:S01]  /*52580*/  @P5 STG.E [R8.64], R196 ;  /* 0x000000c408005986 */ /* 0x0003e2000c101904 */
[----:B------:R-:W-:Y:S02]  /*52590*/  IADD3 R10, R252, 0x99, RZ ;  /* 0x00000099fc0a7810 */ /* 0x000fe40007ffe0ff */
[-C--:B-1----:R-:W-:Y:S02]  /*525a0*/  LEA R6, P3, R0, R3.reuse, 0x2 ;  /* 0x0000000300067211 */ /* 0x082fe400078610ff */
[----:B------:R-:W-:Y:S02]  /*525b0*/  IADD3 R9, R252, 0x9a, RZ ;  /* 0x0000009afc097810 */ /* 0x000fe40007ffe0ff */
[----:B------:R-:W-:Y:S02]  /*525c0*/  LEA R8, P6, R5, R3, 0x2 ;  /* 0x0000000305087211 */ /* 0x000fe400078c10ff */
[----:B------:R-:W-:Y:S02]  /*525d0*/  LEA.HI.X.SX32 R7, R0, R4, 0x2, P3 ;  /* 0x0000000400077211 */ /* 0x000fe400018f16ff */
[----:B------:R-:W-:-:S02]  /*525e0*/  ISETP.LT.AND P5, PT, R9, c[0x0][0x17c], !P0 ;  /* 0x00005f0009007a0c */ /* 0x000fc400047a1270 */
[C---:B------:R-:W-:Y:S02]  /*525f0*/  LEA.HI.X.SX32 R9, R5.reuse, R4, 0x2, P6 ;  /* 0x0000000405097211 */ /* 0x040fe400030f16ff */
[----:B------:R-:W-:Y:S02]  /*52600*/  ISETP.LT.AND P2, PT, R10, c[0x0][0x17c], !P0 ;  /* 0x00005f000a007a0c */ /* 0x000fe40004741270 */
[----:B------:R-:W-:Y:S01]  /*52610*/  IADD3 R0, R5, c[0x0][0x198], RZ ;  /* 0x0000660005007a10 */ /* 0x000fe20007ffe0ff */
[----:B------:R1:W-:Y:S03]  /*52620*/  @P1 STG.E [R6.64], R197 ;  /* 0x000000c506001986 */ /* 0x0003e6000c101904 */
[----:B-1----:R-:W-:-:S04]  /*52630*/  LEA R6, P1, R0, R3, 0x2 ;  /* 0x0000000300067211 */ /* 0x002fc800078210ff */
        /* <DEDUP_REMOVED lines=97> */
[C---:B------:R-:W-:Y:S02]  /*52c50*/  IADD3 R0, R5.reuse, c[0x0][0x198], RZ ;  /* 0x0000660005007a10 */ /* 0x040fe40007ffe0ff */
[----:B------:R-:W-:Y:S02]  /*52c60*/  LEA.HI.X.SX32 R9, R5, R4, 0x2, P6 ;  /* 0x0000000405097211 */ /* 0x000fe400030f16ff */
[----:B------:R-:W-:Y:S01]  /*52c70*/  ISETP.LT.AND P1, PT, R10, c[0x0][0x17c], !P0 ;  /* 0x00005f000a007a0c */ /* 0x000fe20004721270 */
[----:B------:R1:W-:Y:S01]  /*52c80*/  @P3 STG.E [R6.64], R207 ;  /* 0x000000cf06003986 */ /* 0x0003e2000c101904 */
[----:B------:R-:W-:Y:S02]  /*52c90*/  IADD3 R5, R0, c[0x0][0x198], RZ ;  /* 0x0000660000057a10 */ /* 0x000fe40007ffe0ff */
[----:B------:R-:W-:Y:S02]  /*52ca0*/  IADD3 R10, R252, 0xab, RZ ;  /* 0x000000abfc0a7810 */ /* 0x000fe40007ffe0ff */
[----:B-1----:R-:W-:-:S04]  /*52cb0*/  LEA R6, P3, R0, R3, 0x2 ;  /* 0x0000000300067211 */ /* 0x002fc800078610ff */
[----:B------:R-:W-:Y:S02]  /*52cc0*/  LEA.HI.X.SX32 R7, R0, R4, 0x2, P3 ;  /* 0x0000000400077211 */ /* 0x000fe400018f16ff */
[----:B------:R-:W-:Y:S02]  /*52cd0*/  ISETP.LT.AND P2, PT, R10, c[0x0][0x17c], !P0 ;  /* 0x00005f000a007a0c */ /* 0x000fe40004741270 */
[C---:B------:R-:W-:Y:S01]  /*52ce0*/  IADD3 R0, R5.reuse, c[0x0][0x198], RZ ;  /* 0x0000660005007a10 */ /* 0x040fe20007ffe0ff */
[----:B----4-:R1:W-:Y:S02]  /*52cf0*/  @P4 STG.E [R8.64], R241 ;  /* 0x000000f108004986 */ /* 0x0103e4000c101904 */
[----:B-1----:R-:W-:Y:S02]  /*52d00*/  IADD3 R9, R252, 0xac, RZ ;  /* 0x000000acfc097810 */ /* 0x002fe40007ffe0ff */
[----:B------:R-:W4:Y:S01]  /*52d10*/  LDL.LU R241, [R1+0x48] ;  /* 0x0000480001f17983 */ /* 0x000f220000300800 */
[----:B------:R-:W-:-:S02]  /*52d20*/  LEA R8, P6, R5, R3, 0x2 ;  /* 0x0000000305087211 */ /* 0x000fc400078c10ff */
[----:B------:R-:W-:Y:S02]  /*52d30*/  ISETP.LT.AND P4, PT, R9, c[0x0][0x17c], !P0 ;  /* 0x00005f0009007a0c */ /* 0x000fe40004781270 */
[----:B------:R-:W-:Y:S01]  /*52d40*/  LEA.HI.X.SX32 R9, R5, R4, 0x2, P6 ;  /* 0x0000000405097211 */ /* 0x000fe200030f16ff */
[----:B-----5:R1:W-:Y:S02]  /*52d50*/  @P1 STG.E [R6.64], R242 ;  /* 0x000000f206001986 */ /* 0x0203e4000c101904 */
[----:B-1----:R-:W-:-:S04]  /*52d60*/  LEA R6, P1, R0, R3, 0x2 ;  /* 0x0000000300067211 */ /* 0x002fc800078210ff */
[C---:B------:R-:W-:Y:S01]  /*52d70*/  LEA.HI.X.SX32 R7, R0.reuse, R4, 0x2, P1 ;  /* 0x0000000400077211 */ /* 0x040fe200008f16ff */
[----:B--2---:R1:W-:Y:S04]  /*52d80*/  @P5 STG.E [R8.64], R243 ;  /* 0x000000f308005986 */ /* 0x0043e8000c101904 */
[----:B-1----:R-:W2:Y:S04]  /*52d90*/  LDL.LU R243, [R1+0x4c] ;  /* 0x00004c0001f37983 */ /* 0x002ea80000300800 */
[----:B------:R-:W5:Y:S04]  /*52da0*/  LDL.LU R242, [R1+0x8] ;  /* 0x0000080001f27983 */ /* 0x000f680000300800 */
        /* <DEDUP_REMOVED lines=37> */
[----:B------:R-:W-:Y:S02]  /*53000*/  LEA.HI.X.SX32 R7, R0, R4, 0x2, P1 ;  /* 0x0000000400077211 */ /* 0x000fe400008f16ff */
[----:B------:R-:W-:Y:S02]  /*53010*/  ISETP.LT.AND P3, PT, R10, c[0x0][0x17c], !P0 ;  /* 0x00005f000a007a0c */ /* 0x000fe40004761270 */
[C---:B------:R-:W-:Y:S01]  /*53020*/  IADD3 R0, R5.reuse, c[0x0][0x198], RZ ;  /* 0x0000660005007a10 */ /* 0x040fe20007ffe0ff */
[----:B----4-:R1:W-:Y:S02]  /*53030*/  @P4 STG.E [R8.64], R241 ;  /* 0x000000f108004986 */ /* 0x0103e4000c101904 */
        /* <DEDUP_REMOVED lines=12> */
[C---:B------:R-:W-:Y:S02]  /*53100*/  IADD3 R9, R252.reuse, 0xb6, RZ ;  /* 0x000000b6fc097810 */ /* 0x040fe40007ffe0ff */
        /* <DEDUP_REMOVED lines=34> */
[----:B------:R-:W-:Y:S02]  /*53330*/  IADD3 R0, R5, c[0x0][0x198], RZ ;  /* 0x0000660005007a10 */ /* 0x000fe40007ffe0ff */
[----:B------:R-:W-:Y:S02]  /*53340*/  ISETP.LT.AND P1, PT, R10, c[0x0][0x17c], !P0 ;  /* 0x00005f000a007a0c */ /* 0x000fe40004721270 */
[----:B------:R-:W-:-:S04]  /*53350*/  IADD3 R10, R252, 0xbd, RZ ;  /* 0x000000bdfc0a7810 */ /* 0x000fc80007ffe0ff */
[----:B------:R-:W-:Y:S02]  /*53360*/  ISETP.LT.AND P2, PT, R10, c[0x0][0x17c], !P0 ;  /* 0x00005f000a007a0c */ /* 0x000fe40004741270 */
[C---:B------:R-:W-:Y:S02]  /*53370*/  IADD3 R10, R252.reuse, 0xbf, RZ ;  /* 0x000000bffc0a7810 */ /* 0x040fe40007ffe0ff */
[C---:B------:R-:W-:Y:S01]  /*53380*/  IADD3 R11, R252.reuse, 0xd6, RZ ;  /* 0x000000d6fc0b7810 */ /* 0x040fe20007ffe0ff */
[----:B--2---:R1:W-:Y:S02]  /*53390*/  @P4 STG.E [R8.64], R243 ;  /* 0x000000f308004986 */ /* 0x0043e4000c101904 */
[----:B-1----:R-:W-:Y:S02]  /*533a0*/  IADD3 R9, R252, 0xbc, RZ ;  /* 0x000000bcfc097810 */ /* 0x002fe40007ffe0ff */
[----:B------:R-:W-:Y:S02]  /*533b0*/  LEA R8, P6, R5, R3, 0x2 ;  /* 0x0000000305087211 */ /* 0x000fe400078c10ff */
[----:B------:R-:W-:-:S02]  /*533c0*/  ISETP.LT.AND P4, PT, R9, c[0x0][0x17c], !P0 ;  /* 0x00005f0009007a0c */ /* 0x000fc40004781270 */
[----:B------:R-:W-:Y:S02]  /*533d0*/  LEA.HI.X.SX32 R9, R5, R4, 0x2, P6 ;  /* 0x0000000405097211 */ /* 0x000fe400030f16ff */
[C---:B------:R-:W-:Y:S01]  /*533e0*/  IADD3 R5, R0.reuse, c[0x0][0x198], RZ ;  /* 0x0000660000057a10 */ /* 0x040fe20007ffe0ff */
[----:B---3--:R1:W-:Y:S04]  /*533f0*/  @P3 STG.E [R6.64], R231 ;  /* 0x000000e706003986 */ /* 0x0083e8000c101904 */
[----:B------:R2:W-:Y:S01]  /*53400*/  @P5 STG.E [R8.64], R250 ;  /* 0x000000fa08005986 */ /* 0x0005e2000c101904 */
[----:B-1----:R-:W-:Y:S02]  /*53410*/  LEA R6, P3, R0, R3, 0x2 ;  /* 0x0000000300067211 */ /* 0x002fe400078610ff */
[----:B--2---:R-:W-:-:S02]  /*53420*/  IADD3 R9, R252, 0xbe, RZ ;  /* 0x000000befc097810 */ /* 0x004fc40007ffe0ff */
[----:B------:R-:W-:Y:S02]  /*53430*/  LEA R8, P6, R5, R3, 0x2 ;  /* 0x0000000305087211 */ /* 0x000fe400078c10ff */
[-C--:B------:R-:W-:Y:S02]  /*53440*/  LEA.HI.X.SX32 R7, R0, R4.reuse, 0x2, P3 ;  /* 0x0000000400077211 */ /* 0x080fe400018f16ff */
[----:B------:R-:W-:Y:S02]  /*53450*/  ISETP.LT.AND P5, PT, R9, c[0x0][0x17c], !P0 ;  /* 0x00005f0009007a0c */ /* 0x000fe400047a1270 */
[C---:B------:R-:W-:Y:S02]  /*53460*/  IADD3 R0, R5.reuse, c[0x0][0x198], RZ ;  /* 0x0000660005007a10 */ /* 0x040fe40007ffe0ff */
[----:B------:R-:W-:Y:S01]  /*53470*/  LEA.HI.X.SX32 R9, R5, R4, 0x2, P6 ;  /* 0x0000000405097211 */ /* 0x000fe200030f16ff */
[----:B------:R1:W-:Y:S01]  /*53480*/  @P1 STG.E [R6.64], R251 ;  /* 0x000000fb06001986 */ /* 0x0003e2000c101904 */
[----:B------:R-:W-:-:S03]  /*53490*/  IADD3 R5, R0, c[0x0][0x198], RZ ;  /* 0x0000660000057a10 */ /* 0x000fc60007ffe0ff */
[----:B------:R2:W-:Y:S01]  /*534a0*/  @P4 STG.E [R8.64], R210 ;  /* 0x000000d208004986 */ /* 0x0005e2000c101904 */
[-C--:B-1----:R-:W-:Y:S02]  /*534b0*/  LEA R6, P1, R0, R3.reuse, 0x2 ;  /* 0x0000000300067211 */ /* 0x082fe400078210ff */
[----:B--2---:R-:W-:Y:S02]  /*534c0*/  IADD3 R9, R252, 0xc0, RZ ;  /* 0x000000c0fc097810 */ /* 0x004fe40007ffe0ff */
[----:B------:R-:W-:Y:S02]  /*534d0*/  LEA R8, P6, R5, R3, 0x2 ;  /* 0x0000000305087211 */ /* 0x000fe400078c10ff */
[----:B------:R-:W-:Y:S02]  /*534e0*/  LEA.HI.X.SX32 R7, R0, R4, 0x2, P1 ;  /* 0x0000000400077211 */ /* 0x000fe400008f16ff */
[----:B------:R-:W-:Y:S02]  /*534f0*/  ISETP.LT.AND P4, PT, R9, c[0x0][0x17c], !P0 ;  /* 0x00005f0009007a0c */ /* 0x000fe40004781270 */
[----:B------:R-:W-:-:S02]  /*53500*/  IADD3 R0, R5, c[0x0][0x198], RZ ;  /* 0x0000660005007a10 */ /* 0x000fc40007ffe0ff */
[----:B------:R-:W-:Y:S02]  /*53510*/  LEA.HI.X.SX32 R9, R5, R4, 0x2, P6 ;  /* 0x0000000405097211 */ /* 0x000fe400030f16ff */
[----:B------:R-:W-:Y:S01]  /*53520*/  ISETP.LT.AND P3, PT, R10, c[0x0][0x17c], !P0 ;  /* 0x00005f000a007a0c */ /* 0x000fe20004761270 */
[----:B------:R1:W-:Y:S01]  /*53530*/  @P2 STG.E [R6.64], R211 ;  /* 0x000000d306002986 */ /* 0x0003e2000c101904 */
[----:B------:R-:W-:-:S03]  /*53540*/  IADD3 R5, R0, c[0x0][0x198], RZ ;  /* 0x0000660000057a10 */ /* 0x000fc60007ffe0ff */
[----:B------:R2:W-:Y:S01]  /*53550*/  @P5 STG.E [R8.64], R194 ;  /* 0x000000c208005986 */ /* 0x0005e2000c101904 */
[----:B------:R-:W-:Y:S02]  /*53560*/  IADD3 R10, R252, 0xc1, RZ ;  /* 0x000000c1fc0a7810 */ /* 0x000fe40007ffe0ff */
[-C--:B-1----:R-:W-:Y:S02]  /*53570*/  LEA R6, P2, R0, R3.reuse, 0x2 ;  /* 0x0000000300067211 */ /* 0x082fe400078410ff */
[----:B--2---:R-:W-:Y:S02]  /*53580*/  IADD3 R9, R252, 0xc2, RZ ;  /* 0x000000c2fc097810 */ /* 0x004fe40007ffe0ff */
        /* <DEDUP_REMOVED lines=100> */
[----:B------:R-:W-:Y:S01]  /*53bd0*/  LEA.HI.X.SX32 R9, R5, R4, 0x2, P6 ;  /* 0x0000000405097211 */ /* 0x000fe200030f16ff */
[----:B------:R1:W-:Y:S01]  /*53be0*/  @P2 STG.E [R6.64], R109 ;  /* 0x0000006d06002986 */ /* 0x0003e2000c101904 */
[----:B------:R-:W-:Y:S02]  /*53bf0*/  ISETP.LT.AND P3, PT, R10, c[0x0][0x17c], !P0 ;  /* 0x00005f000a007a0c */ /* 0x000fe40004761270 */
[----:B------:R-:W-:Y:S01]  /*53c00*/  IADD3 R5, R0, c[0x0][0x198], RZ ;  /* 0x0000660000057a10 */ /* 0x000fe20007ffe0ff */
[----:B------:R2:W-:Y:S01]  /*53c10*/  @P4 STG.E [R8.64], R176 ;  /* 0x000000b008004986 */ /* 0x0005e2000c101904 */
[----:B------:R-:W-:Y:S02]  /*53c20*/  IADD3 R10, R252, 0xd3, RZ ;  /* 0x000000d3fc0a7810 */ /* 0x000fe40007ffe0ff */
[----:B-1----:R-:W-:-:S02]  /*53c30*/  LEA R6, P2, R0, R3, 0x2 ;  /* 0x0000000300067211 */ /* 0x002fc400078410ff */
[----:B--2---:R-:W-:Y:S02]  /*53c40*/  IADD3 R9, R252, 0xd4, RZ ;  /* 0x000000d4fc097810 */ /* 0x004fe40007ffe0ff */
[C---:B------:R-:W-:Y:S02]  /*53c50*/  LEA R8, P6, R5.reuse, R3, 0x2 ;  /* 0x0000000305087211 */ /* 0x040fe400078c10ff */
[-C--:B------:R-:W-:Y:S02]  /*53c60*/  LEA.HI.X.SX32 R7, R0, R4.reuse, 0x2, P2 ;  /* 0x0000000400077211 */ /* 0x080fe400010f16ff */
[----:B------:R-:W-:Y:S02]  /*53c70*/  IADD3 R0, R5, c[0x0][0x198], RZ ;  /* 0x0000660005007a10 */ /* 0x000fe40007ffe0ff */
[----:B------:R-:W-:Y:S02]  /*53c80*/  ISETP.LT.AND P4, PT, R9, c[0x0][0x17c], !P0 ;  /* 0x00005f0009007a0c */ /* 0x000fe40004781270 */
[----:B------:R-:W-:-:S02]  /*53c90*/  LEA.HI.X.SX32 R9, R5, R4, 0x2, P6 ;  /* 0x0000000405097211 */ /* 0x000fc400030f16ff */
[----:B------:R-:W-:Y:S01]  /*53ca0*/  IADD3 R5, R0, c[0x0][0x198], RZ ;  /* 0x0000660000057a10 */ /* 0x000fe20007ffe0ff */
[----:B------:R1:W-:Y:S01]  /*53cb0*/  @P3 STG.E [R6.64], R177 ;  /* 0x000000b106003986 */ /* 0x0003e2000c101904 */
[----:B------:R-:W-:-:S03]  /*53cc0*/  ISETP.LT.AND P1, PT, R10, c[0x0][0x17c], !P0 ;  /* 0x00005f000a007a0c */ /* 0x000fc60004721270 */
[----:B------:R2:W-:Y:S01]  /*53cd0*/  @P5 STG.E [R8.64], R152 ;  /* 0x0000009808005986 */ /* 0x0005e2000c101904 */
[----:B------:R-:W-:Y:S02]  /*53ce0*/  IADD3 R10, R252, 0xd5, RZ ;  /* 0x000000d5fc0a7810 */ /* 0x000fe40007ffe0ff */
[CC--:B-1----:R-:W-:Y:S02]  /*53cf0*/  LEA R6, P3, R0.reuse, R3.reuse, 0x2 ;  /* 0x0000000300067211 */ /* 0x0c2fe400078610ff */
[C---:B--2---:R-:W-:Y:S02]  /*53d00*/  LEA R8, P6, R5.reuse, R3, 0x2 ;  /* 0x0000000305087211 */ /* 0x044fe400078c10ff */
[-C--:B------:R-:W-:Y:S02]  /*53d10*/  LEA.HI.X.SX32 R7, R0, R4.reuse, 0x2, P3 ;  /* 0x0000000400077211 */ /* 0x080fe400018f16ff */
[C---:B------:R-:W-:Y:S02]  /*53d20*/  LEA.HI.X.SX32 R9, R5.reuse, R4, 0x2, P6 ;  /* 0x0000000405097211 */ /* 0x040fe400030f16ff */
[----:B------:R-:W-:-:S02]  /*53d30*/  IADD3 R5, R5, c[0x0][0x198], RZ ;  /* 0x0000660005057a10 */ /* 0x000fc40007ffe0ff */
[----:B------:R-:W-:Y:S02]  /*53d40*/  ISETP.LT.AND P2, PT, R10, c[0x0][0x17c], !P0 ;  /* 0x00005f000a007a0c */ /* 0x000fe40004741270 */
[----:B------:R-:W-:Y:S02]  /*53d50*/  ISETP.LT.AND P5, PT, R11, c[0x0][0x17c], !P0 ;  /* 0x00005f000b007a0c */ /* 0x000fe400047a1270 */
[----:B------:R-:W-:Y:S01]  /*53d60*/  IADD3 R11, R5, c[0x0][0x198], RZ ;  /* 0x00006600050b7a10 */ /* 0x000fe20007ffe0ff */
[----:B------:R1:W-:Y:S01]  /*53d70*/  @P1 STG.E [R6.64], R153 ;  /* 0x0000009906001986 */ /* 0x0003e2000c101904 */
[----:B------:R-:W-:-:S03]  /*53d80*/  IADD3 R0, R252, 0xd8, RZ ;  /* 0x000000d8fc007810 */ /* 0x000fc60007ffe0ff */
[----:B------:R2:W-:Y:S01]  /*53d90*/  @P4 STG.E [R8.64], R136 ;  /* 0x0000008808004986 */ /* 0x0005e2000c101904 */
[----:B------:R-:W-:Y:S02]  /*53da0*/  ISETP.LT.AND P4, PT, R0, c[0x0][0x17c], !P0 ;  /* 0x00005f0000007a0c */ /* 0x000fe40004781270 */
[----:B------:R-:W-:Y:S02]  /*53db0*/  IADD3 R0, R11, c[0x0][0x198], RZ ;  /* 0x000066000b007a10 */ /* 0x000fe40007ffe0ff */
[-C--:B-1----:R-:W-:Y:S02]  /*53dc0*/  LEA R6, P1, R5, R3.reuse, 0x2 ;  /* 0x0000000305067211 */ /* 0x082fe400078210ff */
[----:B--2---:R-:W-:Y:S02]  /*53dd0*/  LEA R8, P6, R11, R3, 0x2 ;  /* 0x000000030b087211 */ /* 0x004fe400078c10ff */
[-C--:B------:R-:W-:Y:S02]  /*53de0*/  LEA.HI.X.SX32 R7, R5, R4.reuse, 0x2, P1 ;  /* 0x0000000405077211 */ /* 0x080fe400008f16ff */
[----:B------:R-:W-:-:S02]  /*53df0*/  LEA.HI.X.SX32 R9, R11, R4, 0x2, P6 ;  /* 0x000000040b097211 */ /* 0x000fc400030f16ff */
[----:B------:R-:W-:Y:S02]  /*53e00*/  IADD3 R10, R252, 0xd7, RZ ;  /* 0x000000d7fc0a7810 */ /* 0x000fe40007ffe0ff */
[----:B------:R-:W-:Y:S01]  /*53e10*/  IADD3 R11, R0, c[0x0][0x198], RZ ;  /* 0x00006600000b7a10 */ /* 0x000fe20007ffe0ff */
[----:B------:R1:W-:Y:S01]  /*53e20*/  @P2 STG.E [R6.64], R137 ;  /* 0x0000008906002986 */ /* 0x0003e2000c101904 */
[----:B------:R-:W-:-:S03]  /*53e30*/  ISETP.LT.AND P3, PT, R10, c[0x0][0x17c], !P0 ;  /* 0x00005f000a007a0c */ /* 0x000fc60004761270 */
[----:B------:R2:W-:Y:S01]  /*53e40*/  @P5 STG.E [R8.64], R100 ;  /* 0x0000006408005986 */ /* 0x0005e2000c101904 */
[----:B------:R-:W-:Y:S02]  /*53e50*/  IADD3 R10, R252, 0xd9, RZ ;  /* 0x000000d9fc0a7810 */ /* 0x000fe40007ffe0ff */
[-C--:B-1----:R-:W-:Y:S02]  /*53e60*/  LEA R6, P2, R0, R3.reuse, 0x2 ;  /* 0x0000000300067211 */ /* 0x082fe400078410ff */
[----:B--2---:R-:W-:-:S04]  /*53e70*/  LEA R8, P6, R11, R3, 0x2 ;  /* 0x000000030b087211 */ /* 0x004fc800078c10ff */
[CC--:B------:R-:W-:Y:S02]  /*53e80*/  LEA.HI.X.SX32 R9, R11.reuse, R4.reuse, 0x2, P6 ;  /* 0x000000040b097211 */ /* 0x0c0fe400030f16ff */
[----:B------:R-:W-:Y:S02]  /*53e90*/  IADD3 R11, R11, c[0x0][0x198], RZ ;  /* 0x000066000b0b7a10 */ /* 0x000fe40007ffe0ff */
[----:B------:R-:W-:Y:S02]  /*53ea0*/  ISETP.LT.AND P1, PT, R10, c[0x0][0x17c], !P0 ;  /* 0x00005f000a007a0c */ /* 0x000fe40004721270 */
[----:B------:R-:W-:Y:S02]  /*53eb0*/  LEA.HI.X.SX32 R7, R0, R4, 0x2, P2 ;  /* 0x0000000400077211 */ /* 0x000fe400010f16ff */
[----:B------:R-:W-:Y:S02]  /*53ec0*/  IADD3 R10, R252, 0xda, RZ ;  /* 0x000000dafc0a7810 */ /* 0x000fe40007ffe0ff */
[----:B------:R-:W-:Y:S01]  /*53ed0*/  IADD3 R13, R11, c[0x0][0x198], RZ ;  /* 0x000066000b0d7a10 */ /* 0x000fe20007ffe0ff */
[----:B------:R1:W-:Y:S01]  /*53ee0*/  @P3 STG.E [R6.64], R101 ;  /* 0x0000006506003986 */ /* 0x0003e2000c101904 */
[----:B------:R-:W-:-:S02]  /*53ef0*/  ISETP.LT.AND P5, PT, R10, c[0x0][0x17c], !P0 ;  /* 0x00005f000a007a0c */ /* 0x000fc400047a1270 */
[-C--:B------:R-:W-:Y:S02]  /*53f00*/  LEA R10, P3, R11, R3.reuse, 0x2 ;  /* 0x000000030b0a7211 */ /* 0x080fe400078610ff */
[C---:B------:R-:W-:Y:S02]  /*53f10*/  IADD3 R14, R13.reuse, c[0x0][0x198], RZ ;  /* 0x000066000d0e7a10 */ /* 0x040fe40007ffe0ff */
[----:B------:R-:W-:Y:S02]  /*53f20*/  IADD3 R5, R252, 0xdb, RZ ;  /* 0x000000dbfc057810 */ /* 0x000fe40007ffe0ff */
[----:B------:R-:W-:Y:S02]  /*53f30*/  LEA R12, P6, R13, R3, 0x2 ;  /* 0x000000030d0c7211 */ /* 0x000fe400078c10ff */
[----:B------:R-:W-:Y:S02]  /*53f40*/  LEA.HI.X.SX32 R11, R11, R4, 0x2, P3 ;  /* 0x000000040b0b7211 */ /* 0x000fe400018f16ff */
[----:B------:R-:W-:Y:S01]  /*53f50*/  IADD3 R15, R14, c[0x0][0x198], RZ ;  /* 0x000066000e0f7a10 */ /* 0x000fe20007ffe0ff */
[----:B------:R2:W-:Y:S01]  /*53f60*/  @P4 STG.E [R8.64], R172 ;  /* 0x000000ac08004986 */ /* 0x0005e2000c101904 */
[----:B------:R-:W-:-:S02]  /*53f70*/  ISETP.LT.AND P2, PT, R5, c[0x0][0x17c], !P0 ;  /* 0x00005f0005007a0c */ /* 0x000fc40004741270 */
[-C--:B------:R-:W-:Y:S01]  /*53f80*/  LEA.HI.X.SX32 R13, R13, R4.reuse, 0x2, P6 ;  /* 0x000000040d0d7211 */ /* 0x080fe200030f16ff */
[----:B------:R3:W-:Y:S01]  /*53f90*/  @P1 STG.E [R10.64], R173 ;  /* 0x000000ad0a001986 */ /* 0x0007e2000c101904 */
[-C--:B-1----:R-:W-:Y:S02]  /*53fa0*/  LEA R6, P1, R14, R3.reuse, 0x2 ;  /* 0x000000030e067211 */ /* 0x082fe400078210ff */
[C---:B------:R-:W-:Y:S02]  /*53fb0*/  IADD3 R5, R252.reuse, 0xdc, RZ ;  /* 0x000000dcfc057810 */ /* 0x040fe40007ffe0ff */
[C---:B--2---:R-:W-:Y:S02]  /*53fc0*/  LEA R8, P6, R15.reuse, R3, 0x2 ;  /* 0x000000030f087211 */ /* 0x044fe400078c10ff */
[----:B------:R-:W-:Y:S02]  /*53fd0*/  IADD3 R0, R252, 0xdd, RZ ;  /* 0x000000ddfc007810 */ /* 0x000fe40007ffe0ff */
[----:B------:R-:W-:-:S02]  /*53fe0*/  LEA.HI.X.SX32 R9, R15, R4, 0x2, P6 ;  /* 0x000000040f097211 */ /* 0x000fc400030f16ff */
[----:B------:R-:W-:Y:S02]  /*53ff0*/  IADD3 R15, R15, c[0x0][0x198], RZ ;  /* 0x000066000f0f7a10 */ /* 0x000fe40007ffe0ff */
[----:B------:R-:W-:Y:S01]  /*54000*/  LEA.HI.X.SX32 R7, R14, R4, 0x2, P1 ;  /* 0x000000040e077211 */ /* 0x000fe200008f16ff */
[----:B------:R1:W-:Y:S01]  /*54010*/  @P5 STG.E [R12.64], R148 ;  /* 0x000000940c005986 */ /* 0x0003e2000c101904 */
[----:B------:R-:W-:Y:S02]  /*54020*/  ISETP.LT.AND P4, PT, R5, c[0x0][0x17c], !P0 ;  /* 0x00005f0005007a0c */ /* 0x000fe40004781270 */
[----:B------:R-:W-:Y:S01]  /*54030*/  ISETP.LT.AND P3, PT, R0, c[0x0][0x17c], !P0 ;  /* 0x00005f0000007a0c */ /* 0x000fe20004761270 */
[----:B------:R2:W-:Y:S01]  /*54040*/  @P2 STG.E [R6.64], R149 ;  /* 0x0000009506002986 */ /* 0x0005e2000c101904 */
[----:B---3--:R-:W-:Y:S02]  /*54050*/  LEA R10, P2, R15, R3, 0x2 ;  /* 0x000000030f0a7211 */ /* 0x008fe400078410ff */
[----:B------:R-:W-:-:S02]  /*54060*/  IADD3 R5, R252, 0xde, RZ ;  /* 0x000000defc057810 */ /* 0x000fc40007ffe0ff */
[----:B-1----:R-:W-:Y:S02]  /*54070*/  IADD3 R13, R15, c[0x0][0x198], RZ ;  /* 0x000066000f0d7a10 */ /* 0x002fe40007ffe0ff */
[----:B------:R-:W-:Y:S02]  /*54080*/  IADD3 R0, R252, 0xdf, RZ ;  /* 0x000000dffc007810 */ /* 0x000fe40007ffe0ff */
[C---:B------:R-:W-:Y:S02]  /*54090*/  IADD3 R14, R13.reuse, c[0x0][0x198], RZ ;  /* 0x000066000d0e7a10 */ /* 0x040fe40007ffe0ff */
[----:B------:R-:W-:Y:S02]  /*540a0*/  LEA R12, P6, R13, R3, 0x2 ;  /* 0x000000030d0c7211 */ /* 0x000fe400078c10ff */
[----:B------:R-:W-:Y:S02]  /*540b0*/  LEA.HI.X.SX32 R11, R15, R4, 0x2, P2 ;  /* 0x000000040f0b7211 */ /* 0x000fe400010f16ff */
[----:B------:R-:W-:-:S02]  /*540c0*/  IADD3 R15, R14, c[0x0][0x198], RZ ;  /* 0x000066000e0f7a10 */ /* 0x000fc40007ffe0ff */
[----:B------:R-:W-:Y:S01]  /*540d0*/  ISETP.LT.AND P5, PT, R5, c[0x0][0x17c], !P0 ;  /* 0x00005f0005007a0c */ /* 0x000fe200047a1270 */
[----:B------:R1:W-:Y:S01]  /*540e0*/  @P4 STG.E [R8.64], R132 ;  /* 0x0000008408004986 */ /* 0x0003e2000c101904 */
[----:B------:R-:W-:Y:S02]  /*540f0*/  ISETP.LT.AND P1, PT, R0, c[0x0][0x17c], !P0 ;  /* 0x00005f0000007a0c */ /* 0x000fe40004721270 */
[----:B------:R-:W-:Y:S01]  /*54100*/  LEA.HI.X.SX32 R13, R13, R4, 0x2, P6 ;  /* 0x000000040d0d7211 */ /* 0x000fe200030f16ff */
[----:B------:R3:W-:Y:S01]  /*54110*/  @P3 STG.E [R10.64], R133 ;  /* 0x000000850a003986 */ /* 0x0007e2000c101904 */
[-C--:B--2---:R-:W-:Y:S02]  /*54120*/  LEA R6, P3, R14, R3.reuse, 0x2 ;  /* 0x000000030e067211 */ /* 0x084fe400078610ff */
[----:B------:R-:W-:Y:S02]  /*54130*/  IADD3 R5, R252, 0xe0, RZ ;  /* 0x000000e0fc057810 */ /* 0x000fe40007ffe0ff */
[----:B-1----:R-:W-:-:S02]  /*54140*/  LEA R8, P6, R15, R3, 0x2 ;  /* 0x000000030f087211 */ /* 0x002fc400078c10ff */
[----:B------:R-:W-:Y:S02]  /*54150*/  IADD3 R0, R252, 0xe1, RZ ;  /* 0x000000e1fc007810 */ /* 0x000fe40007ffe0ff */
[CC--:B------:R-:W-:Y:S02]  /*54160*/  LEA.HI.X.SX32 R9, R15.reuse, R4.reuse, 0x2, P6 ;  /* 0x000000040f097211 */ /* 0x0c0fe400030f16ff */
[----:B------:R-:W-:Y:S02]  /*54170*/  IADD3 R15, R15, c[0x0][0x198], RZ ;  /* 0x000066000f0f7a10 */ /* 0x000fe40007ffe0ff */
[----:B------:R-:W-:Y:S02]  /*54180*/  LEA.HI.X.SX32 R7, R14, R4, 0x2, P3 ;  /* 0x000000040e077211 */ /* 0x000fe400018f16ff */
[----:B------:R-:W-:Y:S01]  /*54190*/  ISETP.LT.AND P4, PT, R5, c[0x0][0x17c], !P0 ;  /* 0x00005f0005007a0c */ /* 0x000fe20004781270 */
[----:B------:R1:W-:Y:S01]  /*541a0*/  @P5 STG.E [R12.64], R96 ;  /* 0x000000600c005986 */ /* 0x0003e2000c101904 */
[----:B------:R-:W-:-:S02]  /*541b0*/  ISETP.LT.AND P2, PT, R0, c[0x0][0x17c], !P0 ;  /* 0x00005f0000007a0c */ /* 0x000fc40004741270 */
[----:B---3--:R-:W-:Y:S01]  /*541c0*/  IADD3 R11, R15, c[0x0][0x198], RZ ;  /* 0x000066000f0b7a10 */ /* 0x008fe20007ffe0ff */
[----:B------:R2:W-:Y:S01]  /*541d0*/  @P1 STG.E [R6.64], R97 ;  /* 0x0000006106001986 */ /* 0x0005e2000c101904 */
[C---:B------:R-:W-:Y:S02]  /*541e0*/  IADD3 R5, R252.reuse, 0xe2, RZ ;  /* 0x000000e2fc057810 */ /* 0x040fe40007ffe0ff */
[----:B------:R-:W-:Y:S02]  /*541f0*/  IADD3 R14, R11, c[0x0][0x198], RZ ;  /* 0x000066000b0e7a10 */ /* 0x000fe40007ffe0ff */
[----:B------:R-:W-:Y:S02]  /*54200*/  IADD3 R0, R252, 0xe3, RZ ;  /* 0x000000e3fc007810 */ /* 0x000fe40007ffe0ff */
[-C--:B-1----:R-:W-:Y:S02]  /*54210*/  LEA R12, P1, R15, R3.reuse, 0x2 ;  /* 0x000000030f0c7211 */ /* 0x082fe400078210ff */
[----:B------:R-:W-:-:S02]  /*54220*/  LEA R10, P6, R11, R3, 0x2 ;  /* 0x000000030b0a7211 */ /* 0x000fc400078c10ff */
[-C--:B------:R-:W-:Y:S02]  /*54230*/  LEA.HI.X.SX32 R13, R15, R4.reuse, 0x2, P1 ;  /* 0x000000040f0d7211 */ /* 0x080fe400008f16ff */
[----:B------:R-:W-:Y:S02]  /*54240*/  IADD3 R15, R14, c[0x0][0x198], RZ ;  /* 0x000066000e0f7a10 */ /* 0x000fe40007ffe0ff */
[----:B------:R-:W-:Y:S01]  /*54250*/  ISETP.LT.AND P5, PT, R5, c[0x0][0x17c], !P0 ;  /* 0x00005f0005007a0c */ /* 0x000fe200047a1270 */
[----:B------:R1:W-:Y:S01]  /*54260*/  @P4 STG.E [R8.64], R190 ;  /* 0x000000be08004986 */ /* 0x0003e2000c101904 */
[----:B------:R-:W-:Y:S02]  /*54270*/  ISETP.LT.AND P3, PT, R0, c[0x0][0x17c], !P0 ;  /* 0x00005f0000007a0c */ /* 0x000fe40004761270 */
[----:B------:R-:W-:Y:S01]  /*54280*/  LEA.HI.X.SX32 R11, R11, R4, 0x2, P6 ;  /* 0x000000040b0b7211 */ /* 0x000fe200030f16ff */
[----:B------:R3:W-:Y:S01]  /*54290*/  @P2 STG.E [R12.64], R191 ;  /* 0x000000bf0c002986 */ /* 0x0007e2000c101904 */
[----:B--2---:R-:W-:-:S02]  /*542a0*/  LEA R6, P2, R14, R3, 0x2 ;  /* 0x000000030e067211 */ /* 0x004fc400078410ff */
[C---:B------:R-:W-:Y:S02]  /*542b0*/  IADD3 R5, R252.reuse, 0xe4, RZ ;  /* 0x000000e4fc057810 */ /* 0x040fe40007ffe0ff */
[C---:B-1----:R-:W-:Y:S02]  /*542c0*/  LEA R8, P6, R15.reuse, R3, 0x2 ;  /* 0x000000030f087211 */ /* 0x042fe400078c10ff */
[----:B------:R-:W-:Y:S02]  /*542d0*/  IADD3 R0, R252, 0xe5, RZ ;  /* 0x000000e5fc007810 */ /* 0x000fe40007ffe0ff */
[CC--:B------:R-:W-:Y:S02]  /*542e0*/  LEA.HI.X.SX32 R9, R15.reuse, R4.reuse, 0x2, P6 ;  /* 0x000000040f097211 */ /* 0x0c0fe400030f16ff */
[----:B------:R-:W-:Y:S02]  /*542f0*/  IADD3 R15, R15, c[0x0][0x198], RZ ;  /* 0x000066000f0f7a10 */ /* 0x000fe40007ffe0ff */
[----:B------:R-:W-:-:S02]  /*54300*/  LEA.HI.X.SX32 R7, R14, R4, 0x2, P2 ;  /* 0x000000040e077211 */ /* 0x000fc400010f16ff */
[----:B------:R-:W-:Y:S01]  /*54310*/  ISETP.LT.AND P4, PT, R5, c[0x0][0x17c], !P0 ;  /* 0x00005f0005007a0c */ /* 0x000fe20004781270 */
[----:B------:R1:W-:Y:S01]  /*54320*/  @P5 STG.E [R10.64], R170 ;  /* 0x000000aa0a005986 */ /* 0x0003e2000c101904 */
[----:B------:R-:W-:Y:S02]  /*54330*/  ISETP.LT.AND P1, PT, R0, c[0x0][0x17c], !P0 ;  /* 0x00005f0000007a0c */ /* 0x000fe40004721270 */
[----:B---3--:R-:W-:Y:S01]  /*54340*/  IADD3 R13, R15, c[0x0][0x198], RZ ;  /* 0x000066000f0d7a10 */ /* 0x008fe20007ffe0ff */
[----:B------:R2:W-:Y:S01]  /*54350*/  @P3 STG.E [R6.64], R171 ;  /* 0x000000ab06003986 */ /* 0x0005e2000c101904 */
[C---:B------:R-:W-:Y:S02]  /*54360*/  IADD3 R5, R252.reuse, 0xe6, RZ ;  /* 0x000000e6fc057810 */ /* 0x040fe40007ffe0ff */
[----:B------:R-:W-:Y:S02]  /*54370*/  IADD3 R14, R13, c[0x0][0x198], RZ ;  /* 0x000066000d0e7a10 */ /* 0x000fe40007ffe0ff */
[----:B------:R-:W-:-:S02]  /*54380*/  IADD3 R0, R252, 0xe7, RZ ;  /* 0x000000e7fc007810 */ /* 0x000fc40007ffe0ff */
[-C--:B-1----:R-:W-:Y:S02]  /*54390*/  LEA R10, P3, R15, R3.reuse, 0x2 ;  /* 0x000000030f0a7211 */ /* 0x082fe400078610ff */
[----:B------:R-:W-:Y:S02]  /*543a0*/  ISETP.LT.AND P5, PT, R5, c[0x0][0x17c], !P0 ;  /* 0x00005f0005007a0c */ /* 0x000fe400047a1270 */
[----:B------:R-:W-:Y:S02]  /*543b0*/  LEA R12, P6, R13, R3, 0x2 ;  /* 0x000000030d0c7211 */ /* 0x000fe400078c10ff */
[----:B------:R-:W-:Y:S02]  /*543c0*/  LEA.HI.X.SX32 R11, R15, R4, 0x2, P3 ;  /* 0x000000040f0b7211 */ /* 0x000fe400018f16ff */
[----:B------:R-:W-:Y:S01]  /*543d0*/  IADD3 R15, R14, c[0x0][0x198], RZ ;  /* 0x000066000e0f7a10 */ /* 0x000fe20007ffe0ff */
[----:B------:R1:W-:Y:S01]  /*543e0*/  @P4 STG.E [R8.64], R146 ;  /* 0x0000009208004986 */ /* 0x0003e2000c101904 */
[----:B------:R-:W-:-:S02]  /*543f0*/  ISETP.LT.AND P2, PT, R0, c[0x0][0x17c], !P0 ;  /* 0x00005f0000007a0c */ /* 0x000fc40004741270 */
[-C--:B------:R-:W-:Y:S01]  /*54400*/  LEA.HI.X.SX32 R13, R13, R4.reuse, 0x2, P6 ;  /* 0x000000040d0d7211 */ /* 0x080fe200030f16ff */
[----:B------:R3:W-:Y:S01]  /*54410*/  @P1 STG.E [R10.64], R147 ;  /* 0x000000930a001986 */ /* 0x0007e2000c101904 */
[-C--:B--2---:R-:W-:Y:S02]  /*54420*/  LEA R6, P1, R14, R3.reuse, 0x2 ;  /* 0x000000030e067211 */ /* 0x084fe400078210ff */
[C---:B------:R-:W-:Y:S02]  /*54430*/  IADD3 R5, R252.reuse, 0xe8, RZ ;  /* 0x000000e8fc057810 */ /* 0x040fe40007ffe0ff */
[C---:B-1----:R-:W-:Y:S02]  /*54440*/  LEA R8, P6, R15.reuse, R3, 0x2 ;  /* 0x000000030f087211 */ /* 0x042fe400078c10ff */
        /* <DEDUP_REMOVED lines=8> */
[----:B------:R-:W-:Y:S02]  /*544d0*/  IADD3 R5, R252, 0xea, RZ ;  /* 0x000000eafc057810 */ /* 0x000fe40007ffe0ff */
[----:B---3--:R-:W-:-:S02]  /*544e0*/  LEA R10, P2, R15, R3, 0x2 ;  /* 0x000000030f0a7211 */ /* 0x008fc400078410ff */
[----:B-1----:R-:W-:Y:S02]  /*544f0*/  IADD3 R13, R15, c[0x0][0x198], RZ ;  /* 0x000066000f0d7a10 */ /* 0x002fe40007ffe0ff */
[----:B------:R-:W-:Y:S02]  /*54500*/  IADD3 R0, R252, 0xeb, RZ ;  /* 0x000000ebfc007810 */ /* 0x000fe40007ffe0ff */
[----:B------:R-:W-:Y:S02]  /*54510*/  IADD3 R14, R13, c[0x0][0x198], RZ ;  /* 0x000066000d0e7a10 */ /* 0x000fe40007ffe0ff */
[----:B------:R-:W-:Y:S02]  /*54520*/  ISETP.LT.AND P5, PT, R5, c[0x0][0x17c], !P0 ;  /* 0x00005f0005007a0c */ /* 0x000fe400047a1270 */
[----:B------:R-:W-:Y:S02]  /*54530*/  LEA R12, P6, R13, R3, 0x2 ;  /* 0x000000030d0c7211 */ /* 0x000fe400078c10ff */
[----:B------:R-:W-:-:S02]  /*54540*/  LEA.HI.X.SX32 R11, R15, R4, 0x2, P2 ;  /* 0x000000040f0b7211 */ /* 0x000fc400010f16ff */
[----:B------:R-:W-:Y:S01]  /*54550*/  IADD3 R15, R14, c[0x0][0x198], RZ ;  /* 0x000066000e0f7a10 */ /* 0x000fe20007ffe0ff */
        /* <DEDUP_REMOVED lines=10> */
[----:B------:R-:W-:Y:S01]  /*54600*/  LEA.HI.X.SX32 R7, R14, R4, 0x2, P3 ;  /* 0x000000040e077211 */ /* 0x000fe200018f16ff */
[----:B------:R1:W-:Y:S01]  /*54610*/  @P5 STG.E [R12.64], R162 ;  /* 0x000000a20c005986 */ /* 0x0003e2000c101904 */
[----:B------:R-:W-:Y:S02]  /*54620*/  ISETP.LT.AND P4, PT, R5, c[0x0][0x17c], !P0 ;  /* 0x00005f0005007a0c */ /* 0x000fe40004781270 */
[----:B------:R-:W-:Y:S01]  /*54630*/  ISETP.LT.AND P2, PT, R0, c[0x0][0x17c], !P0 ;  /* 0x00005f0000007a0c */ /* 0x000fe20004741270 */
[----:B------:R2:W-:Y:S01]  /*54640*/  @P1 STG.E [R6.64], R163 ;  /* 0x000000a306001986 */ /* 0x0005e2000c101904 */
[----:B------:R-:W-:-:S02]  /*54650*/  IADD3 R5, R252, 0xee, RZ ;  /* 0x000000eefc057810 */ /* 0x000fc40007ffe0ff */
[CC--:B---3--:R-:W-:Y:S02]  /*54660*/  LEA R10, P1, R15.reuse, R3.reuse, 0x2 ;  /* 0x000000030f0a7211 */ /* 0x0c8fe400078210ff */
[----:B-1----:R-:W-:Y:S02]  /*54670*/  IADD3 R13, R15, c[0x0][0x198], RZ ;  /* 0x000066000f0d7a10 */ /* 0x002fe40007ffe0ff */
[----:B------:R-:W-:Y:S02]  /*54680*/  IADD3 R0, R252, 0xef, RZ ;  /* 0x000000effc007810 */ /* 0x000fe40007ffe0ff */
[----:B------:R-:W-:Y:S02]  /*54690*/  IADD3 R14, R13, c[0x0][0x198], RZ ;  /* 0x000066000d0e7a10 */ /* 0x000fe40007ffe0ff */
[----:B------:R-:W-:Y:S02]  /*546a0*/  ISETP.LT.AND P5, PT, R5, c[0x0][0x17c], !P0 ;  /* 0x00005f0005007a0c */ /* 0x000fe400047a1270 */
[----:B------:R-:W-:-:S02]  /*546b0*/  LEA R12, P6, R13, R3, 0x2 ;  /* 0x000000030d0c7211 */ /* 0x000fc400078c10ff */
[-C--:B------:R-:W-:Y:S02]  /*546c0*/  LEA.HI.X.SX32 R11, R15, R4.reuse, 0x2, P1 ;  /* 0x000000040f0b7211 */ /* 0x080fe400008f16ff */
[----:B------:R-:W-:Y:S01]  /*546d0*/  IADD3 R15, R14, c[0x0][0x198], RZ ;  /* 0x000066000e0f7a10 */ /* 0x000fe20007ffe0ff */
[----:B------:R1:W-:Y:S01]  /*546e0*/  @P4 STG.E [R8.64], R142 ;  /* 0x0000008e08004986 */ /* 0x0003e2000c101904 */
[----:B------:R-:W-:Y:S02]  /*546f0*/  ISETP.LT.AND P3, PT, R0, c[0x0][0x17c], !P0 ;  /* 0x00005f0000007a0c */ /* 0x000fe40004761270 */
[----:B------:R-:W-:Y:S01]  /*54700*/  LEA.HI.X.SX32 R13, R13, R4, 0x2, P6 ;  /* 0x000000040d0d7211 */ /* 0x000fe200030f16ff */
[----:B------:R3:W-:Y:S01]  /*54710*/  @P2 STG.E [R10.64], R143 ;  /* 0x0000008f0a002986 */ /* 0x0007e2000c101904 */
[----:B--2---:R-:W-:Y:S02]  /*54720*/  LEA R6, P2, R14, R3, 0x2 ;  /* 0x000000030e067211 */ /* 0x004fe400078410ff */
[----:B------:R-:W-:-:S02]  /*54730*/  IADD3 R5, R252, 0xf0, RZ ;  /* 0x000000f0fc057810 */ /* 0x000fc40007ffe0ff */
[C---:B-1----:R-:W-:Y:S02]  /*54740*/  LEA R8, P6, R15.reuse, R3, 0x2 ;  /* 0x000000030f087211 */ /* 0x042fe400078c10ff */
[----:B------:R-:W-:Y:S02]  /*54750*/  IADD3 R0, R252, 0xf1, RZ ;  /* 0x000000f1fc007810 */ /* 0x000fe40007ffe0ff */
[CC--:B------:R-:W-:Y:S02]  /*54760*/  LEA.HI.X.SX32 R9, R15.reuse, R4.reuse, 0x2, P6 ;  /* 0x000000040f097211 */ /* 0x0c0fe400030f16ff */
[----:B------:R-:W-:Y:S02]  /*54770*/  IADD3 R15, R15, c[0x0][0x198], RZ ;  /* 0x000066000f0f7a10 */ /* 0x000fe40007ffe0ff */
[----:B------:R-:W-:Y:S01]  /*54780*/  LEA.HI.X.SX32 R7, R14, R4, 0x2, P2 ;  /* 0x000000040e077211 */ /* 0x000fe200010f16ff */
[----:B------:R1:W-:Y:S01]  /*54790*/  @P5 STG.E [R12.64], R110 ;  /* 0x0000006e0c005986 */ /* 0x0003e2000c101904 */
[----:B------:R-:W-:-:S02]  /*547a0*/  ISETP.LT.AND P4, PT, R5, c[0x0][0x17c], !P0 ;  /* 0x00005f0005007a0c */ /* 0x000fc40004781270 */
[----:B------:R-:W-:Y:S01]  /*547b0*/  ISETP.LT.AND P1, PT, R0, c[0x0][0x17c], !P0 ;  /* 0x00005f0000007a0c */ /* 0x000fe20004721270 */
[----:B------:R2:W-:Y:S01]  /*547c0*/  @P3 STG.E [R6.64], R111 ;  /* 0x0000006f06003986 */ /* 0x0005e2000c101904 */
[C---:B------:R-:W-:Y:S02]  /*547d0*/  IADD3 R5, R252.reuse, 0xf2, RZ ;  /* 0x000000f2fc057810 */ /* 0x040fe40007ffe0ff */
[C---:B---3--:R-:W-:Y:S02]  /*547e0*/  LEA R10, P3, R15.reuse, R3, 0x2 ;  /* 0x000000030f0a7211 */ /* 0x048fe400078610ff */
[----:B-1----:R-:W-:Y:S02]  /*547f0*/  IADD3 R13, R15, c[0x0][0x198], RZ ;  /* 0x000066000f0d7a10 */ /* 0x002fe40007ffe0ff */
[----:B------:R-:W-:Y:S02]  /*54800*/  IADD3 R0, R252, 0xf3, RZ ;  /* 0x000000f3fc007810 */ /* 0x000fe40007ffe0ff */
[----:B------:R-:W-:-:S02]  /*54810*/  IADD3 R14, R13, c[0x0][0x198], RZ ;  /* 0x000066000d0e7a10 */ /* 0x000fc40007ffe0ff */
[----:B------:R-:W-:Y:S02]  /*54820*/  ISETP.LT.AND P5, PT, R5, c[0x0][0x17c], !P0 ;  /* 0x00005f0005007a0c */ /* 0x000fe400047a1270 */
[-C--:B------:R-:W-:Y:S02]  /*54830*/  LEA R12, P6, R13, R3.reuse, 0x2 ;  /* 0x000000030d0c7211 */ /* 0x080fe400078c10ff */
[-C--:B------:R-:W-:Y:S02]  /*54840*/  LEA.HI.X.SX32 R11, R15, R4.reuse, 0x2, P3 ;  /* 0x000000040f0b7211 */ /* 0x080fe400018f16ff */
[----:B------:R-:W-:Y:S01]  /*54850*/  IADD3 R15, R14, c[0x0][0x198], RZ ;  /* 0x000066000e0f7a10 */ /* 0x000fe20007ffe0ff */
        /* <DEDUP_REMOVED lines=381> */
[----:B------:R-:W-:Y:S02]  /*56030*/  LEA R12, P6, R13, R3, 0x2 ;  /* 0x000000030d0c7211 */ /* 0x000fe400078c10ff */
[-C--:B------:R-:W-:Y:S02]  /*56040*/  LEA.HI.X.SX32 R11, R15, R4.reuse, 0x2, P2 ;  /* 0x000000040f0b7211 */ /* 0x080fe400010f16ff */
[----:B------:R-:W-:Y:S02]  /*56050*/  IADD3 R15, R14, c[0x0][0x198], RZ ;  /* 0x000066000e0f7a10 */ /* 0x000fe40007ffe0ff */
[----:B------:R-:W-:Y:S01]  /*56060*/  ISETP.LT.AND P1, PT, R0, c[0x0][0x17c], !P0 ;  /* 0x00005f0000007a0c */ /* 0x000fe20004721270 */
[----:B------:R1:W-:Y:S01]  /*56070*/  @P4 STG.E [R8.64], R86 ;  /* 0x0000005608004986 */ /* 0x0003e2000c101904 */
[----:B------:R-:W-:-:S03]  /*56080*/  LEA.HI.X.SX32 R13, R13, R4, 0x2, P6 ;  /* 0x000000040d0d7211 */ /* 0x000fc600030f16ff */
[----:B------:R3:W-:Y:S01]  /*56090*/  @P3 STG.E [R10.64], R87 ;  /* 0x000000570a003986 */ /* 0x0007e2000c101904 */
[-C--:B--2---:R-:W-:Y:S02]  /*560a0*/  LEA R6, P3, R14, R3.reuse, 0x2 ;  /* 0x000000030e067211 */ /* 0x084fe400078610ff */
[C---:B------:R-:W-:Y:S02]  /*560b0*/  IADD3 R5, R252.reuse, 0x134, RZ ;  /* 0x00000134fc057810 */ /* 0x040fe40007ffe0ff */
[----:B------:R-:W-:Y:S02]  /*560c0*/  IADD3 R0, R252, 0x135, RZ ;  /* 0x00000135fc007810 */ /* 0x000fe40007ffe0ff */
[C---:B-1----:R-:W-:Y:S02]  /*560d0*/  LEA R8, P6, R15.reuse, R3, 0x2 ;  /* 0x000000030f087211 */ /* 0x042fe400078c10ff */
[-C--:B------:R-:W-:Y:S02]  /*560e0*/  LEA.HI.X.SX32 R7, R14, R4.reuse, 0x2, P3 ;  /* 0x000000040e077211 */ /* 0x080fe400018f16ff */
[----:B------:R-:W-:-:S02]  /*560f0*/  LEA.HI.X.SX32 R9, R15, R4, 0x2, P6 ;  /* 0x000000040f097211 */ /* 0x000fc400030f16ff */
[----:B------:R-:W-:Y:S02]  /*56100*/  IADD3 R15, R15, c[0x0][0x198], RZ ;  /* 0x000066000f0f7a10 */ /* 0x000fe40007ffe0ff */
[----:B------:R-:W-:Y:S01]  /*56110*/  ISETP.LT.AND P4, PT, R5, c[0x0][0x17c], !P0 ;  /* 0x00005f0005007a0c */ /* 0x000fe20004781270 */
[----:B------:R1:W-:Y:S01]  /*56120*/  @P5 STG.E [R12.64], R30 ;  /* 0x0000001e0c005986 */ /* 0x0003e2000c101904 */
[----:B------:R-:W-:-:S03]  /*56130*/  ISETP.LT.AND P2, PT, R0, c[0x0][0x17c], !P0 ;  /* 0x00005f0000007a0c */ /* 0x000fc60004741270 */
[----:B------:R2:W-:Y:S01]  /*56140*/  @P1 STG.E [R6.64], R31 ;  /* 0x0000001f06001986 */ /* 0x0005e2000c101904 */
[C---:B---3--:R-:W-:Y:S02]  /*56150*/  LEA R10, P1, R15.reuse, R3, 0x2 ;  /* 0x000000030f0a7211 */ /* 0x048fe400078210ff */
[C---:B------:R-:W-:Y:S02]  /*56160*/  IADD3 R5, R252.reuse, 0x136, RZ ;  /* 0x00000136fc057810 */ /* 0x040fe40007ffe0ff */
[----:B-1----:R-:W-:Y:S02]  /*56170*/  IADD3 R13, R15, c[0x0][0x198], RZ ;  /* 0x000066000f0d7a10 */ /* 0x002fe40007ffe0ff */
[----:B------:R-:W-:Y:S02]  /*56180*/  IADD3 R0, R252, 0x137, RZ ;  /* 0x00000137fc007810 */ /* 0x000fe40007ffe0ff */
[----:B------:R-:W-:Y:S02]  /*56190*/  IADD3 R14, R13, c[0x0][0x198], RZ ;  /* 0x000066000d0e7a10 */ /* 0x000fe40007ffe0ff */
[----:B------:R-:W-:-:S02]  /*561a0*/  LEA.HI.X.SX32 R11, R15, R4, 0x2, P1 ;  /* 0x000000040f0b7211 */ /* 0x000fc400008f16ff */
[----:B------:R-:W-:Y:S02]  /*561b0*/  ISETP.LT.AND P5, PT, R5, c[0x0][0x17c], !P0 ;  /* 0x00005f0005007a0c */ /* 0x000fe400047a1270 */
[CC--:B------:R-:W-:Y:S02]  /*561c0*/  LEA R12, P6, R13.reuse, R3.reuse, 0x2 ;  /* 0x000000030d0c7211 */ /* 0x0c0fe400078c10ff */
[----:B------:R-:W-:Y:S02]  /*561d0*/  ISETP.LT.AND P3, PT, R0, c[0x0][0x17c], !P0 ;  /* 0x00005f0000007a0c */ /* 0x000fe40004761270 */
[----:B------:R-:W-:Y:S01]  /*561e0*/  IADD3 R15, R14, c[0x0][0x198], RZ ;  /* 0x000066000e0f7a10 */ /* 0x000fe20007ffe0ff */
[----:B------:R1:W-:Y:S01]  /*561f0*/  @P4 STG.E [R8.64], R46 ;  /* 0x0000002e08004986 */ /* 0x0003e2000c101904 */
[----:B------:R-:W-:Y:S02]  /*56200*/  IADD3 R5, R252, 0x138, RZ ;  /* 0x00000138fc057810 */ /* 0x000fe40007ffe0ff */
[----:B------:R-:W-:Y:S01]  /*56210*/  LEA.HI.X.SX32 R13, R13, R4, 0x2, P6 ;  /* 0x000000040d0d7211 */ /* 0x000fe200030f16ff */
[----:B------:R3:W-:Y:S01]  /*56220*/  @P2 STG.E [R10.64], R47 ;  /* 0x0000002f0a002986 */ /* 0x0007e2000c101904 */
[----:B--2---:R-:W-:-:S02]  /*56230*/  LEA R6, P2, R14, R3, 0x2 ;  /* 0x000000030e067211 */ /* 0x004fc400078410ff */
[----:B------:R-:W-:Y:S02]  /*56240*/  IADD3 R0, R252, 0x139, RZ ;  /* 0x00000139fc007810 */ /* 0x000fe40007ffe0ff */
[----:B------:R-:W-:Y:S02]  /*56250*/  ISETP.LT.AND P4, PT, R5, c[0x0][0x17c], !P0 ;  /* 0x00005f0005007a0c */ /* 0x000fe40004781270 */
[C---:B-1----:R-:W-:Y:S02]  /*56260*/  LEA R8, P6, R15.reuse, R3, 0x2 ;  /* 0x000000030f087211 */ /* 0x042fe400078c10ff */
[-C--:B------:R-:W-:Y:S02]  /*56270*/  LEA.HI.X.SX32 R7, R14, R4.reuse, 0x2, P2 ;  /* 0x000000040e077211 */ /* 0x080fe400010f16ff */
[C---:B------:R-:W-:Y:S02]  /*56280*/  LEA.HI.X.SX32 R9, R15.reuse, R4, 0x2, P6 ;  /* 0x000000040f097211 */ /* 0x040fe400030f16ff */
[----:B------:R-:W-:-:S02]  /*56290*/  IADD3 R15, R15, c[0x0][0x198], RZ ;  /* 0x000066000f0f7a10 */ /* 0x000fc40007ffe0ff */
[----:B------:R-:W-:Y:S01]  /*562a0*/  ISETP.LT.AND P1, PT, R0, c[0x0][0x17c], !P0 ;  /* 0x00005f0000007a0c */ /* 0x000fe20004721270 */
[----:B------:R1:W-:Y:S04]  /*562b0*/  @P5 STG.E [R12.64], R62 ;  /* 0x0000003e0c005986 */ /* 0x0003e8000c101904 */
[----:B------:R2:W-:Y:S01]  /*562c0*/  @P3 STG.E [R6.64], R63 ;  /* 0x0000003f06003986 */ /* 0x0005e2000c101904 */
[C---:B---3--:R-:W-:Y:S02]  /*562d0*/  LEA R10, P3, R15.reuse, R3, 0x2 ;  /* 0x000000030f0a7211 */ /* 0x048fe400078610ff */
[C---:B-1----:R-:W-:Y:S02]  /*562e0*/  IADD3 R13, R15.reuse, c[0x0][0x198], RZ ;  /* 0x000066000f0d7a10 */ /* 0x042fe40007ffe0ff */
[----:B------:R-:W-:-:S02]  /*562f0*/  LEA.HI.X.SX32 R11, R15, R4, 0x2, P3 ;  /* 0x000000040f0b7211 */ /* 0x000fc400018f16ff */
[----:B------:R-:W-:Y:S01]  /*56300*/  IADD3 R14, R13, c[0x0][0x198], RZ ;  /* 0x000066000d0e7a10 */ /* 0x000fe20007ffe0ff */
[----:B------:R1:W-:Y:S01]  /*56310*/  @P4 STG.E [R8.64], R82 ;  /* 0x0000005208004986 */ /* 0x0003e2000c101904 */
[C---:B------:R-:W-:Y:S02]  /*56320*/  IADD3 R5, R252.reuse, 0x13a, RZ ;  /* 0x0000013afc057810 */ /* 0x040fe40007ffe0ff */
[----:B------:R-:W-:Y:S01]  /*56330*/  IADD3 R0, R252, 0x13b, RZ ;  /* 0x0000013bfc007810 */ /* 0x000fe20007ffe0ff */
[----:B------:R3:W-:Y:S01]  /*56340*/  @P1 STG.E [R10.64], R83 ;  /* 0x000000530a001986 */ /* 0x0007e2000c101904 */
[C---:B--2---:R-:W-:Y:S02]  /*56350*/  LEA R6, P1, R14.reuse, R3, 0x2 ;  /* 0x000000030e067211 */ /* 0x044fe400078210ff */
[----:B------:R-:W-:Y:S02]  /*56360*/  ISETP.LT.AND P5, PT, R5, c[0x0][0x17c], !P0 ;  /* 0x00005f0005007a0c */ /* 0x000fe400047a1270 */
[----:B-1----:R-:W-:-:S02]  /*56370*/  IADD3 R9, R14, c[0x0][0x198], RZ ;  /* 0x000066000e097a10 */ /* 0x002fc40007ffe0ff */
[----:B------:R-:W-:Y:S02]  /*56380*/  ISETP.LT.AND P2, PT, R0, c[0x0][0x17c], !P0 ;  /* 0x00005f0000007a0c */ /* 0x000fe40004741270 */
[----:B------:R-:W-:Y:S02]  /*56390*/  IADD3 R15, R9, c[0x0][0x198], RZ ;  /* 0x00006600090f7a10 */ /* 0x000fe40007ffe0ff */
[-C--:B------:R-:W-:Y:S02]  /*563a0*/  LEA.HI.X.SX32 R7, R14, R4.reuse, 0x2, P1 ;  /* 0x000000040e077211 */ /* 0x080fe400008f16ff */
[----:B------:R-:W-:Y:S02]  /*563b0*/  LEA R12, P6, R13, R3, 0x2 ;  /* 0x000000030d0c7211 */ /* 0x000fe400078c10ff */
[----:B------:R-:W-:Y:S02]  /*563c0*/  IADD3 R14, R15, c[0x0][0x198], RZ ;  /* 0x000066000f0e7a10 */ /* 0x000fe40007ffe0ff */
[----:B------:R-:W-:-:S02]  /*563d0*/  LEA.HI.X.SX32 R13, R13, R4, 0x2, P6 ;  /* 0x000000040d0d7211 */ /* 0x000fc400030f16ff */
[----:B------:R-:W-:Y:S02]  /*563e0*/  IADD3 R16, R14, c[0x0][0x198], RZ ;  /* 0x000066000e107a10 */ /* 0x000fe40007ffe0ff */
[----:B------:R-:W-:Y:S01]  /*563f0*/  IADD3 R5, R252, 0x13c, RZ ;  /* 0x0000013cfc057810 */ /* 0x000fe20007ffe0ff */
[----:B------:R1:W-:Y:S01]  /*56400*/  @P5 STG.E [R12.64], R34 ;  /* 0x000000220c005986 */ /* 0x0003e2000c101904 */
[----:B------:R-:W-:Y:S02]  /*56410*/  IADD3 R17, R16, c[0x0][0x198], RZ ;  /* 0x0000660010117a10 */ /* 0x000fe40007ffe0ff */
[----:B------:R-:W-:Y:S01]  /*56420*/  IADD3 R0, R252, 0x13d, RZ ;  /* 0x0000013dfc007810 */ /* 0x000fe20007ffe0ff */
[----:B------:R2:W-:Y:S01]  /*56430*/  @P2 STG.E [R6.64], R35 ;  /* 0x0000002306002986 */ /* 0x0005e2000c101904 */
[-C--:B------:R-:W-:Y:S02]  /*56440*/  LEA R8, P6, R9, R3.reuse, 0x2 ;  /* 0x0000000309087211 */ /* 0x080fe400078c10ff */
[----:B---3--:R-:W-:-:S02]  /*56450*/  LEA R10, P2, R15, R3, 0x2 ;  /* 0x000000030f0a7211 */ /* 0x008fc400078410ff */
[----:B------:R-:W-:Y:S02]  /*56460*/  ISETP.LT.AND P4, PT, R5, c[0x0][0x17c], !P0 ;  /* 0x00005f0005007a0c */ /* 0x000fe40004781270 */
[----:B------:R-:W-:Y:S02]  /*56470*/  IADD3 R18, R17, c[0x0][0x198], RZ ;  /* 0x0000660011127a10 */ /* 0x000fe40007ffe0ff */
[----:B------:R-:W-:Y:S02]  /*56480*/  ISETP.LT.AND P3, PT, R0, c[0x0][0x17c], !P0 ;  /* 0x00005f0000007a0c */ /* 0x000fe40004761270 */
[-C--:B------:R-:W-:Y:S02]  /*56490*/  LEA.HI.X.SX32 R9, R9, R4.reuse, 0x2, P6 ;  /* 0x0000000409097211 */ /* 0x080fe400030f16ff */
[----:B-1----:R-:W-:Y:S02]  /*564a0*/  LEA R12, P6, R14, R3, 0x2 ;  /* 0x000000030e0c7211 */ /* 0x002fe400078c10ff */
[----:B------:R-:W-:-:S02]  /*564b0*/  LEA.HI.X.SX32 R11, R15, R4, 0x2, P2 ;  /* 0x000000040f0b7211 */ /* 0x000fc400010f16ff */
[----:B------:R-:W-:Y:S02]  /*564c0*/  IADD3 R15, R18, c[0x0][0x198], RZ ;  /* 0x00006600120f7a10 */ /* 0x000fe40007ffe0ff */
[----:B------:R-:W-:Y:S02]  /*564d0*/  LEA.HI.X.SX32 R13, R14, R4, 0x2, P6 ;  /* 0x000000040e0d7211 */ /* 0x000fe400030f16ff */
[----:B------:R-:W-:Y:S01]  /*564e0*/  IADD3 R14, R15, c[0x0][0x198], RZ ;  /* 0x000066000f0e7a10 */ /* 0x000fe20007ffe0ff */
[----:B------:R1:W-:Y:S01]  /*564f0*/  @P4 STG.E [R8.64], R50 ;  /* 0x0000003208004986 */ /* 0x0003e2000c101904 */
[----:B------:R-:W-:Y:S02]  /*56500*/  IADD3 R5, R252, 0x13e, RZ ;  /* 0x0000013efc057810 */ /* 0x000fe40007ffe0ff */
[----:B------:R-:W-:Y:S01]  /*56510*/  IADD3 R19, R14, c[0x0][0x198], RZ ;  /* 0x000066000e137a10 */ /* 0x000fe20007ffe0ff */
[----:B------:R3:W-:Y:S01]  /*56520*/  @P3 STG.E [R10.64], R51 ;  /* 0x000000330a003986 */ /* 0x0007e2000c101904 */
[----:B------:R-:W-:-:S02]  /*56530*/  IADD3 R0, R252, 0x13f, RZ ;  /* 0x0000013ffc007810 */ /* 0x000fc40007ffe0ff */
[-C--:B--2---:R-:W-:Y:S02]  /*56540*/  LEA R6, P3, R16, R3.reuse, 0x2 ;  /* 0x0000000310067211 */ /* 0x084fe400078610ff */
[----:B------:R-:W-:Y:S02]  /*56550*/  ISETP.LT.AND P5, PT, R5, c[0x0][0x17c], !P0 ;  /* 0x00005f0005007a0c */ /* 0x000fe400047a1270 */
[----:B------:R-:W-:Y:S02]  /*56560*/  IADD3 R28, R19, c[0x0][0x198], RZ ;  /* 0x00006600131c7a10 */ /* 0x000fe40007ffe0ff */
[----:B------:R-:W-:Y:S02]  /*56570*/  ISETP.LT.AND P1, PT, R0, c[0x0][0x17c], !P0 ;  /* 0x00005f0000007a0c */ /* 0x000fe40004721270 */
[----:B-1----:R-:W-:Y:S02]  /*56580*/  LEA R8, P6, R17, R3, 0x2 ;  /* 0x0000000311087211 */ /* 0x002fe400078c10ff */
[----:B------:R-:W-:-:S02]  /*56590*/  LEA.HI.X.SX32 R7, R16, R4, 0x2, P3 ;  /* 0x0000000410077211 */ /* 0x000fc400018f16ff */
[----:B------:R-:W-:Y:S02]  /*565a0*/  IADD3 R16, R28, c[0x0][0x198], RZ ;  /* 0x000066001c107a10 */ /* 0x000fe40007ffe0ff */
[----:B------:R-:W-:Y:S02]  /*565b0*/  LEA.HI.X.SX32 R9, R17, R4, 0x2, P6 ;  /* 0x0000000411097211 */ /* 0x000fe400030f16ff */
[----:B------:R-:W-:Y:S02]  /*565c0*/  IADD3 R17, R16, c[0x0][0x198], RZ ;  /* 0x0000660010117a10 */ /* 0x000fe40007ffe0ff */
[C---:B------:R-:W-:Y:S01]  /*565d0*/  IADD3 R5, R252.reuse, 0x140, RZ ;  /* 0x00000140fc057810 */ /* 0x040fe20007ffe0ff */
[----:B------:R1:W-:Y:S01]  /*565e0*/  @P5 STG.E [R12.64], R66 ;  /* 0x000000420c005986 */ /* 0x0003e2000c101904 */
[----:B------:R-:W-:Y:S02]  /*565f0*/  IADD3 R29, R17, c[0x0][0x198], RZ ;  /* 0x00006600111d7a10 */ /* 0x000fe40007ffe0ff */
[----:B------:R-:W-:Y:S01]  /*56600*/  IADD3 R0, R252, 0x141, RZ ;  /* 0x00000141fc007810 */ /* 0x000fe20007ffe0ff */
[----:B------:R2:W-:Y:S01]  /*56610*/  @P1 STG.E [R6.64], R67 ;  /* 0x0000004306001986 */ /* 0x0005e2000c101904 */
[----:B------:R-:W-:-:S02]  /*56620*/  ISETP.LT.AND P4, PT, R5, c[0x0][0x17c], !P0 ;  /* 0x00005f0005007a0c */ /* 0x000fc40004781270 */
[-C--:B---3--:R-:W-:Y:S02]  /*56630*/  LEA R10, P1, R18, R3.reuse, 0x2 ;  /* 0x00000003120a7211 */ /* 0x088fe400078210ff */
[----:B------:R-:W-:Y:S02]  /*56640*/  IADD3 R30, R29, c[0x0][0x198], RZ ;  /* 0x000066001d1e7a10 */ /* 0x000fe40007ffe0ff */
[----:B------:R-:W-:Y:S02]  /*56650*/  ISETP.LT.AND P2, PT, R0, c[0x0][0x17c], !P0 ;  /* 0x00005f0000007a0c */ /* 0x000fe40004741270 */
[----:B-1----:R-:W-:Y:S02]  /*56660*/  LEA R12, P6, R15, R3, 0x2 ;  /* 0x000000030f0c7211 */ /* 0x002fe400078c10ff */
[----:B------:R-:W-:Y:S02]  /*56670*/  LEA.HI.X.SX32 R11, R18, R4, 0x2, P1 ;  /* 0x00000004120b7211 */ /* 0x000fe400008f16ff */
[----:B------:R-:W-:-:S02]  /*56680*/  IADD3 R18, R30, c[0x0][0x198], RZ ;  /* 0x000066001e127a10 */ /* 0x000fc40007ffe0ff */
[----:B------:R-:W-:Y:S02]  /*56690*/  LEA.HI.X.SX32 R13, R15, R4, 0x2, P6 ;  /* 0x000000040f0d7211 */ /* 0x000fe400030f16ff */
[----:B------:R-:W-:Y:S01]  /*566a0*/  IADD3 R15, R18, c[0x0][0x198], RZ ;  /* 0x00006600120f7a10 */ /* 0x000fe20007ffe0ff */
[----:B------:R1:W-:Y:S01]  /*566b0*/  @P4 STG.E [R8.64], R20 ;  /* 0x0000001408004986 */ /* 0x0003e2000c101904 */
[C---:B------:R-:W-:Y:S02]  /*566c0*/  IADD3 R5, R252.reuse, 0x142, RZ ;  /* 0x00000142fc057810 */ /* 0x040fe40007ffe0ff */
[----:B------:R-:W-:Y:S01]  /*566d0*/  IADD3 R0, R252, 0x143, RZ ;  /* 0x00000143fc007810 */ /* 0x000fe20007ffe0ff */
[----:B------:R3:W-:Y:S01]  /*566e0*/  @P2 STG.E [R10.64], R21 ;  /* 0x000000150a002986 */ /* 0x0007e2000c101904 */
[----:B--2---:R-:W-:Y:S02]  /*566f0*/  LEA R6, P2, R14, R3, 0x2 ;  /* 0x000000030e067211 */ /* 0x004fe400078410ff */
[----:B------:R-:W-:-:S02]  /*56700*/  ISETP.LT.AND P5, PT, R5, c[0x0][0x17c], !P0 ;  /* 0x00005f0005007a0c */ /* 0x000fc400047a1270 */
[----:B-1----:R-:W-:Y:S02]  /*56710*/  IADD3 R20, R15, c[0x0][0x198], RZ ;  /* 0x000066000f147a10 */ /* 0x002fe40007ffe0ff */
[----:B------:R-:W-:Y:S02]  /*56720*/  ISETP.LT.AND P3, PT, R0, c[0x0][0x17c], !P0 ;  /* 0x00005f0000007a0c */ /* 0x000fe40004761270 */
[----:B------:R-:W-:Y:S02]  /*56730*/  IADD3 R31, R20, c[0x0][0x198], RZ ;  /* 0x00006600141f7a10 */ /* 0x000fe40007ffe0ff */
[----:B------:R-:W-:Y:S02]  /*56740*/  LEA R8, P6, R19, R3, 0x2 ;  /* 0x0000000313087211 */ /* 0x000fe400078c10ff */
[----:B------:R-:W-:Y:S02]  /*56750*/  LEA.HI.X.SX32 R7, R14, R4, 0x2, P2 ;  /* 0x000000040e077211 */ /* 0x000fe400010f16ff */
[----:B------:R-:W-:-:S02]  /*56760*/  IADD3 R14, R31, c[0x0][0x198], RZ ;  /* 0x000066001f0e7a10 */ /* 0x000fc40007ffe0ff */
[----:B------:R-:W-:Y:S02]  /*56770*/  LEA.HI.X.SX32 R9, R19, R4, 0x2, P6 ;  /* 0x0000000413097211 */ /* 0x000fe400030f16ff */
[----:B------:R-:W-:Y:S01]  /*56780*/  IADD3 R19, R14, c[0x0][0x198], RZ ;  /* 0x000066000e137a10 */ /* 0x000fe20007ffe0ff */
[----:B------:R1:W-:Y:S03]  /*56790*/  @P5 STG.E [R12.64], R76 ;  /* 0x0000004c0c005986 */ /* 0x0003e6000c101904 */
[----:B---3--:R-:W-:Y:S01]  /*567a0*/  IADD3 R21, R19, c[0x0][0x198], RZ ;  /* 0x0000660013157a10 */ /* 0x008fe20007ffe0ff */
[----:B------:R2:W-:Y:S01]  /*567b0*/  @P3 STG.E [R6.64], R77 ;  /* 0x0000004d06003986 */ /* 0x0005e2000c101904 */
[----:B------:R-:W-:Y:S02]  /*567c0*/  LEA R10, P3, R28, R3, 0x2 ;  /* 0x000000031c0a7211 */ /* 0x000fe400078610ff */
[----:B------:R-:W-:-:S02]  /*567d0*/  IADD3 R32, R21, c[0x0][0x198], RZ ;  /* 0x0000660015207a10 */ /* 0x000fc40007ffe0ff */
[C---:B------:R-:W-:Y:S02]  /*567e0*/  IADD3 R5, R252.reuse, 0x144, RZ ;  /* 0x00000144fc057810 */ /* 0x040fe40007ffe0ff */
[----:B------:R-:W-:Y:S02]  /*567f0*/  IADD3 R0, R252, 0x145, RZ ;  /* 0x00000145fc007810 */ /* 0x000fe40007ffe0ff */
[----:B------:R-:W-:Y:S02]  /*56800*/  LEA.HI.X.SX32 R11, R28, R4, 0x2, P3 ;  /* 0x000000041c0b7211 */ /* 0x000fe400018f16ff */
[----:B------:R-:W-:Y:S02]  /*56810*/  IADD3 R28, R32, c[0x0][0x198], RZ ;  /* 0x00006600201c7a10 */ /* 0x000fe40007ffe0ff */
[----:B------:R-:W-:Y:S02]  /*56820*/  ISETP.LT.AND P4, PT, R5, c[0x0][0x17c], !P0 ;  /* 0x00005f0005007a0c */ /* 0x000fe40004781270 */
[----:B------:R-:W-:-:S02]  /*56830*/  ISETP.LT.AND P1, PT, R0, c[0x0][0x17c], !P0 ;  /* 0x00005f0000007a0c */ /* 0x000fc40004721270 */
[----:B------:R-:W-:Y:S02]  /*56840*/  IADD3 R33, R28, c[0x0][0x198], RZ ;  /* 0x000066001c217a10 */ /* 0x000fe40007ffe0ff */
[C---:B------:R-:W-:Y:S02]  /*56850*/  IADD3 R5, R252.reuse, 0x146, RZ ;  /* 0x00000146fc057810 */ /* 0x040fe40007ffe0ff */
[----:B------:R-:W-:Y:S02]  /*56860*/  IADD3 R34, R33, c[0x0][0x198], RZ ;  /* 0x0000660021227a10 */ /* 0x000fe40007ffe0ff */
[----:B------:R-:W-:Y:S02]  /*56870*/  IADD3 R0, R252, 0x147, RZ ;  /* 0x00000147fc007810 */ /* 0x000fe40007ffe0ff */
[----:B------:R-:W-:Y:S02]  /*56880*/  ISETP.LT.AND P5, PT, R5, c[0x0][0x17c], !P0 ;  /* 0x00005f0005007a0c */ /* 0x000fe400047a1270 */
[----:B------:R-:W-:-:S02]  /*56890*/  IADD3 R35, R34, c[0x0][0x198], RZ ;  /* 0x0000660022237a10 */ /* 0x000fc40007ffe0ff */
[----:B------:R-:W-:Y:S01]  /*568a0*/  ISETP.LT.AND P2, PT, R0, c[0x0][0x17c], !P0 ;  /* 0x00005f0000007a0c */ /* 0x000fe20004741270 */
[----:B------:R-:W-:Y:S01]  /*568b0*/  @P4 STG.E [R8.64], R112 ;  /* 0x0000007008004986 */ /* 0x000fe2000c101904 */
[CC--:B-1----:R-:W-:Y:S02]  /*568c0*/  LEA R12, P6, R16.reuse, R3.reuse, 0x2 ;  /* 0x00000003100c7211 */ /* 0x0c2fe400078c10ff */
[----:B------:R-:W-:Y:S01]  /*568d0*/  IADD3 R36, R35, c[0x0][0x198], RZ ;  /* 0x0000660023247a10 */ /* 0x000fe20007ffe0ff */
[----:B------:R1:W-:Y:S01]  /*568e0*/  @P1 STG.E [R10.64], R113 ;  /* 0x000000710a001986 */ /* 0x0003e2000c101904 */
[----:B--2---:R-:W-:Y:S02]  /*568f0*/  LEA R6, P1, R17, R3, 0x2 ;  /* 0x0000000311067211 */ /* 0x004fe400078210ff */
[----:B------:R-:W-:Y:S02]  /*56900*/  LEA.HI.X.SX32 R13, R16, R4, 0x2, P6 ;  /* 0x00000004100d7211 */ /* 0x000fe400030f16ff */
[----:B------:R-:W-:-:S02]  /*56910*/  IADD3 R37, R36, c[0x0][0x198], RZ ;  /* 0x0000660024257a10 */ /* 0x000fc40007ffe0ff */
[----:B------:R-:W-:Y:S01]  /*56920*/  LEA.HI.X.SX32 R7, R17, R4, 0x2, P1 ;  /* 0x0000000411077211 */ /* 0x000fe200008f16ff */
[----:B------:R2:W-:Y:S01]  /*56930*/  @P5 STG.E [R12.64], R120 ;  /* 0x000000780c005986 */ /* 0x0005e2000c101904 */
[----:B------:R-:W-:-:S03]  /*56940*/  IADD3 R38, R37, c[0x0][0x198], RZ ;  /* 0x0000660025267a10 */ /* 0x000fc60007ffe0ff */
[----:B------:R3:W-:Y:S01]  /*56950*/  @P2 STG.E [R6.64], R121 ;  /* 0x0000007906002986 */ /* 0x0007e2000c101904 */
[----:B-1----:R-:W-:Y:S02]  /*56960*/  LEA R10, P2, R30, R3, 0x2 ;  /* 0x000000031e0a7211 */ /* 0x002fe400078410ff */
[----:B------:R-:W-:Y:S02]  /*56970*/  IADD3 R41, R38, c[0x0][0x198], RZ ;  /* 0x0000660026297a10 */ /* 0x000fe40007ffe0ff */
[----:B------:R-:W-:Y:S02]  /*56980*/  LEA.HI.X.SX32 R11, R30, R4, 0x2, P2 ;  /* 0x000000041e0b7211 */ /* 0x000fe400010f16ff */
[----:B------:R-:W-:Y:S02]  /*56990*/  IADD3 R30, R41, c[0x0][0x198], RZ ;  /* 0x00006600291e7a10 */ /* 0x000fe40007ffe0ff */
[----:B------:R-:W-:Y:S02]  /*569a0*/  IADD3 R5, R252, 0x148, RZ ;  /* 0x00000148fc057810 */ /* 0x000fe40007ffe0ff */
[----:B------:R-:W-:-:S02]  /*569b0*/  IADD3 R43, R30, c[0x0][0x198], RZ ;  /* 0x000066001e2b7a10 */ /* 0x000fc40007ffe0ff */
[----:B------:R-:W-:Y:S02]  /*569c0*/  IADD3 R0, R252, 0x149, RZ ;  /* 0x00000149fc007810 */ /* 0x000fe40007ffe0ff */
[----:B------:R-:W-:Y:S02]  /*569d0*/  IADD3 R45, R43, c[0x0][0x198], RZ ;  /* 0x000066002b2d7a10 */ /* 0x000fe40007ffe0ff */
[----:B------:R-:W-:Y:S02]  /*569e0*/  ISETP.LT.AND P4, PT, R5, c[0x0][0x17c], !P0 ;  /* 0x00005f0005007a0c */ /* 0x000fe40004781270 */
[----:B------:R-:W-:Y:S02]  /*569f0*/  ISETP.LT.AND P3, PT, R0, c[0x0][0x17c], !P0 ;  /* 0x00005f0000007a0c */ /* 0x000fe40004761270 */
[----:B------:R-:W-:Y:S02]  /*56a00*/  IADD3 R47, R45, c[0x0][0x198], RZ ;  /* 0x000066002d2f7a10 */ /* 0x000fe40007ffe0ff */
[----:B------:R-:W-:-:S02]  /*56a10*/  LEA R8, P6, R29, R3, 0x2 ;  /* 0x000000031d087211 */ /* 0x000fc400078c10ff */
[C---:B------:R-:W-:Y:S02]  /*56a20*/  IADD3 R5, R252.reuse, 0x14a, RZ ;  /* 0x0000014afc057810 */ /* 0x040fe40007ffe0ff */
[----:B------:R-:W-:Y:S02]  /*56a30*/  IADD3 R48, R47, c[0x0][0x198], RZ ;  /* 0x000066002f307a10 */ /* 0x000fe40007ffe0ff */
[----:B------:R-:W-:Y:S02]  /*56a40*/  IADD3 R0, R252, 0x14b, RZ ;  /* 0x0000014bfc007810 */ /* 0x000fe40007ffe0ff */
[----:B------:R-:W-:Y:S02]  /*56a50*/  LEA.HI.X.SX32 R9, R29, R4, 0x2, P6 ;  /* 0x000000041d097211 */ /* 0x000fe400030f16ff */
[----:B------:R-:W-:Y:S02]  /*56a60*/  ISETP.LT.AND P5, PT, R5, c[0x0][0x17c], !P0 ;  /* 0x00005f0005007a0c */ /* 0x000fe400047a1270 */
[----:B------:R-:W-:-:S02]  /*56a70*/  IADD3 R49, R48, c[0x0][0x198], RZ ;  /* 0x0000660030317a10 */ /* 0x000fc40007ffe0ff */
[----:B------:R-:W-:Y:S01]  /*56a80*/  ISETP.LT.AND P1, PT, R0, c[0x0][0x17c], !P0 ;  /* 0x00005f0000007a0c */ /* 0x000fe20004721270 */
[----:B------:R1:W-:Y:S01]  /*56a90*/  @P4 STG.E [R8.64], R24 ;  /* 0x0000001808004986 */ /* 0x0003e2000c101904 */
[CC--:B--2---:R-:W-:Y:S02]  /*56aa0*/  LEA R12, P6, R18.reuse, R3.reuse, 0x2 ;  /* 0x00000003120c7211 */ /* 0x0c4fe400078c10ff */
[----:B------:R-:W-:Y:S01]  /*56ab0*/  IADD3 R50, R49, c[0x0][0x198], RZ ;  /* 0x0000660031327a10 */ /* 0x000fe20007ffe0ff */
[----:B------:R2:W-:Y:S01]  /*56ac0*/  @P3 STG.E [R10.64], R25 ;  /* 0x000000190a003986 */ /* 0x0005e2000c101904 */
[----:B---3--:R-:W-:Y:S02]  /*56ad0*/  LEA R6, P3, R15, R3, 0x2 ;  /* 0x000000030f067211 */ /* 0x008fe400078610ff */
[----:B------:R-:W-:Y:S02]  /*56ae0*/  LEA.HI.X.SX32 R13, R18, R4, 0x2, P6 ;  /* 0x00000004120d7211 */ /* 0x000fe400030f16ff */
[----:B------:R-:W-:-:S02]  /*56af0*/  IADD3 R51, R50, c[0x0][0x198], RZ ;  /* 0x0000660032337a10 */ /* 0x000fc40007ffe0ff */
[-C--:B------:R-:W-:Y:S02]  /*56b00*/  LEA.HI.X.SX32 R7, R15, R4.reuse, 0x2, P3 ;  /* 0x000000040f077211 */ /* 0x080fe400018f16ff */
[CC--:B-1----:R-:W-:Y:S01]  /*56b10*/  LEA R8, P6, R20.reuse, R3.reuse, 0x2 ;  /* 0x0000000314087211 */ /* 0x0c2fe200078c10ff */
[----:B------:R1:W-:Y:S01]  /*56b20*/  @P5 STG.E [R12.64], R104 ;  /* 0x000000680c005986 */ /* 0x0003e2000c101904 */
[----:B------:R-:W-:Y:S02]  /*56b30*/  IADD3 R63, R51, c[0x0][0x198], RZ ;  /* 0x00006600333f7a10 */ /* 0x000fe40007ffe0ff */
[----:B------:R-:W-:Y:S01]  /*56b40*/  LEA.HI.X.SX32 R9, R20, R4, 0x2, P6 ;  /* 0x0000000414097211 */ /* 0x000fe200030f16ff */
[----:B------:R-:W-:Y:S01]  /*56b50*/  @P1 STG.E [R6.64], R105 ;  /* 0x0000006906001986 */ /* 0x000fe2000c101904 */
[----:B--2---:R-:W-:Y:S02]  /*56b60*/  LEA R10, P1, R31, R3, 0x2 ;  /* 0x000000031f0a7211 */ /* 0x004fe400078210ff */
[----:B------:R-:W-:-:S02]  /*56b70*/  IADD3 R20, R63, c[0x0][0x198], RZ ;  /* 0x000066003f147a10 */ /* 0x000fc40007ffe0ff */
[----:B------:R-:W-:Y:S02]  /*56b80*/  IADD3 R5, R252, 0x14c, RZ ;  /* 0x0000014cfc057810 */ /* 0x000fe40007ffe0ff */
[----:B------:R-:W-:Y:S02]  /*56b90*/  LEA.HI.X.SX32 R11, R31, R4, 0x2, P1 ;  /* 0x000000041f0b7211 */ /* 0x000fe400008f16ff */
[----:B------:R-:W-:Y:S02]  /*56ba0*/  IADD3 R31, R20, c[0x0][0x198], RZ ;  /* 0x00006600141f7a10 */ /* 0x000fe40007ffe0ff */
[----:B------:R-:W-:Y:S02]  /*56bb0*/  ISETP.LT.AND P4, PT, R5, c[0x0][0x17c], !P0 ;  /* 0x00005f0005007a0c */ /* 0x000fe40004781270 */
[----:B------:R-:W-:Y:S02]  /*56bc0*/  IADD3 R16, R31, c[0x0][0x198], RZ ;  /* 0x000066001f107a10 */ /* 0x000fe40007ffe0ff */
[----:B------:R-:W-:-:S02]  /*56bd0*/  IADD3 R0, R252, 0x14d, RZ ;  /* 0x0000014dfc007810 */ /* 0x000fc40007ffe0ff */
[----:B------:R-:W-:Y:S02]  /*56be0*/  IADD3 R29, R16, c[0x0][0x198], RZ ;  /* 0x00006600101d7a10 */ /* 0x000fe40007ffe0ff */
[----:B------:R-:W-:Y:S02]  /*56bf0*/  ISETP.LT.AND P2, PT, R0, c[0x0][0x17c], !P0 ;  /* 0x00005f0000007a0c */ /* 0x000fe40004741270 */
[----:B------:R-:W-:Y:S02]  /*56c00*/  IADD3 R5, R252, 0x14e, RZ ;  /* 0x0000014efc057810 */ /* 0x000fe40007ffe0ff */
[----:B-1----:R-:W-:Y:S02]  /*56c10*/  LEA R12, P6, R14, R3, 0x2 ;  /* 0x000000030e0c7211 */ /* 0x002fe400078c10ff */
[----:B------:R-:W-:Y:S01]  /*56c20*/  IADD3 R15, R29, c[0x0][0x198], RZ ;  /* 0x000066001d0f7a10 */ /* 0x000fe20007ffe0ff */
[----:B------:R1:W-:Y:S01]  /*56c30*/  @P4 STG.E [R8.64], R116 ;  /* 0x0000007408004986 */ /* 0x0003e2000c101904 */
[----:B------:R-:W-:-:S02]  /*56c40*/  ISETP.LT.AND P5, PT, R5, c[0x0][0x17c], !P0 ;  /* 0x00005f0005007a0c */ /* 0x000fc400047a1270 */
[-C--:B------:R-:W-:Y:S02]  /*56c50*/  LEA.HI.X.SX32 R13, R14, R4.reuse, 0x2, P6 ;  /* 0x000000040e0d7211 */ /* 0x080fe400030f16ff */
[----:B------:R-:W-:Y:S02]  /*56c60*/  IADD3 R24, R15, c[0x0][0x198], RZ ;  /* 0x000066000f187a10 */ /* 0x000fe40007ffe0ff */
[C---:B-1----:R-:W-:Y:S01]  /*56c70*/  LEA R8, P6, R21.reuse, R3, 0x2 ;  /* 0x0000000315087211 */ /* 0x042fe200078c10ff */
[----:B------:R-:W-:Y:S03]  /*56c80*/  @P2 STG.E [R10.64], R117 ;  /* 0x000000750a002986 */ /* 0x000fe6000c101904 */
[----:B------:R-:W-:Y:S02]  /*56c90*/  LEA.HI.X.SX32 R9, R21, R4, 0x2, P6 ;  /* 0x0000000415097211 */ /* 0x000fe400030f16ff */
[----:B------:R-:W-:-:S02]  /*56ca0*/  IADD3 R21, R24, c[0x0][0x198], RZ ;  /* 0x0000660018157a10 */ /* 0x000fc40007ffe0ff */
[----:B------:R-:W-:Y:S02]  /*56cb0*/  LEA R6, P2, R19, R3, 0x2 ;  /* 0x0000000313067211 */ /* 0x000fe400078410ff */
[----:B------:R-:W-:Y:S01]  /*56cc0*/  IADD3 R25, R21, c[0x0][0x198], RZ ;  /* 0x0000660015197a10 */ /* 0x000fe20007ffe0ff */
[----:B------:R1:W-:Y:S01]  /*56cd0*/  @P5 STG.E [R12.64], R230 ;  /* 0x000000e60c005986 */ /* 0x0003e2000c101904 */
[----:B------:R-:W-:Y:S02]  /*56ce0*/  IADD3 R0, R252, 0x14f, RZ ;  /* 0x0000014ffc007810 */ /* 0x000fe40007ffe0ff */
[----:B------:R-:W-:Y:S02]  /*56cf0*/  LEA.HI.X.SX32 R7, R19, R4, 0x2, P2 ;  /* 0x0000000413077211 */ /* 0x000fe400010f16ff */
[----:B------:R-:W-:Y:S02]  /*56d00*/  IADD3 R19, R25, c[0x0][0x198], RZ ;  /* 0x0000660019137a10 */ /* 0x000fe40007ffe0ff */
[----:B------:R-:W-:-:S02]  /*56d10*/  ISETP.LT.AND P3, PT, R0, c[0x0][0x17c], !P0 ;  /* 0x00005f0000007a0c */ /* 0x000fc40004761270 */
[----:B-1----:R-:W-:Y:S02]  /*56d20*/  LEA R12, P6, R28, R3, 0x2 ;  /* 0x000000031c0c7211 */ /* 0x002fe400078c10ff */
[----:B------:R-:W-:Y:S02]  /*56d30*/  IADD3 R5, R252, 0x150, RZ ;  /* 0x00000150fc057810 */ /* 0x000fe40007ffe0ff */
[----:B------:R-:W-:Y:S02]  /*56d40*/  LEA.HI.X.SX32 R13, R28, R4, 0x2, P6 ;  /* 0x000000041c0d7211 */ /* 0x000fe400030f16ff */
[----:B------:R-:W-:Y:S02]  /*56d50*/  IADD3 R28, R19, c[0x0][0x198], RZ ;  /* 0x00006600131c7a10 */ /* 0x000fe40007ffe0ff */
[----:B------:R-:W-:Y:S02]  /*56d60*/  IADD3 R0, R252, 0x151, RZ ;  /* 0x00000151fc007810 */ /* 0x000fe40007ffe0ff */
[----:B------:R-:W-:-:S02]  /*56d70*/  IADD3 R18, R28, c[0x0][0x198], RZ ;  /* 0x000066001c127a10 */ /* 0x000fc40007ffe0ff */
[----:B------:R-:W-:Y:S02]  /*56d80*/  ISETP.LT.AND P4, PT, R5, c[0x0][0x17c], !P0 ;  /* 0x00005f0005007a0c */ /* 0x000fe40004781270 */
[----:B------:R-:W-:Y:S02]  /*56d90*/  IADD3 R5, R252, 0x152, RZ ;  /* 0x00000152fc057810 */ /* 0x000fe40007ffe0ff */
[----:B------:R-:W-:Y:S02]  /*56da0*/  IADD3 R17, R18, c[0x0][0x198], RZ ;  /* 0x0000660012117a10 */ /* 0x000fe40007ffe0ff */
[----:B------:R-:W-:Y:S02]  /*56db0*/  ISETP.LT.AND P1, PT, R0, c[0x0][0x17c], !P0 ;  /* 0x00005f0000007a0c */ /* 0x000fe40004721270 */
[----:B------:R-:W-:Y:S01]  /*56dc0*/  ISETP.LT.AND P5, PT, R5, c[0x0][0x17c], !P0 ;  /* 0x00005f0005007a0c */ /* 0x000fe200047a1270 */
[----:B------:R1:W-:Y:S01]  /*56dd0*/  @P3 STG.E [R6.64], R229 ;  /* 0x000000e506003986 */ /* 0x0003e2000c101904 */
[----:B------:R-:W-:-:S02]  /*56de0*/  IADD3 R40, R17, c[0x0][0x198], RZ ;  /* 0x0000660011287a10 */ /* 0x000fc40007ffe0ff */
[----:B------:R-:W-:Y:S02]  /*56df0*/  LEA R10, P3, R32, R3, 0x2 ;  /* 0x00000003200a7211 */ /* 0x000fe400078610ff */
[----:B------:R-:W-:Y:S02]  /*56e00*/  IADD3 R61, R40, c[0x0][0x198], RZ ;  /* 0x00006600283d7a10 */ /* 0x000fe40007ffe0ff */
[----:B------:R-:W-:Y:S01]  /*56e10*/  LEA.HI.X.SX32 R11, R32, R4, 0x2, P3 ;  /* 0x00000004200b7211 */ /* 0x000fe200018f16ff */
[----:B------:R-:W-:Y:S01]  /*56e20*/  @P4 STG.E [R8.64], R228 ;  /* 0x000000e408004986 */ /* 0x000fe2000c101904 */
[----:B------:R-:W-:Y:S02]  /*56e30*/  IADD3 R62, R61, c[0x0][0x198], RZ ;  /* 0x000066003d3e7a10 */ /* 0x000fe40007ffe0ff */
[----:B------:R-:W-:Y:S01]  /*56e40*/  IADD3 R0, R252, 0x153, RZ ;  /* 0x00000153fc007810 */ /* 0x000fe20007ffe0ff */
[----:B------:R-:W-:Y:S04]  /*56e50*/  @P1 STG.E [R10.64], R227 ;  /* 0x000000e30a001986 */ /* 0x000fe8000c101904 */
[----:B------:R2:W-:Y:S01]  /*56e60*/  @P5 STG.E [R12.64], R226 ;  /* 0x000000e20c005986 */ /* 0x0005e2000c101904 */
[----:B------:R-:W-:-:S02]  /*56e70*/  ISETP.LT.AND P2, PT, R0, c[0x0][0x17c], !P0 ;  /* 0x00005f0000007a0c */ /* 0x000fc40004741270 */
[----:B------:R-:W-:Y:S02]  /*56e80*/  IADD3 R5, R252, 0x154, RZ ;  /* 0x00000154fc057810 */ /* 0x000fe40007ffe0ff */
[----:B-1----:R-:W-:Y:S02]  /*56e90*/  LEA R6, P1, R33, R3, 0x2 ;  /* 0x0000000321067211 */ /* 0x002fe400078210ff */
[----:B--2---:R-:W-:-:S04]  /*56ea0*/  IADD3 R12, R62, c[0x0][0x198], RZ ;  /* 0x000066003e0c7a10 */ /* 0x004fc80007ffe0ff */
[----:B------:R-:W-:Y:S02]  /*56eb0*/  IADD3 R11, R12, c[0x0][0x198], RZ ;  /* 0x000066000c0b7a10 */ /* 0x000fe40007ffe0ff */
[----:B------:R-:W-:Y:S02]  /*56ec0*/  IADD3 R0, R252, 0x155, RZ ;  /* 0x00000155fc007810 */ /* 0x000fe40007ffe0ff */
[----:B------:R-:W-:Y:S02]  /*56ed0*/  IADD3 R60, R11, c[0x0][0x198], RZ ;  /* 0x000066000b3c7a10 */ /* 0x000fe40007ffe0ff */
[----:B------:R-:W-:Y:S02]  /*56ee0*/  ISETP.LT.AND P4, PT, R5, c[0x0][0x17c], !P0 ;  /* 0x00005f0005007a0c */ /* 0x000fe40004781270 */
[----:B------:R-:W-:Y:S02]  /*56ef0*/  LEA.HI.X.SX32 R7, R33, R4, 0x2, P1 ;  /* 0x0000000421077211 */ /* 0x000fe400008f16ff */
[----:B------:R-:W-:-:S02]  /*56f00*/  ISETP.LT.AND P3, PT, R0, c[0x0][0x17c], !P0 ;  /* 0x00005f0000007a0c */ /* 0x000fc40004761270 */
[----:B------:R-:W-:Y:S02]  /*56f10*/  IADD3 R39, R60, c[0x0][0x198], RZ ;  /* 0x000066003c277a10 */ /* 0x000fe40007ffe0ff */
[-C--:B------:R-:W-:Y:S01]  /*56f20*/  LEA R8, P6, R34, R3.reuse, 0x2 ;  /* 0x0000000322087211 */ /* 0x080fe200078c10ff */
[----:B------:R-:W-:Y:S01]  /*56f30*/  @P2 STG.E [R6.64], R225 ;  /* 0x000000e106002986 */ /* 0x000fe2000c101904 */
[----:B------:R-:W-:Y:S02]  /*56f40*/  LEA R32, P2, R35, R3, 0x2 ;  /* 0x0000000323207211 */ /* 0x000fe400078410ff */
[----:B------:R-:W-:Y:S02]  /*56f50*/  IADD3 R59, R39, c[0x0][0x198], RZ ;  /* 0x00006600273b7a10 */ /* 0x000fe40007ffe0ff */
[----:B------:R-:W-:Y:S02]  /*56f60*/  IADD3 R5, R252, 0x156, RZ ;  /* 0x00000156fc057810 */ /* 0x000fe40007ffe0ff */
[----:B------:R-:W-:-:S02]  /*56f70*/  LEA.HI.X.SX32 R9, R34, R4, 0x2, P6 ;  /* 0x0000000422097211 */ /* 0x000fc400030f16ff */
[----:B------:R-:W-:Y:S02]  /*56f80*/  IADD3 R0, R252, 0x157, RZ ;  /* 0x00000157fc007810 */ /* 0x000fe40007ffe0ff */
[----:B------:R-:W-:Y:S02]  /*56f90*/  LEA R34, P6, R36, R3, 0x2 ;  /* 0x0000000324227211 */ /* 0x000fe400078c10ff */
[----:B------:R-:W-:Y:S02]  /*56fa0*/  LEA.HI.X.SX32 R33, R35, R4, 0x2, P2 ;  /* 0x0000000423217211 */ /* 0x000fe400010f16ff */
[----:B------:R-:W-:Y:S01]  /*56fb0*/  IADD3 R58, R59, c[0x0][0x198], RZ ;  /* 0x000066003b3a7a10 */ /* 0x000fe20007ffe0ff */
[----:B------:R1:W-:Y:S01]  /*56fc0*/  @P4 STG.E [R8.64], R224 ;  /* 0x000000e008004986 */ /* 0x0003e2000c101904 */
[----:B------:R-:W-:Y:S02]  /*56fd0*/  ISETP.LT.AND P5, PT, R5, c[0x0][0x17c], !P0 ;  /* 0x00005f0005007a0c */ /* 0x000fe400047a1270 */
[----:B------:R-:W-:-:S02]  /*56fe0*/  ISETP.LT.AND P1, PT, R0, c[0x0][0x17c], !P0 ;  /* 0x00005f0000007a0c */ /* 0x000fc40004721270 */
[----:B------:R-:W-:Y:S02]  /*56ff0*/  IADD3 R5, R252, 0x158, RZ ;  /* 0x00000158fc057810 */ /* 0x000fe40007ffe0ff */
[----:B------:R-:W-:Y:S01]  /*57000*/  LEA.HI.X.SX32 R35, R36, R4, 0x2, P6 ;  /* 0x0000000424237211 */ /* 0x000fe200030f16ff */
[----:B------:R2:W-:Y:S01]  /*57010*/  @P3 STG.E [R32.64], R223 ;  /* 0x000000df20003986 */ /* 0x0005e2000c101904 */
[----:B------:R-:W-:Y:S02]  /*57020*/  IADD3 R13, R58, c[0x0][0x198], RZ ;  /* 0x000066003a0d7a10 */ /* 0x000fe40007ffe0ff */
[-C--:B-1----:R-:W-:Y:S02]  /*57030*/  LEA R8, P6, R38, R3.reuse, 0x2 ;  /* 0x0000000326087211 */ /* 0x082fe400078c10ff */
[----:B------:R-:W-:Y:S02]  /*57040*/  ISETP.LT.AND P4, PT, R5, c[0x0][0x17c], !P0 ;  /* 0x00005f0005007a0c */ /* 0x000fe40004781270 */
[----:B------:R-:W-:-:S02]  /*57050*/  LEA R6, P3, R37, R3, 0x2 ;  /* 0x0000000325067211 */ /* 0x000fc400078610ff */
[-C--:B------:R-:W-:Y:S02]  /*57060*/  LEA.HI.X.SX32 R9, R38, R4.reuse, 0x2, P6 ;  /* 0x0000000426097211 */ /* 0x080fe400030f16ff */
[----:B------:R-:W-:Y:S02]  /*57070*/  IADD3 R0, R252, 0x159, RZ ;  /* 0x00000159fc007810 */ /* 0x000fe40007ffe0ff */
[----:B------:R-:W-:Y:S02]  /*57080*/  IADD3 R38, R13, c[0x0][0x198], RZ ;  /* 0x000066000d267a10 */ /* 0x000fe40007ffe0ff */
[----:B------:R-:W-:Y:S02]  /*57090*/  LEA.HI.X.SX32 R7, R37, R4, 0x2, P3 ;  /* 0x0000000425077211 */ /* 0x000fe400018f16ff */
[----:B------:R-:W-:Y:S02]  /*570a0*/  ISETP.LT.AND P2, PT, R0, c[0x0][0x17c], !P0 ;  /* 0x00005f0000007a0c */ /* 0x000fe40004741270 */
[----:B------:R-:W-:Y:S01]  /*570b0*/  IADD3 R57, R38, c[0x0][0x198], RZ ;  /* 0x0000660026397a10 */ /* 0x000fe20007ffe0ff */
[----:B------:R-:W-:Y:S01]  /*570c0*/  @P5 STG.E [R34.64], R222 ;  /* 0x000000de22005986 */ /* 0x000fe2000c101904 */
[----:B------:R-:W-:-:S03]  /*570d0*/  IADD3 R0, R252, 0x15b, RZ ;  /* 0x0000015bfc007810 */ /* 0x000fc60007ffe0ff */
[----:B------:R1:W-:Y:S01]  /*570e0*/  @P1 STG.E [R6.64], R221 ;  /* 0x000000dd06001986 */ /* 0x0003e2000c101904 */
[----:B--2---:R-:W-:-:S03]  /*570f0*/  LEA R32, P1, R41, R3, 0x2 ;  /* 0x0000000329207211 */ /* 0x004fc600078210ff */
[----:B------:R2:W-:Y:S01]  /*57100*/  @P4 STG.E [R8.64], R220 ;  /* 0x000000dc08004986 */ /* 0x0005e2000c101904 */
[----:B------:R-:W-:Y:S02]  /*57110*/  LEA.HI.X.SX32 R33, R41, R4, 0x2, P1 ;  /* 0x0000000429217211 */ /* 0x000fe400008f16ff */
[----:B------:R-:W-:Y:S02]  /*57120*/  IADD3 R5, R252, 0x15a, RZ ;  /* 0x0000015afc057810 */ /* 0x000fe40007ffe0ff */
[----:B-1----:R-:W-:Y:S02]  /*57130*/  IADD3 R6, R57, c[0x0][0x198], RZ ;  /* 0x0000660039067a10 */ /* 0x002fe40007ffe0ff */
[----:B------:R-:W-:Y:S02]  /*57140*/  ISETP.LT.AND P3, PT, R0, c[0x0][0x17c], !P0 ;  /* 0x00005f0000007a0c */ /* 0x000fe40004761270 */
[----:B--2---:R-:W-:Y:S02]  /*57150*/  IADD3 R8, R6, c[0x0][0x198], RZ ;  /* 0x0000660006087a10 */ /* 0x004fe40007ffe0ff */
[----:B------:R-:W-:Y:S01]  /*57160*/  IADD3 R0, R252, 0x15d, RZ ;  /* 0x0000015dfc007810 */ /* 0x000fe20007ffe0ff */
[----:B------:R1:W-:Y:S01]  /*57170*/  @P2 STG.E [R32.64], R219 ;  /* 0x000000db20002986 */ /* 0x0003e2000c101904 */
[----:B------:R-:W-:-:S02]  /*57180*/  IADD3 R56, R8, c[0x0][0x198], RZ ;  /* 0x0000660008387a10 */ /* 0x000fc40007ffe0ff */
[----:B------:R-:W-:Y:S02]  /*57190*/  ISETP.LT.AND P5, PT, R5, c[0x0][0x17c], !P0 ;  /* 0x00005f0005007a0c */ /* 0x000fe400047a1270 */
[----:B------:R-:W-:Y:S02]  /*571a0*/  ISETP.LT.AND P1, PT, R0, c[0x0][0x17c], !P0 ;  /* 0x00005f0000007a0c */ /* 0x000fe40004721270 */
[-C--:B------:R-:W-:Y:S02]  /*571b0*/  LEA R42, P2, R43, R3.reuse, 0x2 ;  /* 0x000000032b2a7211 */ /* 0x080fe400078410ff */
[----:B------:R-:W-:Y:S02]  /*571c0*/  IADD3 R0, R252, 0x15f, RZ ;  /* 0x0000015ffc007810 */ /* 0x000fe40007ffe0ff */
[----:B------:R-:W-:Y:S02]  /*571d0*/  IADD3 R37, R56, c[0x0][0x198], RZ ;  /* 0x0000660038257a10 */ /* 0x000fe40007ffe0ff */
[----:B------:R-:W-:-:S02]  /*571e0*/  LEA R34, P6, R30, R3, 0x2 ;  /* 0x000000031e227211 */ /* 0x000fc400078c10ff */
[----:B------:R-:W-:Y:S02]  /*571f0*/  IADD3 R5, R252, 0x15c, RZ ;  /* 0x0000015cfc057810 */ /* 0x000fe40007ffe0ff */
[-C--:B------:R-:W-:Y:S02]  /*57200*/  LEA.HI.X.SX32 R43, R43, R4.reuse, 0x2, P2 ;  /* 0x000000042b2b7211 */ /* 0x080fe400010f16ff */
[----:B------:R-:W-:Y:S02]  /*57210*/  ISETP.LT.AND P2, PT, R0, c[0x0][0x17c], !P0 ;  /* 0x00005f0000007a0c */ /* 0x000fe40004741270 */
[----:B------:R-:W-:Y:S02]  /*57220*/  IADD3 R0, R37, c[0x0][0x198], RZ ;  /* 0x0000660025007a10 */ /* 0x000fe40007ffe0ff */
[----:B------:R-:W-:Y:S02]  /*57230*/  LEA.HI.X.SX32 R35, R30, R4, 0x2, P6 ;  /* 0x000000041e237211 */ /* 0x000fe400030f16ff */
[----:B------:R-:W-:-:S02]  /*57240*/  ISETP.LT.AND P4, PT, R5, c[0x0][0x17c], !P0 ;  /* 0x00005f0005007a0c */ /* 0x000fc40004781270 */
[----:B------:R-:W-:Y:S02]  /*57250*/  IADD3 R5, R252, 0x15e, RZ ;  /* 0x0000015efc057810 */ /* 0x000fe40007ffe0ff */
[----:B------:R-:W-:Y:S01]  /*57260*/  IADD3 R55, R0, c[0x0][0x198], RZ ;  /* 0x0000660000377a10 */ /* 0x000fe20007ffe0ff */
[----:B------:R2:W-:Y:S01]  /*57270*/  @P5 STG.E [R34.64], R218 ;  /* 0x000000da22005986 */ /* 0x0005e2000c101904 */
[----:B------:R-:W-:Y:S02]  /*57280*/  ISETP.LT.AND P5, PT, R5, c[0x0][0x17c], !P0 ;  /* 0x00005f0005007a0c */ /* 0x000fe400047a1270 */
[----:B------:R-:W-:Y:S02]  /*57290*/  IADD3 R5, R55, c[0x0][0x198], RZ ;  /* 0x0000660037057a10 */ /* 0x000fe40007ffe0ff */
[----:B------:R-:W-:Y:S02]  /*572a0*/  LEA R44, P6, R45, R3, 0x2 ;  /* 0x000000032d2c7211 */ /* 0x000fe400078c10ff */
[----:B------:R-:W-:-:S02]  /*572b0*/  IADD3 R36, R5, c[0x0][0x198], RZ ;  /* 0x0000660005247a10 */ /* 0x000fc40007ffe0ff */
[----:B------:R-:W-:Y:S02]  /*572c0*/  LEA.HI.X.SX32 R45, R45, R4, 0x2, P6 ;  /* 0x000000042d2d7211 */ /* 0x000fe400030f16ff */
[----:B------:R-:W-:Y:S01]  /*572d0*/  IADD3 R9, R252, 0x160, RZ ;  /* 0x00000160fc097810 */ /* 0x000fe20007ffe0ff */
[----:B------:R3:W-:Y:S01]  /*572e0*/  @P3 STG.E [R42.64], R217 ;  /* 0x000000d92a003986 */ /* 0x0007e2000c101904 */
[----:B------:R-:W-:-:S03]  /*572f0*/  IADD3 R54, R36, c[0x0][0x198], RZ ;  /* 0x0000660024367a10 */ /* 0x000fc60007ffe0ff */
[----:B------:R4:W-:Y:S01]  /*57300*/  @P4 STG.E [R44.64], R216 ;  /* 0x000000d82c004986 */ /* 0x0009e2000c101904 */
[----:B------:R-:W-:Y:S02]  /*57310*/  ISETP.LT.AND P4, PT, R9, c[0x0][0x17c], !P0 ;  /* 0x00005f0009007a0c */ /* 0x000fe40004781270 */
[CC--:B-1----:R-:W-:Y:S02]  /*57320*/  LEA R32, P3, R47.reuse, R3.reuse, 0x2 ;  /* 0x000000032f207211 */ /* 0x0c2fe400078610ff */
[----:B------:R-:W-:Y:S02]  /*57330*/  IADD3 R9, R54, c[0x0][0x198], RZ ;  /* 0x0000660036097a10 */ /* 0x000fe40007ffe0ff */
[----:B------:R-:W-:Y:S02]  /*57340*/  LEA R46, P6, R48, R3, 0x2 ;  /* 0x00000003302e7211 */ /* 0x000fe400078c10ff */
[----:B------:R-:W-:Y:S02]  /*57350*/  LEA.HI.X.SX32 R33, R47, R4, 0x2, P3 ;  /* 0x000000042f217211 */ /* 0x000fe400018f16ff */
[----:B------:R-:W-:-:S02]  /*57360*/  IADD3 R14, R9, c[0x0][0x198], RZ ;  /* 0x00006600090e7a10 */ /* 0x000fc40007ffe0ff */
[----:B------:R-:W-:Y:S02]  /*57370*/  LEA.HI.X.SX32 R47, R48, R4, 0x2, P6 ;  /* 0x00000004302f7211 */ /* 0x000fe400030f16ff */
[----:B------:R-:W-:Y:S01]  /*57380*/  IADD3 R10, R252, 0x162, RZ ;  /* 0x00000162fc0a7810 */ /* 0x000fe20007ffe0ff */
[----:B------:R1:W-:Y:S01]  /*57390*/  @P1 STG.E [R32.64], R215 ;  /* 0x000000d720001986 */ /* 0x0003e2000c101904 */
[----:B--2---:R-:W-:-:S03]  /*573a0*/  IADD3 R35, R14, c[0x0][0x198], RZ ;  /* 0x000066000e237a10 */ /* 0x004fc60007ffe0ff */
[----:B------:R-:W-:Y:S01]  /*573b0*/  @P5 STG.E [R46.64], R214 ;  /* 0x000000d62e005986 */ /* 0x000fe2000c101904 */
[----:B------:R-:W-:Y:S02]  /*573c0*/  ISETP.LT.AND P5, PT, R10, c[0x0][0x17c], !P0 ;  /* 0x00005f000a007a0c */ /* 0x000fe400047a1270 */
[----:B------:R-:W-:Y:S02]  /*573d0*/  IADD3 R10, R35, c[0x0][0x198], RZ ;  /* 0x00006600230a7a10 */ /* 0x000fe40007ffe0ff */
[-C--:B---3--:R-:W-:Y:S02]  /*573e0*/  LEA R42, P1, R49, R3.reuse, 0x2 ;  /* 0x00000003312a7211 */ /* 0x088fe400078210ff */
[----:B------:R-:W-:Y:S02]  /*573f0*/  IADD3 R52, R10, c[0x0][0x198], RZ ;  /* 0x000066000a347a10 */ /* 0x000fe40007ffe0ff */
[----:B------:R-:W-:Y:S02]  /*57400*/  IADD3 R7, R252, 0x161, RZ ;  /* 0x00000161fc077810 */ /* 0x000fe40007ffe0ff */
[----:B----4-:R-:W-:-:S02]  /*57410*/  LEA R44, P6, R50, R3, 0x2 ;  /* 0x00000003322c7211 */ /* 0x010fc400078c10ff */
[-C--:B------:R-:W-:Y:S02]  /*57420*/  LEA.HI.X.SX32 R43, R49, R4.reuse, 0x2, P1 ;  /* 0x00000004312b7211 */ /* 0x080fe400008f16ff */
[----:B------:R-:W-:Y:S02]  /*57430*/  IADD3 R53, R52, c[0x0][0x198], RZ ;  /* 0x0000660034357a10 */ /* 0x000fe40007ffe0ff */
[----:B------:R-:W-:Y:S02]  /*57440*/  ISETP.LT.AND P3, PT, R7, c[0x0][0x17c], !P0 ;  /* 0x00005f0007007a0c */ /* 0x000fe40004761270 */
[----:B------:R-:W-:Y:S01]  /*57450*/  LEA.HI.X.SX32 R45, R50, R4, 0x2, P6 ;  /* 0x00000004322d7211 */ /* 0x000fe200030f16ff */
[----:B------:R2:W-:Y:S01]  /*57460*/  @P2 STG.E [R42.64], R213 ;  /* 0x000000d52a002986 */ /* 0x0005e2000c101904 */
[----:B------:R-:W-:Y:S02]  /*57470*/  IADD3 R34, R252, 0x164, RZ ;  /* 0x00000164fc227810 */ /* 0x000fe40007ffe0ff */
[----:B------:R-:W-:Y:S01]  /*57480*/  IADD3 R30, R53, c[0x0][0x198], RZ ;  /* 0x00006600351e7a10 */ /* 0x000fe20007ffe0ff */
[----:B------:R-:W-:Y:S01]  /*57490*/  @P4 STG.E [R44.64], R22 ;  /* 0x000000162c004986 */ /* 0x000fe2000c101904 */
[----:B-1----:R-:W-:-:S02]  /*574a0*/  LEA R32, P2, R51, R3, 0x2 ;  /* 0x0000000333207211 */ /* 0x002fc400078410ff */
[----:B------:R-:W-:Y:S02]  /*574b0*/  IADD3 R7, R252, 0x163, RZ ;  /* 0x00000163fc077810 */ /* 0x000fe40007ffe0ff */
[----:B------:R-:W-:Y:S02]  /*574c0*/  ISETP.LT.AND P4, PT, R34, c[0x0][0x17c], !P0 ;  /* 0x00005f0022007a0c */ /* 0x000fe40004781270 */
[----:B------:R-:W-:Y:S02]  /*574d0*/  IADD3 R34, R30, c[0x0][0x198], RZ ;  /* 0x000066001e227a10 */ /* 0x000fe40007ffe0ff */
[----:B------:R-:W-:Y:S02]  /*574e0*/  LEA.HI.X.SX32 R33, R51, R4, 0x2, P2 ;  /* 0x0000000433217211 */ /* 0x000fe400010f16ff */
[----:B------:R-:W-:Y:S02]  /*574f0*/  ISETP.LT.AND P1, PT, R7, c[0x0][0x17c], !P0 ;  /* 0x00005f0007007a0c */ /* 0x000fe40004721270 */
[----:B------:R-:W-:-:S02]  /*57500*/  IADD3 R7, R252, 0x165, RZ ;  /* 0x00000165fc077810 */ /* 0x000fc40007ffe0ff */
[----:B------:R-:W-:Y:S01]  /*57510*/  IADD3 R51, R34, c[0x0][0x198], RZ ;  /* 0x0000660022337a10 */ /* 0x000fe20007ffe0ff */
[----:B------:R1:W-:Y:S01]  /*57520*/  @P3 STG.E [R32.64], R23 ;  /* 0x0000001720003986 */ /* 0x0003e2000c101904 */
[----:B------:R-:W-:Y:S02]  /*57530*/  ISETP.LT.AND P2, PT, R7, c[0x0][0x17c], !P0 ;  /* 0x00005f0007007a0c */ /* 0x000fe40004741270 */
[C---:B--2---:R-:W-:Y:S02]  /*57540*/  LEA R42, P3, R20.reuse, R3, 0x2 ;  /* 0x00000003142a7211 */ /* 0x044fe400078610ff */
[----:B------:R-:W-:Y:S02]  /*57550*/  IADD3 R7, R51, c[0x0][0x198], RZ ;  /* 0x0000660033077a10 */ /* 0x000fe40007ffe0ff */
[----:B------:R-:W-:Y:S02]  /*57560*/  LEA.HI.X.SX32 R43, R20, R4, 0x2, P3 ;  /* 0x00000004142b7211 */ /* 0x000fe400018f16ff */
[----:B------:R-:W-:-:S02]  /*57570*/  IADD3 R20, R7, c[0x0][0x198], RZ ;  /* 0x0000660007147a10 */ /* 0x000fc40007ffe0ff */
[C---:B------:R-:W-:Y:S02]  /*57580*/  LEA R46, P6, R63.reuse, R3, 0x2 ;  /* 0x000000033f2e7211 */ /* 0x040fe400078c10ff */
[----:B------:R-:W-:Y:S02]  /*57590*/  IADD3 R50, R20, c[0x0][0x198], RZ ;  /* 0x0000660014327a10 */ /* 0x000fe40007ffe0ff */
[----:B------:R-:W-:Y:S02]  /*575a0*/  LEA.HI.X.SX32 R47, R63, R4, 0x2, P6 ;  /* 0x000000043f2f7211 */ /* 0x000fe400030f16ff */
[----:B-1----:R-:W-:Y:S02]  /*575b0*/  IADD3 R33, R50, c[0x0][0x198], RZ ;  /* 0x0000660032217a10 */ /* 0x002fe40007ffe0ff */
[----:B------:R-:W-:Y:S01]  /*575c0*/  IADD3 R22, R252, 0x167, RZ ;  /* 0x00000167fc167810 */ /* 0x000fe20007ffe0ff */
[----:B------:R-:W-:Y:S01]  /*575d0*/  @P5 STG.E [R46.64], R78 ;  /* 0x0000004e2e005986 */ /* 0x000fe2000c101904 */
[----:B------:R-:W-:-:S02]  /*575e0*/  IADD3 R48, R33, c[0x0][0x198], RZ ;  /* 0x0000660021307a10 */ /* 0x000fc40007ffe0ff */
[CC--:B------:R-:W-:Y:S01]  /*575f0*/  LEA R44, P6, R31.reuse, R3.reuse, 0x2 ;  /* 0x000000031f2c7211 */ /* 0x0c0fe200078c10ff */
[----:B------:R1:W-:Y:S01]  /*57600*/  @P1 STG.E [R42.64], R79 ;  /* 0x0000004f2a001986 */ /* 0x0003e2000c101904 */
[----:B------:R-:W-:Y:S02]  /*57610*/  ISETP.LT.AND P3, PT, R22, c[0x0][0x17c], !P0 ;  /* 0x00005f0016007a0c */ /* 0x000fe40004761270 */
[----:B------:R-:W-:Y:S02]  /*57620*/  LEA R22, P1, R16, R3, 0x2 ;  /* 0x0000000310167211 */ /* 0x000fe400078210ff */
[----:B------:R-:W-:Y:S02]  /*57630*/  IADD3 R49, R48, c[0x0][0x198], RZ ;  /* 0x0000660030317a10 */ /* 0x000fe40007ffe0ff */
[----:B------:R-:W-:Y:S02]  /*57640*/  LEA.HI.X.SX32 R45, R31, R4, 0x2, P6 ;  /* 0x000000041f2d7211 */ /* 0x000fe400030f16ff */
[----:B------:R-:W-:-:S02]  /*57650*/  IADD3 R32, R252, 0x168, RZ ;  /* 0x00000168fc207810 */ /* 0x000fc40007ffe0ff */
[----:B------:R-:W-:Y:S02]  /*57660*/  LEA.HI.X.SX32 R23, R16, R4, 0x2, P1 ;  /* 0x0000000410177211 */ /* 0x000fe400008f16ff */
[----:B------:R-:W-:Y:S01]  /*57670*/  IADD3 R16, R49, c[0x0][0x198], RZ ;  /* 0x0000660031107a10 */ /* 0x000fe20007ffe0ff */
[----:B------:R2:W-:Y:S01]  /*57680*/  @P4 STG.E [R44.64], R114 ;  /* 0x000000722c004986 */ /* 0x0005e2000c101904 */
[----:B------:R-:W-:Y:S02]  /*57690*/  ISETP.LT.AND P4, PT, R32, c[0x0][0x17c], !P0 ;  /* 0x00005f0020007a0c */ /* 0x000fe40004781270 */
[----:B------:R-:W-:Y:S01]  /*576a0*/  IADD3 R32, R16, c[0x0][0x198], RZ ;  /* 0x0000660010207a10 */ /* 0x000fe20007ffe0ff */
[----:B------:R3:W-:Y:S01]  /*576b0*/  @P2 STG.E [R22.64], R115 ;  /* 0x0000007316002986 */ /* 0x0007e2000c101904 */
[----:B------:R-:W-:Y:S02]  /*576c0*/  IADD3 R41, R252, 0x166, RZ ;  /* 0x00000166fc297810 */ /* 0x000fe40007ffe0ff */
[----:B-1----:R-:W-:-:S02]  /*576d0*/  LEA R42, P2, R15, R3, 0x2 ;  /* 0x000000030f2a7211 */ /* 0x002fc400078410ff */
[----:B------:R-:W-:Y:S02]  /*576e0*/  IADD3 R47, R32, c[0x0][0x198], RZ ;  /* 0x00006600202f7a10 */ /* 0x000fe40007ffe0ff */
[----:B------:R-:W-:Y:S02]  /*576f0*/  ISETP.LT.AND P5, PT, R41, c[0x0][0x17c], !P0 ;  /* 0x00005f0029007a0c */ /* 0x000fe400047a1270 */
[----:B------:R-:W-:Y:S02]  /*57700*/  LEA.HI.X.SX32 R43, R15, R4, 0x2, P2 ;  /* 0x000000040f2b7211 */ /* 0x000fe400010f16ff */
[----:B------:R-:W-:Y:S02]  /*57710*/  IADD3 R15, R47, c[0x0][0x198], RZ ;  /* 0x000066002f0f7a10 */ /* 0x000fe40007ffe0ff */
[----:B------:R-:W-:Y:S02]  /*57720*/  LEA R64, P6, R29, R3, 0x2 ;  /* 0x000000031d407211 */ /* 0x000fe400078c10ff */
[----:B------:R-:W-:-:S02]  /*57730*/  IADD3 R31, R252, 0x169, RZ ;  /* 0x00000169fc1f7810 */ /* 0x000fc40007ffe0ff */
[----:B--2---:R-:W-:Y:S02]  /*57740*/  IADD3 R45, R15, c[0x0][0x198], RZ ;  /* 0x000066000f2d7a10 */ /* 0x004fe40007ffe0ff */
[----:B------:R-:W-:Y:S02]  /*57750*/  LEA.HI.X.SX32 R65, R29, R4, 0x2, P6 ;  /* 0x000000041d417211 */ /* 0x000fe400030f16ff */
[----:B------:R-:W-:Y:S02]  /*57760*/  ISETP.LT.AND P1, PT, R31, c[0x0][0x17c], !P0 ;  /* 0x00005f001f007a0c */ /* 0x000fe40004721270 */
[----:B------:R-:W-:Y:S02]  /*57770*/  IADD3 R31, R252, 0x16a, RZ ;  /* 0x0000016afc1f7810 */ /* 0x000fe40007ffe0ff */
[----:B------:R-:W-:Y:S01]  /*57780*/  IADD3 R46, R45, c[0x0][0x198], RZ ;  /* 0x000066002d2e7a10 */ /* 0x000fe20007ffe0ff */
[----:B------:R1:W-:Y:S01]  /*57790*/  @P5 STG.E [R64.64], R122 ;  /* 0x0000007a40005986 */ /* 0x0003e2000c101904 */
[----:B------:R-:W-:-:S02]  /*577a0*/  LEA R66, P6, R24, R3, 0x2 ;  /* 0x0000000318427211 */ /* 0x000fc400078c10ff */
[----:B------:R-:W-:Y:S02]  /*577b0*/  ISETP.LT.AND P5, PT, R31, c[0x0][0x17c], !P0 ;  /* 0x00005f001f007a0c */ /* 0x000fe400047a1270 */
[----:B------:R-:W-:Y:S02]  /*577c0*/  IADD3 R31, R46, c[0x0][0x198], RZ ;  /* 0x000066002e1f7a10 */ /* 0x000fe40007ffe0ff */
[----:B------:R-:W-:Y:S02]  /*577d0*/  LEA.HI.X.SX32 R67, R24, R4, 0x2, P6 ;  /* 0x0000000418437211 */ /* 0x000fe400030f16ff */
[----:B------:R-:W-:Y:S01]  /*577e0*/  IADD3 R24, R31, c[0x0][0x198], RZ ;  /* 0x000066001f187a10 */ /* 0x000fe20007ffe0ff */
[----:B------:R-:W-:Y:S01]  /*577f0*/  @P3 STG.E [R42.64], R123 ;  /* 0x0000007b2a003986 */ /* 0x000fe2000c101904 */
[----:B---3--:R-:W-:Y:S02]  /*57800*/  LEA R22, P3, R21, R3, 0x2 ;  /* 0x0000000315167211 */ /* 0x008fe400078610ff */
[----:B------:R-:W-:Y:S01]  /*57810*/  IADD3 R44, R24, c[0x0][0x198], RZ ;  /* 0x00006600182c7a10 */ /* 0x000fe20007ffe0ff */
[----:B------:R2:W-:Y:S01]  /*57820*/  @P4 STG.E [R66.64], R26 ;  /* 0x0000001a42004986 */ /* 0x0005e2000c101904 */
[----:B------:R-:W-:-:S02]  /*57830*/  IADD3 R29, R252, 0x16b, RZ ;  /* 0x0000016bfc1d7810 */ /* 0x000fc40007ffe0ff */
[----:B-1----:R-:W-:Y:S02]  /*57840*/  LEA R64, P4, R25, R3, 0x2 ;  /* 0x0000000319407211 */ /* 0x002fe400078810ff */
[----:B------:R-:W-:Y:S02]  /*57850*/  LEA.HI.X.SX32 R23, R21, R4, 0x2, P3 ;  /* 0x0000000415177211 */ /* 0x000fe400018f16ff */
[----:B------:R-:W-:Y:S02]  /*57860*/  IADD3 R21, R44, c[0x0][0x198], RZ ;  /* 0x000066002c157a10 */ /* 0x000fe40007ffe0ff */
[----:B------:R-:W-:Y:S02]  /*57870*/  ISETP.LT.AND P2, PT, R29, c[0x0][0x17c], !P0 ;  /* 0x00005f001d007a0c */ /* 0x000fe40004741270 */
[C---:B------:R-:W-:Y:S02]  /*57880*/  IADD3 R41, R252.reuse, 0x16c, RZ ;  /* 0x0000016cfc297810 */ /* 0x040fe40007ffe0ff */
[----:B------:R-:W-:-:S02]  /*57890*/  IADD3 R29, R252, 0x16d, RZ ;  /* 0x0000016dfc1d7810 */ /* 0x000fc40007ffe0ff */
[----:B------:R-:W-:Y:S02]  /*578a0*/  LEA.HI.X.SX32 R65, R25, R4, 0x2, P4 ;  /* 0x0000000419417211 */ /* 0x000fe400020f16ff */
[----:B------:R-:W-:Y:S01]  /*578b0*/  IADD3 R25, R21, c[0x0][0x198], RZ ;  /* 0x0000660015197a10 */ /* 0x000fe20007ffe0ff */
[----:B------:R-:W-:Y:S01]  /*578c0*/  @P1 STG.E [R22.64], R27 ;  /* 0x0000001b16001986 */ /* 0x000fe2000c101904 */
[----:B------:R-:W-:Y:S02]  /*578d0*/  ISETP.LT.AND P3, PT, R41, c[0x0][0x17c], !P0 ;  /* 0x00005f0029007a0c */ /* 0x000fe40004761270 */
[----:B------:R-:W-:Y:S02]  /*578e0*/  ISETP.LT.AND P4, PT, R29, c[0x0][0x17c], !P0 ;  /* 0x00005f001d007a0c */ /* 0x000fe40004781270 */
[----:B--2---:R-:W-:Y:S02]  /*578f0*/  LEA R66, P1, R19, R3, 0x2 ;  /* 0x0000000313427211 */ /* 0x004fe400078210ff */
[----:B------:R-:W-:-:S02]  /*57900*/  IADD3 R29, R25, c[0x0][0x198], RZ ;  /* 0x00006600191d7a10 */ /* 0x000fc40007ffe0ff */
[----:B------:R-:W-:Y:S02]  /*57910*/  LEA R68, P6, R28, R3, 0x2 ;  /* 0x000000031c447211 */ /* 0x000fe400078c10ff */
[-C--:B------:R-:W-:Y:S02]  /*57920*/  LEA.HI.X.SX32 R67, R19, R4.reuse, 0x2, P1 ;  /* 0x0000000413437211 */ /* 0x080fe400008f16ff */
[----:B------:R-:W-:Y:S02]  /*57930*/  IADD3 R19, R29, c[0x0][0x198], RZ ;  /* 0x000066001d137a10 */ /* 0x000fe40007ffe0ff */
[C---:B------:R-:W-:Y:S01]  /*57940*/  IADD3 R41, R252.reuse, 0x16e, RZ ;  /* 0x0000016efc297810 */ /* 0x040fe20007ffe0ff */
[----:B------:R1:W-:Y:S01]  /*57950*/  @P5 STG.E [R64.64], R106 ;  /* 0x0000006a40005986 */ /* 0x0003e2000c101904 */
[----:B------:R-:W-:Y:S02]  /*57960*/  IADD3 R26, R252, 0x16f, RZ ;  /* 0x0000016ffc1a7810 */ /* 0x000fe40007ffe0ff */
[----:B------:R-:W-:-:S02]  /*57970*/  LEA.HI.X.SX32 R69, R28, R4, 0x2, P6 ;  /* 0x000000041c457211 */ /* 0x000fc400030f16ff */
[----:B------:R-:W-:Y:S02]  /*57980*/  IADD3 R42, R19, c[0x0][0x198], RZ ;  /* 0x00006600132a7a10 */ /* 0x000fe40007ffe0ff */
[----:B------:R-:W-:Y:S01]  /*57990*/  ISETP.LT.AND P5, PT, R41, c[0x0][0x17c], !P0 ;  /* 0x00005f0029007a0c */ /* 0x000fe200047a1270 */
[----:B------:R2:W-:Y:S01]  /*579a0*/  @P2 STG.E [R66.64], R107 ;  /* 0x0000006b42002986 */ /* 0x0005e2000c101904 */
[----:B------:R-:W-:Y:S02]  /*579b0*/  ISETP.LT.AND P1, PT, R26, c[0x0][0x17c], !P0 ;  /* 0x00005f001a007a0c */ /* 0x000fe40004721270 */
[-C--:B------:R-:W-:Y:S01]  /*579c0*/  LEA R26, P2, R18, R3.reuse, 0x2 ;  /* 0x00000003121a7211 */ /* 0x080fe200078410ff */
[----:B------:R-:W-:Y:S01]  /*579d0*/  @P3 STG.E [R68.64], R118 ;  /* 0x0000007644003986 */ /* 0x000fe2000c101904 */
[----:B------:R-:W-:Y:S02]  /*579e0*/  IADD3 R43, R42, c[0x0][0x198], RZ ;  /* 0x000066002a2b7a10 */ /* 0x000fe40007ffe0ff */
[----:B-1----:R-:W-:-:S02]  /*579f0*/  LEA R64, P3, R17, R3, 0x2 ;  /* 0x0000000311407211 */ /* 0x002fc400078610ff */
[-C--:B------:R-:W-:Y:S02]  /*57a00*/  LEA.HI.X.SX32 R27, R18, R4.reuse, 0x2, P2 ;  /* 0x00000004121b7211 */ /* 0x080fe400010f16ff */
[----:B------:R-:W-:Y:S02]  /*57a10*/  IADD3 R28, R43, c[0x0][0x198], RZ ;  /* 0x000066002b1c7a10 */ /* 0x000fe40007ffe0ff */
[----:B------:R-:W-:Y:S02]  /*57a20*/  IADD3 R22, R252, 0x171, RZ ;  /* 0x00000171fc167810 */ /* 0x000fe40007ffe0ff */
[----:B------:R-:W-:Y:S01]  /*57a30*/  LEA.HI.X.SX32 R65, R17, R4, 0x2, P3 ;  /* 0x0000000411417211 */ /* 0x000fe200018f16ff */
[----:B------:R1:W-:Y:S01]  /*57a40*/  @P4 STG.E [R26.64], R119 ;  /* 0x000000771a004986 */ /* 0x0003e2000c101904 */
[----:B------:R-:W-:Y:S02]  /*57a50*/  IADD3 R17, R28, c[0x0][0x198], RZ ;  /* 0x000066001c117a10 */ /* 0x000fe40007ffe0ff */
[----:B------:R-:W-:Y:S01]  /*57a60*/  IADD3 R23, R252, 0x170, RZ ;  /* 0x00000170fc177810 */ /* 0x000fe20007ffe0ff */
[----:B------:R-:W-:Y:S01]  /*57a70*/  @P5 STG.E [R64.64], R212 ;  /* 0x000000d440005986 */ /* 0x000fe2000c101904 */
[----:B------:R-:W-:-:S02]  /*57a80*/  ISETP.LT.AND P3, PT, R22, c[0x0][0x17c], !P0 ;  /* 0x00005f0016007a0c */ /* 0x000fc40004761270 */
[CC--:B------:R-:W-:Y:S02]  /*57a90*/  LEA R22, P4, R40.reuse, R3.reuse, 0x2 ;  /* 0x0000000328167211 */ /* 0x0c0fe400078810ff */
[----:B--2---:R-:W-:Y:S02]  /*57aa0*/  LEA R66, P5, R61, R3, 0x2 ;  /* 0x000000033d427211 */ /* 0x004fe400078a10ff */
[----:B------:R-:W-:Y:S02]  /*57ab0*/  IADD3 R41, R17, c[0x0][0x198], RZ ;  /* 0x0000660011297a10 */ /* 0x000fe40007ffe0ff */
[----:B------:R-:W-:Y:S02]  /*57ac0*/  ISETP.LT.AND P2, PT, R23, c[0x0][0x17c], !P0 ;  /* 0x00005f0017007a0c */ /* 0x000fe40004741270 */
[-C--:B------:R-:W-:Y:S02]  /*57ad0*/  LEA.HI.X.SX32 R23, R40, R4.reuse, 0x2, P4 ;  /* 0x0000000428177211 */ /* 0x080fe400020f16ff */
[----:B------:R-:W-:-:S02]  /*57ae0*/  LEA.HI.X.SX32 R67, R61, R4, 0x2, P5 ;  /* 0x000000043d437211 */ /* 0x000fc400028f16ff */
[----:B------:R-:W-:Y:S01]  /*57af0*/  IADD3 R18, R41, c[0x0][0x198], RZ ;  /* 0x0000660029127a10 */ /* 0x000fe20007ffe0ff */
[----:B------:R2:W-:Y:S01]  /*57b00*/  STL.64 [R1+0x40], R22 ;  /* 0x0000401601007387 */ /* 0x0005e20000100a00 */
[----:B-1----:R-:W-:-:S03]  /*57b10*/  LEA R26, P6, R62, R3, 0x2 ;  /* 0x000000033e1a7211 */ /* 0x002fc600078c10ff */
[----:B------:R1:W-:Y:S01]  /*57b20*/  STL.64 [R1+0x38], R66 ;  /* 0x0000384201007387 */ /* 0x0003e20000100a00 */
[-C--:B------:R-:W-:Y:S02]  /*57b30*/  LEA.HI.X.SX32 R27, R62, R4.reuse, 0x2, P6 ;  /* 0x000000043e1b7211 */ /* 0x080fe400030f16ff */
[----:B--2---:R-:W-:Y:S02]  /*57b40*/  IADD3 R23, R18, c[0x0][0x198], RZ ;  /* 0x0000660012177a10 */ /* 0x004fe40007ffe0ff */
[CC--:B-1----:R-:W-:Y:S02]  /*57b50*/  LEA R66, P4, R12.reuse, R3.reuse, 0x2 ;  /* 0x000000030c427211 */ /* 0x0c2fe400078810ff */
[----:B------:R-:W-:Y:S02]  /*57b60*/  IADD3 R40, R23, c[0x0][0x198], RZ ;  /* 0x0000660017287a10 */ /* 0x000fe40007ffe0ff */
[----:B------:R-:W-:Y:S02]  /*57b70*/  LEA.HI.X.SX32 R67, R12, R4, 0x2, P4 ;  /* 0x000000040c437211 */ /* 0x000fe400020f16ff */
[----:B------:R-:W-:Y:S01]  /*57b80*/  LEA R64, P5, R11, R3, 0x2 ;  /* 0x000000030b407211 */ /* 0x000fe200078a10ff */
[----:B------:R-:W-:Y:S01]  /*57b90*/  STL.64 [R1+0x30], R26 ;  /* 0x0000301a01007387 */ /* 0x000fe20000100a00 */
[----:B------:R-:W-:-:S02]  /*57ba0*/  IADD3 R12, R40, c[0x0][0x198], RZ ;  /* 0x00006600280c7a10 */ /* 0x000fc40007ffe0ff */
[----:B------:R-:W-:Y:S01]  /*57bb0*/  LEA.HI.X.SX32 R65, R11, R4, 0x2, P5 ;  /* 0x000000040b417211 */ /* 0x000fe200028f16ff */
[----:B------:R1:W-:Y:S01]  /*57bc0*/  STL.64 [R1+0x28], R66 ;  /* 0x0000284201007387 */ /* 0x0003e20000100a00 */
[----:B------:R-:W-:-:S03]  /*57bd0*/  IADD3 R11, R12, c[0x0][0x198], RZ ;  /* 0x000066000c0b7a10 */ /* 0x000fc60007ffe0ff */
[----:B------:R2:W-:Y:S01]  /*57be0*/  STL.64 [R1+0x20], R64 ;  /* 0x0000204001007387 */ /* 0x0005e20000100a00 */
[----:B-1----:R-:W-:-:S04]  /*57bf0*/  LEA R66, P4, R39, R3, 0x2 ;  /* 0x0000000327427211 */ /* 0x002fc800078810ff */
[-C--:B------:R-:W-:Y:S02]  /*57c00*/  LEA.HI.X.SX32 R67, R39, R4.reuse, 0x2, P4 ;  /* 0x0000000427437211 */ /* 0x080fe400020f16ff */
[----:B------:R-:W-:Y:S02]  /*57c10*/  IADD3 R39, R11, c[0x0][0x198], RZ ;  /* 0x000066000b277a10 */ /* 0x000fe40007ffe0ff */
[-C--:B--2---:R-:W-:Y:S02]  /*57c20*/  LEA R64, P5, R59, R3.reuse, 0x2 ;  /* 0x000000033b407211 */ /* 0x084fe400078a10ff */
[----:B------:R-:W-:Y:S02]  /*57c30*/  LEA R250, P4, R13, R3, 0x2 ;  /* 0x000000030dfa7211 */ /* 0x000fe400078810ff */
[----:B------:R-:W-:Y:S02]  /*57c40*/  IADD3 R22, R39, c[0x0][0x198], RZ ;  /* 0x0000660027167a10 */ /* 0x000fe40007ffe0ff */
[----:B------:R-:W-:-:S02]  /*57c50*/  LEA.HI.X.SX32 R65, R59, R4, 0x2, P5 ;  /* 0x000000043b417211 */ /* 0x000fc400028f16ff */
[-C--:B------:R-:W-:Y:S02]  /*57c60*/  LEA R244, P5, R38, R3.reuse, 0x2 ;  /* 0x0000000326f47211 */ /* 0x080fe400078a10ff */
[-C--:B------:R-:W-:Y:S02]  /*57c70*/  LEA.HI.X.SX32 R251, R13, R4.reuse, 0x2, P4 ;  /* 0x000000040dfb7211 */ /* 0x080fe400020f16ff */
[-C--:B------:R-:W-:Y:S02]  /*57c80*/  LEA R26, P6, R60, R3.reuse, 0x2 ;  /* 0x000000033c1a7211 */ /* 0x080fe400078c10ff */
[----:B------:R-:W-:Y:S02]  /*57c90*/  IADD3 R13, R22, c[0x0][0x198], RZ ;  /* 0x00006600160d7a10 */ /* 0x000fe40007ffe0ff */
[----:B------:R-:W-:Y:S02]  /*57ca0*/  LEA.HI.X.SX32 R245, R38, R4, 0x2, P5 ;  /* 0x0000000426f57211 */ /* 0x000fe400028f16ff */
[----:B------:R-:W-:-:S02]  /*57cb0*/  LEA R240, P4, R6, R3, 0x2 ;  /* 0x0000000306f07211 */ /* 0x000fc400078810ff */
[-C--:B------:R-:W-:Y:S02]  /*57cc0*/  LEA.HI.X.SX32 R27, R60, R4.reuse, 0x2, P6 ;  /* 0x000000043c1b7211 */ /* 0x080fe400030f16ff */
[----:B------:R-:W-:Y:S02]  /*57cd0*/  IADD3 R38, R13, c[0x0][0x198], RZ ;  /* 0x000066000d267a10 */ /* 0x000fe40007ffe0ff */
[----:B------:R-:W-:Y:S02]  /*57ce0*/  LEA R242, P5, R8, R3, 0x2 ;  /* 0x0000000308f27211 */ /* 0x000fe400078a10ff */
[-C--:B------:R-:W-:Y:S01]  /*57cf0*/  LEA.HI.X.SX32 R241, R6, R4.reuse, 0x2, P4 ;  /* 0x0000000406f17211 */ /* 0x080fe200020f16ff */
[----:B------:R1:W-:Y:S01]  /*57d00*/  STL.64 [R1+0x18], R26 ;  /* 0x0000181a01007387 */ /* 0x0003e20000100a00 */
[----:B------:R-:W-:Y:S02]  /*57d10*/  IADD3 R6, R38, c[0x0][0x198], RZ ;  /* 0x0000660026067a10 */ /* 0x000fe40007ffe0ff */
[----:B------:R-:W-:-:S02]  /*57d20*/  LEA.HI.X.SX32 R243, R8, R4, 0x2, P5 ;  /* 0x0000000408f37211 */ /* 0x000fc400028f16ff */
[-C--:B------:R-:W-:Y:S02]  /*57d30*/  LEA R238, P4, R37, R3.reuse, 0x2 ;  /* 0x0000000325ee7211 */ /* 0x080fe400078810ff */
[----:B------:R-:W-:Y:S02]  /*57d40*/  IADD3 R8, R6, c[0x0][0x198], RZ ;  /* 0x0000660006087a10 */ /* 0x000fe40007ffe0ff */
[-C--:B-1----:R-:W-:Y:S02]  /*57d50*/  LEA R26, P6, R58, R3.reuse, 0x2 ;  /* 0x000000033a1a7211 */ /* 0x082fe400078c10ff */
[-C--:B------:R-:W-:Y:S02]  /*57d60*/  LEA R232, P5, R0, R3.reuse, 0x2 ;  /* 0x0000000300e87211 */ /* 0x080fe400078a10ff */
[----:B------:R-:W-:Y:S02]  /*57d70*/  LEA.HI.X.SX32 R27, R58, R4, 0x2, P6 ;  /* 0x000000043a1b7211 */ /* 0x000fe400030f16ff */
[----:B------:R-:W-:-:S02]  /*57d80*/  LEA R246, P6, R57, R3, 0x2 ;  /* 0x0000000339f67211 */ /* 0x000fc400078c10ff */
[-C--:B------:R-:W-:Y:S02]  /*57d90*/  LEA.HI.X.SX32 R239, R37, R4.reuse, 0x2, P4 ;  /* 0x0000000425ef7211 */ /* 0x080fe400020f16ff */
[----:B------:R-:W-:Y:S02]  /*57da0*/  IADD3 R37, R8, c[0x0][0x198], RZ ;  /* 0x0000660008257a10 */ /* 0x000fe40007ffe0ff */
[-C--:B------:R-:W-:Y:S02]  /*57db0*/  LEA.HI.X.SX32 R247, R57, R4.reuse, 0x2, P6 ;  /* 0x0000000439f77211 */ /* 0x080fe400030f16ff */
[----:B------:R-:W-:Y:S02]  /*57dc0*/  LEA.HI.X.SX32 R233, R0, R4, 0x2, P5 ;  /* 0x0000000400e97211 */ /* 0x000fe400028f16ff */
[-C--:B------:R-:W-:Y:S02]  /*57dd0*/  LEA R228, P4, R5, R3.reuse, 0x2 ;  /* 0x0000000305e47211 */ /* 0x080fe400078810ff */
[----:B------:R-:W-:-:S02]  /*57de0*/  LEA R236, P6, R56, R3, 0x2 ;  /* 0x0000000338ec7211 */ /* 0x000fc400078c10ff */
[----:B------:R-:W-:Y:S02]  /*57df0*/  IADD3 R0, R37, c[0x0][0x198], RZ ;  /* 0x0000660025007a10 */ /* 0x000fe40007ffe0ff */
[-C--:B------:R-:W-:Y:S02]  /*57e00*/  LEA R230, P5, R36, R3.reuse, 0x2 ;  /* 0x0000000324e67211 */ /* 0x080fe400078a10ff */
[-C--:B------:R-:W-:Y:S02]  /*57e10*/  LEA.HI.X.SX32 R229, R5, R4.reuse, 0x2, P4 ;  /* 0x0000000405e57211 */ /* 0x080fe400020f16ff */
[----:B------:R-:W-:Y:S02]  /*57e20*/  LEA.HI.X.SX32 R237, R56, R4, 0x2, P6 ;  /* 0x0000000438ed7211 */ /* 0x000fe400030f16ff */
[----:B------:R-:W-:Y:S02]  /*57e30*/  IADD3 R5, R0, c[0x0][0x198], RZ ;  /* 0x0000660000057a10 */ /* 0x000fe40007ffe0ff */
[----:B------:R-:W-:-:S02]  /*57e40*/  LEA R234, P6, R55, R3, 0x2 ;  /* 0x0000000337ea7211 */ /* 0x000fc400078c10ff */
[-C--:B------:R-:W-:Y:S02]  /*57e50*/  LEA.HI.X.SX32 R231, R36, R4.reuse, 0x2, P5 ;  /* 0x0000000424e77211 */ /* 0x080fe400028f16ff */
[-C--:B------:R-:W-:Y:S02]  /*57e60*/  LEA R226, P4, R9, R3.reuse, 0x2 ;  /* 0x0000000309e27211 */ /* 0x080fe400078810ff */
[----:B------:R-:W-:Y:S02]  /*57e70*/  IADD3 R36, R5, c[0x0][0x198], RZ ;  /* 0x0000660005247a10 */ /* 0x000fe40007ffe0ff */
[----:B------:R-:W-:Y:S02]  /*57e80*/  LEA.HI.X.SX32 R235, R55, R4, 0x2, P6 ;  /* 0x0000000437eb7211 */ /* 0x000fe400030f16ff */
[-C--:B------:R-:W-:Y:S02]  /*57e90*/  LEA R224, P6, R54, R3.reuse, 0x2 ;  /* 0x0000000336e07211 */ /* 0x080fe400078c10ff */
[----:B------:R-:W-:-:S02]  /*57ea0*/  LEA R220, P5, R14, R3, 0x2 ;  /* 0x000000030edc7211 */ /* 0x000fc400078a10ff */
[-C--:B------:R-:W-:Y:S02]  /*57eb0*/  LEA.HI.X.SX32 R227, R9, R4.reuse, 0x2, P4 ;  /* 0x0000000409e37211 */ /* 0x080fe400020f16ff */
[----:B------:R-:W-:Y:S02]  /*57ec0*/  IADD3 R9, R36, c[0x0][0x198], RZ ;  /* 0x0000660024097a10 */ /* 0x000fe40007ffe0ff */
[-C--:B------:R-:W-:Y:S02]  /*57ed0*/  LEA.HI.X.SX32 R225, R54, R4.reuse, 0x2, P6 ;  /* 0x0000000436e17211 */ /* 0x080fe400030f16ff */
[----:B------:R-:W-:Y:S02]  /*57ee0*/  LEA R222, P6, R35, R3, 0x2 ;  /* 0x0000000323de7211 */ /* 0x000fe400078c10ff */
[----:B------:R-:W-:Y:S02]  /*57ef0*/  LEA.HI.X.SX32 R221, R14, R4, 0x2, P5 ;  /* 0x000000040edd7211 */ /* 0x000fe400028f16ff */
[----:B------:R-:W-:-:S02]  /*57f00*/  IADD3 R14, R9, c[0x0][0x198], RZ ;  /* 0x00006600090e7a10 */ /* 0x000fc40007ffe0ff */
[-C--:B------:R-:W-:Y:S02]  /*57f10*/  LEA R216, P4, R10, R3.reuse, 0x2 ;  /* 0x000000030ad87211 */ /* 0x080fe400078810ff */
[-C--:B------:R-:W-:Y:S02]  /*57f20*/  LEA.HI.X.SX32 R223, R35, R4.reuse, 0x2, P6 ;  /* 0x0000000423df7211 */ /* 0x080fe400030f16ff */
[----:B------:R-:W-:Y:S02]  /*57f30*/  IADD3 R35, R14, c[0x0][0x198], RZ ;  /* 0x000066000e237a10 */ /* 0x000fe40007ffe0ff */
[-C--:B------:R-:W-:Y:S02]  /*57f40*/  LEA R218, P5, R52, R3.reuse, 0x2 ;  /* 0x0000000334da7211 */ /* 0x080fe400078a10ff */
[----:B------:R-:W-:Y:S02]  /*57f50*/  LEA.HI.X.SX32 R217, R10, R4, 0x2, P4 ;  /* 0x000000040ad97211 */ /* 0x000fe400020f16ff */
[----:B------:R-:W-:-:S02]  /*57f60*/  LEA R214, P4, R30, R3, 0x2 ;  /* 0x000000031ed67211 */ /* 0x000fc400078810ff */
[----:B------:R-:W-:Y:S02]  /*57f70*/  IADD3 R10, R35, c[0x0][0x198], RZ ;  /* 0x00006600230a7a10 */ /* 0x000fe40007ffe0ff */
[-C--:B------:R-:W-:Y:S02]  /*57f80*/  LEA.HI.X.SX32 R219, R52, R4.reuse, 0x2, P5 ;  /* 0x0000000434db7211 */ /* 0x080fe400028f16ff */
[----:B------:R-:W-:Y:S02]  /*57f90*/  LEA R208, P5, R34, R3, 0x2 ;  /* 0x0000000322d07211 */ /* 0x000fe400078a10ff */
[-C--:B------:R-:W-:Y:S02]  /*57fa0*/  LEA.HI.X.SX32 R215, R30, R4.reuse, 0x2, P4 ;  /* 0x000000041ed77211 */ /* 0x080fe400020f16ff */
[----:B------:R-:W-:Y:S02]  /*57fb0*/  IADD3 R30, R10, c[0x0][0x198], RZ ;  /* 0x000066000a1e7a10 */ /* 0x000fe40007ffe0ff */
[----:B------:R-:W-:-:S02]  /*57fc0*/  LEA.HI.X.SX32 R209, R34, R4, 0x2, P5 ;  /* 0x0000000422d17211 */ /* 0x000fc400028f16ff */
[CC--:B------:R-:W-:Y:S02]  /*57fd0*/  LEA R204, P4, R7.reuse, R3.reuse, 0x2 ;  /* 0x0000000307cc7211 */ /* 0x0c0fe400078810ff */
[----:B------:R-:W-:Y:S02]  /*57fe0*/  IADD3 R34, R30, c[0x0][0x198], RZ ;  /* 0x000066001e227a10 */ /* 0x000fe40007ffe0ff */
[----:B------:R-:W-:Y:S02]  /*57ff0*/  LEA R206, P5, R20, R3, 0x2 ;  /* 0x0000000314ce7211 */ /* 0x000fe400078a10ff */
[-C--:B------:R-:W-:Y:S02]  /*58000*/  LEA.HI.X.SX32 R205, R7, R4.reuse, 0x2, P4 ;  /* 0x0000000407cd7211 */ /* 0x080fe400020f16ff */
[----:B------:R-:W-:Y:S02]  /*58010*/  IADD3 R7, R34, c[0x0][0x198], RZ ;  /* 0x0000660022077a10 */ /* 0x000fe40007ffe0ff */
[----:B------:R-:W-:-:S02]  /*58020*/  LEA.HI.X.SX32 R207, R20, R4, 0x2, P5 ;  /* 0x0000000414cf7211 */ /* 0x000fc400028f16ff */
[-C--:B------:R-:W-:Y:S02]  /*58030*/  LEA R202, P4, R33, R3.reuse, 0x2 ;  /* 0x0000000321ca7211 */ /* 0x080fe400078810ff */
[-C--:B------:R-:W-:Y:S02]  /*58040*/  LEA R212, P6, R53, R3.reuse, 0x2 ;  /* 0x0000000335d47211 */ /* 0x080fe400078c10ff */
[----:B------:R-:W-:Y:S02]  /*58050*/  IADD3 R20, R7, c[0x0][0x198], RZ ;  /* 0x0000660007147a10 */ /* 0x000fe40007ffe0ff */
[-C--:B------:R-:W-:Y:S01]  /*58060*/  LEA.HI.X.SX32 R203, R33, R4.reuse, 0x2, P4 ;  /* 0x0000000421cb7211 */ /* 0x080fe200020f16ff */
[----:B------:R-:W-:Y:S01]  /*58070*/  STL.64 [R1+0x10], R66 ;  /* 0x0000104201007387 */ /* 0x000fe20000100a00 */
[----:B------:R-:W-:Y:S02]  /*58080*/  LEA.HI.X.SX32 R213, R53, R4, 0x2, P6 ;  /* 0x0000000435d57211 */ /* 0x000fe400030f16ff */
[----:B------:R-:W-:Y:S01]  /*58090*/  IADD3 R33, R20, c[0x0][0x198], RZ ;  /* 0x0000660014217a10 */ /* 0x000fe20007ffe0ff */
[----:B------:R-:W-:Y:S01]  /*580a0*/  STL.64 [R1+0x8], R64 ;  /* 0x0000084001007387 */ /* 0x000fe20000100a00 */
[----:B------:R-:W-:-:S02]  /*580b0*/  LEA R210, P6, R51, R3, 0x2 ;  /* 0x0000000333d27211 */ /* 0x000fc400078c10ff */
[-C--:B------:R-:W-:Y:S01]  /*580c0*/  LEA R196, P5, R48, R3.reuse, 0x2 ;  /* 0x0000000330c47211 */ /* 0x080fe200078a10ff */
[----:B------:R1:W-:Y:S01]  /*580d0*/  STL.64 [R1], R26 ;  /* 0x0000001a01007387 */ /* 0x0003e20000100a00 */
[-C--:B------:R-:W-:Y:S02]  /*580e0*/  LEA R192, P4, R16, R3.reuse, 0x2 ;  /* 0x0000000310c07211 */ /* 0x080fe400078810ff */
[-C--:B------:R-:W-:Y:S02]  /*580f0*/  LEA.HI.X.SX32 R211, R51, R4.reuse, 0x2, P6 ;  /* 0x0000000433d37211 */ /* 0x080fe400030f16ff */
[-C--:B------:R-:W-:Y:S02]  /*58100*/  LEA R200, P6, R50, R3.reuse, 0x2 ;  /* 0x0000000332c87211 */ /* 0x080fe400078c10ff */
[----:B------:R-:W-:Y:S02]  /*58110*/  LEA.HI.X.SX32 R197, R48, R4, 0x2, P5 ;  /* 0x0000000430c57211 */ /* 0x000fe400028f16ff */
[----:B------:R-:W-:-:S02]  /*58120*/  LEA R194, P5, R32, R3, 0x2 ;  /* 0x0000000320c27211 */ /* 0x000fc400078a10ff */
[----:B-1----:R-:W-:Y:S02]  /*58130*/  IADD3 R27, R33, c[0x0][0x198], RZ ;  /* 0x00006600211b7a10 */ /* 0x002fe40007ffe0ff */
[-C--:B------:R-:W-:Y:S02]  /*58140*/  LEA.HI.X.SX32 R193, R16, R4.reuse, 0x2, P4 ;  /* 0x0000000410c17211 */ /* 0x080fe400020f16ff */
[----:B------:R-:W-:Y:S02]  /*58150*/  IADD3 R16, R27, c[0x0][0x198], RZ ;  /* 0x000066001b107a10 */ /* 0x000fe40007ffe0ff */
[-C--:B------:R-:W-:Y:S02]  /*58160*/  LEA.HI.X.SX32 R201, R50, R4.reuse, 0x2, P6 ;  /* 0x0000000432c97211 */ /* 0x080fe400030f16ff */
[----:B------:R-:W-:Y:S02]  /*58170*/  LEA R198, P6, R49, R3, 0x2 ;  /* 0x0000000331c67211 */ /* 0x000fe400078c10ff */
[----:B------:R-:W-:-:S02]  /*58180*/  LEA.HI.X.SX32 R195, R32, R4, 0x2, P5 ;  /* 0x0000000420c37211 */ /* 0x000fc400028f16ff */
[-C--:B------:R-:W-:Y:S02]  /*58190*/  LEA R190, P4, R15, R3.reuse, 0x2 ;  /* 0x000000030fbe7211 */ /* 0x080fe400078810ff */
[----:B------:R-:W-:Y:S02]  /*581a0*/  IADD3 R32, R16, c[0x0][0x198], RZ ;  /* 0x0000660010207a10 */ /* 0x000fe40007ffe0ff */
[-C--:B------:R-:W-:Y:S02]  /*581b0*/  LEA.HI.X.SX32 R199, R49, R4.reuse, 0x2, P6 ;  /* 0x0000000431c77211 */ /* 0x080fe400030f16ff */
[----:B------:R-:W-:Y:S02]  /*581c0*/  LEA.HI.X.SX32 R191, R15, R4, 0x2, P4 ;  /* 0x000000040fbf7211 */ /* 0x000fe400020f16ff */
[----:B------:R-:W-:Y:S02]  /*581d0*/  LEA R188, P6, R47, R3, 0x2 ;  /* 0x000000032fbc7211 */ /* 0x000fe400078c10ff */
[----:B------:R-:W-:-:S02]  /*581e0*/  IADD3 R15, R32, c[0x0][0x198], RZ ;  /* 0x00006600200f7a10 */ /* 0x000fc40007ffe0ff */
[-C--:B------:R-:W-:Y:S02]  /*581f0*/  LEA R184, P5, R45, R3.reuse, 0x2 ;  /* 0x000000032db87211 */ /* 0x080fe400078a10ff */
[-C--:B------:R-:W-:Y:S02]  /*58200*/  LEA R180, P4, R31, R3.reuse, 0x2 ;  /* 0x000000031fb47211 */ /* 0x080fe400078810ff */
[-C--:B------:R-:W-:Y:S02]  /*58210*/  LEA.HI.X.SX32 R189, R47, R4.reuse, 0x2, P6 ;  /* 0x000000042fbd7211 */ /* 0x080fe400030f16ff */
[----:B------:R-:W-:Y:S02]  /*58220*/  IADD3 R26, R15, c[0x0][0x198], RZ ;  /* 0x000066000f1a7a10 */ /* 0x000fe40007ffe0ff */
[----:B------:R-:W-:Y:S02]  /*58230*/  LEA R186, P6, R46, R3, 0x2 ;  /* 0x000000032eba7211 */ /* 0x000fe400078c10ff */
[----:B------:R-:W-:-:S02]  /*58240*/  LEA.HI.X.SX32 R185, R45, R4, 0x2, P5 ;  /* 0x000000042db97211 */ /* 0x000fc400028f16ff */
[-C--:B------:R-:W-:Y:S02]  /*58250*/  LEA R182, P5, R24, R3.reuse, 0x2 ;  /* 0x0000000318b67211 */ /* 0x080fe400078a10ff */
        /* <DEDUP_REMOVED lines=14> */
[----:B------:R-:W-:Y:S02]  /*58340*/  LEA R168, P4, R19, R3, 0x2 ;  /* 0x0000000313a87211 */ /* 0x000fe400078810ff */
[----:B------:R-:W-:Y:S02]  /*58350*/  LEA.HI.X.SX32 R173, R25, R4, 0x2, P5 ;  /* 0x0000000419ad7211 */ /* 0x000fe400028f16ff */
[----:B------:R-:W-:-:S02]  /*58360*/  IADD3 R25, R29, c[0x0][0x198], RZ ;  /* 0x000066001d197a10 */ /* 0x000fc40007ffe0ff */
        /* <DEDUP_REMOVED lines=8> */
[----:B------:R-:W-:Y:S02]  /*583f0*/  LEA.HI.X.SX32 R161, R17, R4, 0x2, P5 ;  /* 0x0000000411a17211 */ /* 0x000fe400028f16ff */
[-C--:B------:R-:W-:Y:S02]  /*58400*/  LEA R156, P4, R18, R3.reuse, 0x2 ;  /* 0x00000003129c7211 */ /* 0x080fe400078810ff */
[----:B------:R-:W-:Y:S02]  /*58410*/  IADD3 R17, R28, c[0x0][0x198], RZ ;  /* 0x000066001c117a10 */ /* 0x000fe40007ffe0ff */
        /* <DEDUP_REMOVED lines=9> */
[-C--:B------:R-:W-:Y:S02]  /*584b0*/  LEA R164, P6, R43, R3.reuse, 0x2 ;  /* 0x000000032ba47211 */ /* 0x080fe400078c10ff */
[----:B------:R-:W-:Y:S02]  /*584c0*/  LEA.HI.X.SX32 R149, R11, R4, 0x2, P5 ;  /* 0x000000040b957211 */ /* 0x000fe400028f16ff */
[----:B------:R-:W-:Y:S02]  /*584d0*/  LEA R144, P4, R22, R3, 0x2 ;  /* 0x0000000316907211 */ /* 0x000fe400078810ff */
[----:B------:R-:W-:-:S02]  /*584e0*/  IADD3 R11, R12, c[0x0][0x198], RZ ;  /* 0x000066000c0b7a10 */ /* 0x000fc40007ffe0ff */
[-C--:B------:R-:W-:Y:S02]  /*584f0*/  LEA.HI.X.SX32 R165, R43, R4.reuse, 0x2, P6 ;  /* 0x000000042ba57211 */ /* 0x080fe400030f16ff */
[-C--:B------:R-:W-:Y:S02]  /*58500*/  LEA R162, P6, R41, R3.reuse, 0x2 ;  /* 0x0000000329a27211 */ /* 0x080fe400078c10ff */
[----:B------:R-:W-:Y:S02]  /*58510*/  LEA R146, P5, R13, R3, 0x2 ;  /* 0x000000030d927211 */ /* 0x000fe400078a10ff */
[-C--:B------:R-:W-:Y:S02]  /*58520*/  LEA.HI.X.SX32 R145, R22, R4.reuse, 0x2, P4 ;  /* 0x0000000416917211 */ /* 0x080fe400020f16ff */
[----:B------:R-:W-:Y:S02]  /*58530*/  IADD3 R22, R11, c[0x0][0x198], RZ ;  /* 0x000066000b167a10 */ /* 0x000fe40007ffe0ff */
[----:B------:R-:W-:-:S02]  /*58540*/  LEA.HI.X.SX32 R163, R41, R4, 0x2, P6 ;  /* 0x0000000429a37211 */ /* 0x000fc400030f16ff */
[-C--:B------:R-:W-:Y:S02]  /*58550*/  LEA.HI.X.SX32 R147, R13, R4.reuse, 0x2, P5 ;  /* 0x000000040d937211 */ /* 0x080fe400028f16ff */
[-C--:B------:R-:W-:Y:S02]  /*58560*/  LEA R142, P4, R6, R3.reuse, 0x2 ;  /* 0x00000003068e7211 */ /* 0x080fe400078810ff */
[-C--:B------:R-:W-:Y:S02]  /*58570*/  LEA R152, P6, R40, R3.reuse, 0x2 ;  /* 0x0000000328987211 */ /* 0x080fe400078c10ff */
[----:B------:R-:W-:Y:S02]  /*58580*/  IADD3 R13, R22, c[0x0][0x198], RZ ;  /* 0x00006600160d7a10 */ /* 0x000fe40007ffe0ff */
[----:B------:R-:W-:Y:S02]  /*58590*/  LEA R136, P5, R8, R3, 0x2 ;  /* 0x0000000308887211 */ /* 0x000fe400078a10ff */
[----:B------:R-:W-:-:S02]  /*585a0*/  LEA.HI.X.SX32 R143, R6, R4, 0x2, P4 ;  /* 0x00000004068f7211 */ /* 0x000fc400020f16ff */
        /* <DEDUP_REMOVED lines=19> */
[-C--:B------:R-:W-:Y:S02]  /*586e0*/  LEA R128, P6, R36, R3.reuse, 0x2 ;  /* 0x0000000324807211 */ /* 0x080fe400078c10ff */
[----:B------:R-:W-:Y:S02]  /*586f0*/  IADD3 R9, R5, c[0x0][0x198], RZ ;  /* 0x0000660005097a10 */ /* 0x000fe40007ffe0ff */
[-C--:B------:R-:W-:Y:S02]  /*58700*/  LEA.HI.X.SX32 R125, R14, R4.reuse, 0x2, P5 ;  /* 0x000000040e7d7211 */ /* 0x080fe400028f16ff */
[----:B------:R-:W-:Y:S02]  /*58710*/  LEA R94, P4, R10, R3, 0x2 ;  /* 0x000000030a5e7211 */ /* 0x000fe400078810ff */
[----:B------:R-:W-:-:S02]  /*58720*/  LEA.HI.X.SX32 R129, R36, R4, 0x2, P6 ;  /* 0x0000000424817211 */ /* 0x000fc400030f16ff */
[----:B------:R-:W-:Y:S02]  /*58730*/  IADD3 R14, R9, c[0x0][0x198], RZ ;  /* 0x00006600090e7a10 */ /* 0x000fe40007ffe0ff */
[CC--:B------:R-:W-:Y:S02]  /*58740*/  LEA R126, P6, R35.reuse, R3.reuse, 0x2 ;  /* 0x00000003237e7211 */ /* 0x0c0fe400078c10ff */
[----:B------:R-:W-:Y:S02]  /*58750*/  LEA R60, P5, R30, R3, 0x2 ;  /* 0x000000031e3c7211 */ /* 0x000fe400078a10ff */
[-C--:B------:R-:W-:Y:S02]  /*58760*/  LEA.HI.X.SX32 R95, R10, R4.reuse, 0x2, P4 ;  /* 0x000000040a5f7211 */ /* 0x080fe400020f16ff */
[----:B------:R-:W-:Y:S02]  /*58770*/  IADD3 R10, R14, c[0x0][0x198], RZ ;  /* 0x000066000e0a7a10 */ /* 0x000fe40007ffe0ff */
[----:B------:R-:W-:-:S02]  /*58780*/  LEA.HI.X.SX32 R127, R35, R4, 0x2, P6 ;  /* 0x00000004237f7211 */ /* 0x000fc400030f16ff */
[-C--:B------:R-:W-:Y:S02]  /*58790*/  LEA R88, P6, R34, R3.reuse, 0x2 ;  /* 0x0000000322587211 */ /* 0x080fe400078c10ff */
[-C--:B------:R-:W-:Y:S02]  /*587a0*/  LEA.HI.X.SX32 R61, R30, R4.reuse, 0x2, P5 ;  /* 0x000000041e3d7211 */ /* 0x080fe400028f16ff */
[-C--:B------:R-:W-:Y:S02]  /*587b0*/  LEA R38, P4, R7, R3.reuse, 0x2 ;  /* 0x0000000307267211 */ /* 0x080fe400078810ff */
[-C--:B------:R-:W-:Y:S01]  /*587c0*/  LEA R82, P5, R20, R3.reuse, 0x2 ;  /* 0x0000000314527211 */ /* 0x080fe200078a10ff */
[----:B------:R-:W-:Y:S01]  /*587d0*/  STL.64 [R1+0x1410], R250 ;  /* 0x001410fa01007387 */ /* 0x000fe20000100a00 */
[----:B------:R-:W-:Y:S02]  /*587e0*/  IADD3 R30, R10, c[0x0][0x198], RZ ;  /* 0x000066000a1e7a10 */ /* 0x000fe40007ffe0ff */
[----:B------:R-:W-:Y:S01]  /*587f0*/  LEA.HI.X.SX32 R89, R34, R4, 0x2, P6 ;  /* 0x0000000422597211 */ /* 0x000fe200030f16ff */
[----:B------:R-:W-:Y:S01]  /*58800*/  STL.64 [R1+0x1418], R244 ;  /* 0x001418f401007387 */ /* 0x000fe20000100a00 */
[----:B------:R-:W-:-:S02]  /*58810*/  LEA R36, P6, R33, R3, 0x2 ;  /* 0x0000000321247211 */ /* 0x000fc400078c10ff */
[-C--:B------:R-:W-:Y:S01]  /*58820*/  LEA.HI.X.SX32 R39, R7, R4.reuse, 0x2, P4 ;  /* 0x0000000407277211 */ /* 0x080fe200020f16ff */
[----:B------:R-:W-:Y:S01]  /*58830*/  STL.64 [R1+0x1420], R246 ;  /* 0x001420f601007387 */ /* 0x000fe20000100a00 */
[----:B------:R-:W-:Y:S02]  /*58840*/  LEA.HI.X.SX32 R83, R20, R4, 0x2, P5 ;  /* 0x0000000414537211 */ /* 0x000fe400028f16ff */
[----:B------:R-:W-:Y:S01]  /*58850*/  IADD3 R7, R30, c[0x0][0x198], RZ ;  /* 0x000066001e077a10 */ /* 0x000fe20007ffe0ff */
[----:B------:R-:W-:Y:S01]  /*58860*/  STL.64 [R1+0x1428], R240 ;  /* 0x001428f001007387 */ /* 0x000fe20000100a00 */
[----:B------:R-:W-:-:S03]  /*58870*/  LEA R34, P5, R16, R3, 0x2 ;  /* 0x0000000310227211 */ /* 0x000fc600078a10ff */
[----:B------:R-:W-:Y:S01]  /*58880*/  STL.64 [R1+0x1430], R242 ;  /* 0x001430f201007387 */ /* 0x000fe20000100a00 */
[-C--:B------:R-:W-:Y:S02]  /*58890*/  LEA.HI.X.SX32 R37, R33, R4.reuse, 0x2, P6 ;  /* 0x0000000421257211 */ /* 0x080fe400030f16ff */
[-C--:B------:R-:W-:Y:S01]  /*588a0*/  LEA R76, P4, R27, R3.reuse, 0x2 ;  /* 0x000000031b4c7211 */ /* 0x080fe200078810ff */
[----:B------:R-:W-:Y:S01]  /*588b0*/  STL.64 [R1+0x1438], R236 ;  /* 0x001438ec01007387 */ /* 0x000fe20000100a00 */
[----:B------:R-:W-:Y:S02]  /*588c0*/  IADD3 R20, R7, c[0x0][0x198], RZ ;  /* 0x0000660007147a10 */ /* 0x000fe40007ffe0ff */
[----:B------:R-:W-:Y:S01]  /*588d0*/  LEA.HI.X.SX32 R35, R16, R4, 0x2, P5 ;  /* 0x0000000410237211 */ /* 0x000fe200028f16ff */
[----:B------:R-:W-:Y:S01]  /*588e0*/  STL.64 [R1+0x1440], R238 ;  /* 0x001440ee01007387 */ /* 0x000fe20000100a00 */
[----:B------:R-:W-:-:S03]  /*588f0*/  LEA R70, P6, R32, R3, 0x2 ;  /* 0x0000000320467211 */ /* 0x000fc600078c10ff */
[----:B------:R-:W-:Y:S01]  /*58900*/  STL.64 [R1+0x1448], R232 ;  /* 0x001448e801007387 */ /* 0x000fe20000100a00 */
[----:B------:R-:W-:-:S03]  /*58910*/  LEA R64, P5, R26, R3, 0x2 ;  /* 0x000000031a407211 */ /* 0x000fc600078a10ff */
[----:B------:R-:W-:Y:S01]  /*58920*/  STL.64 [R1+0x1450], R234 ;  /* 0x001450ea01007387 */ /* 0x000fe20000100a00 */
[----:B------:R-:W-:-:S03]  /*58930*/  LEA.HI.X.SX32 R77, R27, R4, 0x2, P4 ;  /* 0x000000041b4d7211 */ /* 0x000fc600020f16ff */
[----:B------:R-:W-:Y:S01]  /*58940*/  STL.64 [R1+0x48], R60 ;  /* 0x0000483c01007387 */ /* 0x000fe20000100a00 */
[----:B------:R-:W-:-:S03]  /*58950*/  IADD3 R27, R20, c[0x0][0x198], RZ ;  /* 0x00006600141b7a10 */ /* 0x000fc60007ffe0ff */
[----:B------:R-:W-:Y:S01]  /*58960*/  STL.64 [R1+0x50], R38 ;  /* 0x0000502601007387 */ /* 0x000fe20000100a00 */
[----:B------:R-:W-:-:S03]  /*58970*/  LEA.HI.X.SX32 R71, R32, R4, 0x2, P6 ;  /* 0x0000000420477211 */ /* 0x000fc600030f16ff */
[----:B------:R1:W-:Y:S01]  /*58980*/  STL.64 [R1+0x58], R36 ;  /* 0x0000582401007387 */ /* 0x0003e20000100a00 */
[----:B------:R-:W-:-:S03]  /*58990*/  LEA.HI.X.SX32 R65, R26, R4, 0x2, P5 ;  /* 0x000000041a417211 */ /* 0x000fc600028f16ff */
[----:B------:R2:W-:Y:S01]  /*589a0*/  STL.64 [R1+0x60], R34 ;  /* 0x0000602201007387 */ /* 0x0005e20000100a00 */
[-C--:B------:R-:W-:Y:S02]  /*589b0*/  LEA R32, P5, R21, R3.reuse, 0x2 ;  /* 0x0000000315207211 */ /* 0x080fe400078a10ff */
[----:B------:R-:W-:Y:S02]  /*589c0*/  IADD3 R16, R27, c[0x0][0x198], RZ ;  /* 0x000066001b107a10 */ /* 0x000fe40007ffe0ff */
[-C--:B-1----:R-:W-:Y:S02]  /*589d0*/  LEA R36, P4, R15, R3.reuse, 0x2 ;  /* 0x000000030f247211 */ /* 0x082fe400078810ff */
[----:B--2---:R-:W-:Y:S02]  /*589e0*/  LEA R34, P6, R31, R3, 0x2 ;  /* 0x000000031f227211 */ /* 0x004fe400078c10ff */
[-C--:B------:R-:W-:Y:S02]  /*589f0*/  LEA.HI.X.SX32 R37, R15, R4.reuse, 0x2, P4 ;  /* 0x000000040f257211 */ /* 0x080fe400020f16ff */
[----:B------:R-:W-:-:S02]  /*58a00*/  LEA.HI.X.SX32 R35, R31, R4, 0x2, P6 ;  /* 0x000000041f237211 */ /* 0x000fc400030f16ff */
[-C--:B------:R-:W-:Y:S02]  /*58a10*/  LEA R58, P4, R24, R3.reuse, 0x2 ;  /* 0x00000003183a7211 */ /* 0x080fe400078810ff */
[-C--:B------:R-:W-:Y:S02]  /*58a20*/  LEA.HI.X.SX32 R33, R21, R4.reuse, 0x2, P5 ;  /* 0x0000000415217211 */ /* 0x080fe400028f16ff */
[----:B------:R-:W-:Y:S02]  /*58a30*/  IADD3 R15, R16, c[0x0][0x198], RZ ;  /* 0x00006600100f7a10 */ /* 0x000fe40007ffe0ff */
[----:B------:R-:W-:Y:S01]  /*58a40*/  LEA R52, P6, R29, R3, 0x2 ;  /* 0x000000031d347211 */ /* 0x000fe200078c10ff */
[----:B------:R-:W-:Y:S01]  /*58a50*/  STL.64 [R1+0x68], R36 ;  /* 0x0000682401007387 */ /* 0x000fe20000100a00 */
[-C--:B------:R-:W-:Y:S02]  /*58a60*/  LEA.HI.X.SX32 R59, R24, R4.reuse, 0x2, P4 ;  /* 0x00000004183b7211 */ /* 0x080fe400020f16ff */
[----:B------:R-:W-:Y:S01]  /*58a70*/  IADD3 R26, R15, c[0x0][0x198], RZ ;  /* 0x000066000f1a7a10 */ /* 0x000fe20007ffe0ff */
[----:B------:R1:W-:Y:S01]  /*58a80*/  STL.64 [R1+0x70], R34 ;  /* 0x0000702201007387 */ /* 0x0003e20000100a00 */
[----:B------:R-:W-:-:S03]  /*58a90*/  LEA.HI.X.SX32 R53, R29, R4, 0x2, P6 ;  /* 0x000000041d357211 */ /* 0x000fc600030f16ff */
[----:B------:R2:W-:Y:S01]  /*58aa0*/  STL.64 [R1+0x78], R32 ;  /* 0x0000782001007387 */ /* 0x0005e20000100a00 */
[----:B------:R-:W-:Y:S02]  /*58ab0*/  IADD3 R24, R26, c[0x0][0x198], RZ ;  /* 0x000066001a187a10 */ /* 0x000fe40007ffe0ff */
[CC--:B-1----:R-:W-:Y:S02]  /*58ac0*/  LEA R34, P4, R25.reuse, R3.reuse, 0x2 ;  /* 0x0000000319227211 */ /* 0x0c2fe400078810ff */
[CC--:B--2---:R-:W-:Y:S02]  /*58ad0*/  LEA R32, P6, R28.reuse, R3.reuse, 0x2 ;  /* 0x000000031c207211 */ /* 0x0c4fe400078c10ff */
[-C--:B------:R-:W-:Y:S02]  /*58ae0*/  LEA.HI.X.SX32 R35, R25, R4.reuse, 0x2, P4 ;  /* 0x0000000419237211 */ /* 0x080fe400020f16ff */
[----:B------:R-:W-:Y:S02]  /*58af0*/  LEA.HI.X.SX32 R33, R28, R4, 0x2, P6 ;  /* 0x000000041c217211 */ /* 0x000fe400030f16ff */
[----:B------:R-:W-:Y:S01]  /*58b00*/  LEA R46, P5, R19, R3, 0x2 ;  /* 0x00000003132e7211 */ /* 0x000fe200078a10ff */
[----:B------:R-:W-:Y:S01]  /*58b10*/  STL.64 [R1+0x80], R34 ;  /* 0x0000802201007387 */ /* 0x000fe20000100a00 */
[----:B------:R-:W-:-:S02]  /*58b20*/  IADD3 R21, R24, c[0x0][0x198], RZ ;  /* 0x0000660018157a10 */ /* 0x000fc40007ffe0ff */
[----:B------:R-:W-:Y:S01]  /*58b30*/  LEA.HI.X.SX32 R47, R19, R4, 0x2, P5 ;  /* 0x00000004132f7211 */ /* 0x000fe200028f16ff */
[----:B------:R1:W-:Y:S01]  /*58b40*/  STL.64 [R1+0x88], R32 ;  /* 0x0000882001007387 */ /* 0x0003e20000100a00 */
[----:B------:R-:W-:Y:S02]  /*58b50*/  IADD3 R25, R21, c[0x0][0x198], RZ ;  /* 0x0000660015197a10 */ /* 0x000fe40007ffe0ff */
[-C--:B------:R-:W-:Y:S02]  /*58b60*/  LEA R40, P4, R17, R3.reuse, 0x2 ;  /* 0x0000000311287211 */ /* 0x080fe400078810ff */
[----:B------:R-:W-:Y:S02]  /*58b70*/  IADD3 R19, R25, c[0x0][0x198], RZ ;  /* 0x0000660019137a10 */ /* 0x000fe40007ffe0ff */
[-C--:B-1----:R-:W-:Y:S02]  /*58b80*/  LEA R32, P5, R18, R3.reuse, 0x2 ;  /* 0x0000000312207211 */ /* 0x082fe400078a10ff */
[----:B------:R-:W-:-:S02]  /*58b90*/  LEA R34, P6, R23, R3, 0x2 ;  /* 0x0000000317227211 */ /* 0x000fc400078c10ff */
[-C--:B------:R-:W-:Y:S02]  /*58ba0*/  LEA.HI.X.SX32 R33, R18, R4.reuse, 0x2, P5 ;  /* 0x0000000412217211 */ /* 0x080fe400028f16ff */
[-C--:B------:R-:W-:Y:S02]  /*58bb0*/  LEA.HI.X.SX32 R41, R17, R4.reuse, 0x2, P4 ;  /* 0x0000000411297211 */ /* 0x080fe400020f16ff */
[----:B------:R-:W-:Y:S01]  /*58bc0*/  IADD3 R17, R19, c[0x0][0x198], RZ ;  /* 0x0000660013117a10 */ /* 0x000fe20007ffe0ff */
[----:B------:R1:W-:Y:S01]  /*58bd0*/  STL.64 [R1+0x90], R32 ;  /* 0x0000902001007387 */ /* 0x0003e20000100a00 */
[----:B------:R-:W-:Y:S02]  /*58be0*/  LEA.HI.X.SX32 R35, R23, R4, 0x2, P6 ;  /* 0x0000000417237211 */ /* 0x000fe400030f16ff */
[----:B------:R-:W-:Y:S02]  /*58bf0*/  LEA R36, P4, R12, R3, 0x2 ;  /* 0x000000030c247211 */ /* 0x000fe400078810ff */
[----:B------:R-:W-:-:S02]  /*58c00*/  IADD3 R18, R17, c[0x0][0x198], RZ ;  /* 0x0000660011127a10 */ /* 0x000fc40007ffe0ff */
[-C--:B------:R-:W-:Y:S02]  /*58c10*/  LEA.HI.X.SX32 R37, R12, R4.reuse, 0x2, P4 ;  /* 0x000000040c257211 */ /* 0x080fe400020f16ff */
[CC--:B-1----:R-:W-:Y:S02]  /*58c20*/  LEA R32, P6, R22.reuse, R3.reuse, 0x2 ;  /* 0x0000000316207211 */ /* 0x0c2fe400078c10ff */
[C---:B------:R-:W-:Y:S02]  /*58c30*/  LEA R28, P5, R11.reuse, R3, 0x2 ;  /* 0x000000030b1c7211 */ /* 0x040fe400078a10ff */
[-C--:B------:R-:W-:Y:S01]  /*58c40*/  LEA.HI.X.SX32 R33, R22, R4.reuse, 0x2, P6 ;  /* 0x0000000416217211 */ /* 0x080fe200030f16ff */
[----:B------:R-:W-:Y:S01]  /*58c50*/  STL.64 [R1+0x98], R36 ;  /* 0x0000982401007387 */ /* 0x000fe20000100a00 */
[----:B------:R-:W-:Y:S02]  /*58c60*/  IADD3 R12, R18, c[0x0][0x198], RZ ;  /* 0x00006600120c7a10 */ /* 0x000fe40007ffe0ff */
[----:B------:R-:W-:Y:S01]  /*58c70*/  LEA.HI.X.SX32 R29, R11, R4, 0x2, P5 ;  /* 0x000000040b1d7211 */ /* 0x000fe200028f16ff */
[----:B------:R1:W-:Y:S01]  /*58c80*/  STL.64 [R1+0xa0], R32 ;  /* 0x0000a02001007387 */ /* 0x0003e20000100a00 */
[----:B------:R-:W-:-:S02]  /*58c90*/  IADD3 R11, R12, c[0x0][0x198], RZ ;  /* 0x000066000c0b7a10 */ /* 0x000fc40007ffe0ff */
[-C--:B------:R-:W-:Y:S01]  /*58ca0*/  LEA R22, P5, R6, R3.reuse, 0x2 ;  /* 0x0000000306167211 */ /* 0x080fe200078a10ff */
[----:B------:R-:W2:Y:S01]  /*58cb0*/  LDL.LU.64 R234, [R1+0x40] ;  /* 0x0000400001ea7983 */ /* 0x000ea20000300a00 */
[----:B-1----:R-:W-:-:S04]  /*58cc0*/  LEA R32, P4, R13, R3, 0x2 ;  /* 0x000000030d207211 */ /* 0x002fc800078810ff */
        /* <DEDUP_REMOVED lines=18> */
[-C--:B------:R-:W-:Y:S02]  /*58df0*/  LEA R118, P5, R20, R3.reuse, 0x2 ;  /* 0x0000000314767211 */ /* 0x080fe400078a10ff */
[-C--:B------:R-:W-:Y:S02]  /*58e00*/  LEA.HI.X.SX32 R117, R7, R4.reuse, 0x2, P4 ;  /* 0x0000000407757211 */ /* 0x080fe400020f16ff */
[----:B------:R-:W-:Y:S02]  /*58e10*/  IADD3 R7, R10, c[0x0][0x198], RZ ;  /* 0x000066000a077a10 */ /* 0x000fe40007ffe0ff */
[-C--:B------:R-:W-:Y:S02]  /*58e20*/  LEA.HI.X.SX32 R115, R8, R4.reuse, 0x2, P6 ;  /* 0x0000000408737211 */ /* 0x080fe400030f16ff */
[----:B------:R-:W-:Y:S02]  /*58e30*/  LEA.HI.X.SX32 R119, R20, R4, 0x2, P5 ;  /* 0x0000000414777211 */ /* 0x000fe400028f16ff */
[----:B------:R-:W-:-:S02]  /*58e40*/  LEA R112, P4, R16, R3, 0x2 ;  /* 0x0000000310707211 */ /* 0x000fc400078810ff */
[-C--:B------:R-:W-:Y:S02]  /*58e50*/  LEA R8, P6, R9, R3.reuse, 0x2 ;  /* 0x0000000309087211 */ /* 0x080fe400078c10ff */
[----:B------:R-:W-:Y:S02]  /*58e60*/  IADD3 R20, R7, c[0x0][0x198], RZ ;  /* 0x0000660007147a10 */ /* 0x000fe40007ffe0ff */
[----:B------:R-:W-:Y:S02]  /*58e70*/  LEA R102, P5, R15, R3, 0x2 ;  /* 0x000000030f667211 */ /* 0x000fe400078a10ff */
[-C--:B------:R-:W-:Y:S02]  /*58e80*/  LEA.HI.X.SX32 R113, R16, R4.reuse, 0x2, P4 ;  /* 0x0000000410717211 */ /* 0x080fe400020f16ff */
        /* <DEDUP_REMOVED lines=17> */
[-C--:B------:R-:W-:Y:S02]  /*58fa0*/  LEA R84, P5, R17, R3.reuse, 0x2 ;  /* 0x0000000311547211 */ /* 0x080fe400078a10ff */
[----:B------:R-:W-:Y:S02]  /*58fb0*/  LEA.HI.X.SX32 R93, R19, R4, 0x2, P4 ;  /* 0x00000004135d7211 */ /* 0x000fe400020f16ff */
[----:B------:R-:W-:-:S02]  /*58fc0*/  LEA R90, P6, R25, R3, 0x2 ;  /* 0x00000003195a7211 */ /* 0x000fc400078c10ff */
[----:B------:R-:W-:Y:S02]  /*58fd0*/  IADD3 R19, R21, c[0x0][0x198], RZ ;  /* 0x0000660015137a10 */ /* 0x000fe40007ffe0ff */
[-C--:B------:R-:W-:Y:S02]  /*58fe0*/  LEA.HI.X.SX32 R85, R17, R4.reuse, 0x2, P5 ;  /* 0x0000000411557211 */ /* 0x080fe400028f16ff */
[-C--:B------:R-:W-:Y:S02]  /*58ff0*/  LEA R78, P4, R12, R3.reuse, 0x2 ;  /* 0x000000030c4e7211 */ /* 0x080fe400078810ff */
[----:B------:R-:W-:Y:S02]  /*59000*/  LEA.HI.X.SX32 R91, R25, R4, 0x2, P6 ;  /* 0x00000004195b7211 */ /* 0x000fe400030f16ff */
[----:B------:R-:W-:Y:S02]  /*59010*/  IADD3 R17, R19, c[0x0][0x198], RZ ;  /* 0x0000660013117a10 */ /* 0x000fe40007ffe0ff */
        /* <DEDUP_REMOVED lines=16> */
[----:B------:R-:W-:Y:S02]  /*59120*/  IADD3 R63, R252, 0x172, RZ ;  /* 0x00000172fc3f7810 */ /* 0x000fe40007ffe0ff */
[----:B------:R-:W-:Y:S02]  /*59130*/  LEA.HI.X.SX32 R67, R0, R4, 0x2, P5 ;  /* 0x0000000400437211 */ /* 0x000fe400028f16ff */
[----:B------:R-:W-:-:S02]  /*59140*/  LEA R62, P5, R10, R3, 0x2 ;  /* 0x000000030a3e7211 */ /* 0x000fc400078a10ff */
[----:B------:R-:W-:Y:S01]  /*59150*/  IADD3 R0, R5, c[0x0][0x198], RZ ;  /* 0x0000660005007a10 */ /* 0x000fe20007ffe0ff */
[----:B------:R-:W-:Y:S01]  /*59160*/  IMAD.MOV.U32 R250, RZ, RZ, R63 ;  /* 0x000000fffffa7224 */ /* 0x000fe200078e003f */
[CC--:B------:R-:W-:Y:S02]  /*59170*/  LEA R54, P6, R7.reuse, R3.reuse, 0x2 ;  /* 0x0000000307367211 */ /* 0x0c0fe400078c10ff */
[-C--:B------:R-:W-:Y:S02]  /*59180*/  LEA.HI.X.SX32 R63, R10, R4.reuse, 0x2, P5 ;  /* 0x000000040a3f7211 */ /* 0x080fe400028f16ff */
[----:B------:R-:W-:Y:S02]  /*59190*/  IADD3 R10, R0, c[0x0][0x198], RZ ;  /* 0x00006600000a7a10 */ /* 0x000fe40007ffe0ff */
[----:B------:R-:W-:Y:S02]  /*591a0*/  LEA R48, P5, R16, R3, 0x2 ;  /* 0x0000000310307211 */ /* 0x000fe400078a10ff */
[----:B------:R-:W-:-:S02]  /*591b0*/  LEA.HI.X.SX32 R55, R7, R4, 0x2, P6 ;  /* 0x0000000407377211 */ /* 0x000fc400030f16ff */
[-C--:B------:R-:W-:Y:S02]  /*591c0*/  LEA R60, P4, R14, R3.reuse, 0x2 ;  /* 0x000000030e3c7211 */ /* 0x080fe400078810ff */
[-C--:B------:R-:W-:Y:S02]  /*591d0*/  LEA R50, P6, R15, R3.reuse, 0x2 ;  /* 0x000000030f327211 */ /* 0x080fe400078c10ff */
[----:B------:R-:W-:Y:S02]  /*591e0*/  IADD3 R248, R10, c[0x0][0x198], RZ ;  /* 0x000066000af87a10 */ /* 0x000fe40007ffe0ff */
[-C--:B------:R-:W-:Y:S02]  /*591f0*/  LEA.HI.X.SX32 R49, R16, R4.reuse, 0x2, P5 ;  /* 0x0000000410317211 */ /* 0x080fe400028f16ff */
[----:B------:R-:W-:Y:S02]  /*59200*/  LEA R44, P5, R21, R3, 0x2 ;  /* 0x00000003152c7211 */ /* 0x000fe400078a10ff */
[----:B------:R-:W-:-:S02]  /*59210*/  LEA.HI.X.SX32 R61, R14, R4, 0x2, P4 ;  /* 0x000000040e3d7211 */ /* 0x000fc400020f16ff */
[-C--:B------:R-:W-:Y:S02]  /*59220*/  LEA.HI.X.SX32 R51, R15, R4.reuse, 0x2, P6 ;  /* 0x000000040f337211 */ /* 0x080fe400030f16ff */
[-C--:B------:R-:W-:Y:S02]  /*59230*/  LEA R56, P4, R20, R3.reuse, 0x2 ;  /* 0x0000000314387211 */ /* 0x080fe400078810ff */
[----:B------:R-:W-:Y:S02]  /*59240*/  IADD3 R13, R248, c[0x0][0x198], RZ ;  /* 0x00006600f80d7a10 */ /* 0x000fe40007ffe0ff */
[-C--:B------:R-:W-:Y:S02]  /*59250*/  LEA R36, P6, R19, R3.reuse, 0x2 ;  /* 0x0000000313247211 */ /* 0x080fe400078c10ff */
[-C--:B------:R-:W-:Y:S02]  /*59260*/  LEA.HI.X.SX32 R45, R21, R4.reuse, 0x2, P5 ;  /* 0x00000004152d7211 */ /* 0x080fe400028f16ff */
[----:B------:R-:W-:Y:S01]  /*59270*/  LEA R30, P5, R12, R3, 0x2 ;  /* 0x000000030c1e7211 */ /* 0x000fe200078a10ff */
[----:B------:R1:W-:Y:S01]  /*59280*/  STL.64 [R1+0xa8], R32 ;  /* 0x0000a82001007387 */ /* 0x0003e20000100a00 */
[----:B------:R-:W-:-:S02]  /*59290*/  LEA.HI.X.SX32 R57, R20, R4, 0x2, P4 ;  /* 0x0000000414397211 */ /* 0x000fc400020f16ff */
[----:B------:R-:W-:Y:S01]  /*592a0*/  IADD3 R244, R13, c[0x0][0x198], RZ ;  /* 0x000066000df47a10 */ /* 0x000fe20007ffe0ff */
[----:B------:R-:W-:Y:S01]  /*592b0*/  IMAD.MOV.U32 R251, RZ, RZ, R252 ;  /* 0x000000fffffb7224 */ /* 0x000fe200078e00fc */
[-C--:B------:R-:W-:Y:S01]  /*592c0*/  LEA.HI.X.SX32 R37, R19, R4.reuse, 0x2, P6 ;  /* 0x0000000413257211 */ /* 0x080fe200030f16ff */
[----:B------:R-:W3:Y:S01]  /*592d0*/  LDL.LU.64 R232, [R1+0x38] ;  /* 0x0000380001e87983 */ /* 0x000ee20000300a00 */
[-C--:B------:R-:W-:Y:S02]  /*592e0*/  LEA R42, P4, R24, R3.reuse, 0x2 ;  /* 0x00000003182a7211 */ /* 0x080fe400078810ff */
[----:B------:R-:W-:Y:S01]  /*592f0*/  LEA.HI.X.SX32 R31, R12, R4, 0x2, P5 ;  /* 0x000000040c1f7211 */ /* 0x000fe200028f16ff */
[----:B------:R-:W4:Y:S01]  /*59300*/  LDL.LU.64 R238, [R1+0x30] ;  /* 0x0000300001ee7983 */ /* 0x000f220000300a00 */
[-C--:B-1----:R-:W-:Y:S02]  /*59310*/  LEA R32, P6, R11, R3.reuse, 0x2 ;  /* 0x000000030b207211 */ /* 0x082fe400078c10ff */
[----:B------:R-:W-:Y:S01]  /*59320*/  LEA R26, P5, R5, R3, 0x2 ;  /* 0x00000003051a7211 */ /* 0x000fe200078a10ff */
[----:B------:R-:W5:Y:S01]  /*59330*/  LDL.LU.64 R236, [R1+0x28] ;  /* 0x0000280001ec7983 */ /* 0x000f620000300a00 */
[----:B------:R-:W-:-:S02]  /*59340*/  IADD3 R252, R244, c[0x0][0x198], RZ ;  /* 0x00006600f4fc7a10 */ /* 0x000fc40007ffe0ff */
[-C--:B------:R-:W-:Y:S01]  /*59350*/  LEA.HI.X.SX32 R43, R24, R4.reuse, 0x2, P4 ;  /* 0x00000004182b7211 */ /* 0x080fe200020f16ff */
[----:B------:R-:W2:Y:S01]  /*59360*/  LDL.LU.64 R242, [R1+0x20] ;  /* 0x0000200001f27983 */ /* 0x000ea20000300a00 */
[-C--:B------:R-:W-:Y:S02]  /*59370*/  LEA.HI.X.SX32 R33, R11, R4.reuse, 0x2, P6 ;  /* 0x000000040b217211 */ /* 0x080fe400030f16ff */
[-C--:B------:R-:W-:Y:S01]  /*59380*/  LEA R38, P4, R17, R3.reuse, 0x2 ;  /* 0x0000000311267211 */ /* 0x080fe200078810ff */
[----:B------:R-:W2:Y:S01]  /*59390*/  LDL.LU.64 R240, [R1+0x18] ;  /* 0x0000180001f07983 */ /* 0x000ea20000300a00 */
[----:B------:R-:W-:Y:S02]  /*593a0*/  LEA R20, P6, R0, R3, 0x2 ;  /* 0x0000000300147211 */ /* 0x000fe400078c10ff */
[----:B------:R-:W-:Y:S01]  /*593b0*/  LEA.HI.X.SX32 R27, R5, R4, 0x2, P5 ;  /* 0x00000004051b7211 */ /* 0x000fe200028f16ff */
[----:B------:R-:W2:Y:S01]  /*593c0*/  LDL.LU.64 R246, [R1+0x10] ;  /* 0x0000100001f67983 */ /* 0x000ea20000300a00 */
[----:B------:R-:W-:-:S02]  /*593d0*/  IADD3 R249, R252, c[0x0][0x198], RZ ;  /* 0x00006600fcf97a10 */ /* 0x000fc40007ffe0ff */
[-C--:B------:R-:W-:Y:S02]  /*593e0*/  LEA R18, P5, R10, R3.reuse, 0x2 ;  /* 0x000000030a127211 */ /* 0x080fe400078a10ff */
[-C--:B------:R-:W-:Y:S02]  /*593f0*/  LEA.HI.X.SX32 R39, R17, R4.reuse, 0x2, P4 ;  /* 0x0000000411277211 */ /* 0x080fe400020f16ff */
[----:B------:R-:W-:Y:S02]  /*59400*/  LEA.HI.X.SX32 R21, R0, R4, 0x2, P6 ;  /* 0x0000000400157211 */ /* 0x000fe400030f16ff */
[-C--:B------:R-:W-:Y:S02]  /*59410*/  LEA R24, P4, R6, R3.reuse, 0x2 ;  /* 0x0000000306187211 */ /* 0x080fe400078810ff */
[----:B------:R-:W-:Y:S02]  /*59420*/  LEA R16, P6, R248, R3, 0x2 ;  /* 0x00000003f8107211 */ /* 0x000fe400078c10ff */
[----:B------:R-:W-:-:S02]  /*59430*/  IADD3 R7, R249, c[0x0][0x198], RZ ;  /* 0x00006600f9077a10 */ /* 0x000fc40007ffe0ff */
[-C--:B------:R-:W-:Y:S02]  /*59440*/  LEA.HI.X.SX32 R19, R10, R4.reuse, 0x2, P5 ;  /* 0x000000040a137211 */ /* 0x080fe400028f16ff */
[-C--:B------:R-:W-:Y:S02]  /*59450*/  LEA R14, P5, R13, R3.reuse, 0x2 ;  /* 0x000000030d0e7211 */ /* 0x080fe400078a10ff */
[-C--:B------:R-:W-:Y:S02]  /*59460*/  LEA.HI.X.SX32 R25, R6, R4.reuse, 0x2, P4 ;  /* 0x0000000406197211 */ /* 0x080fe400020f16ff */
[----:B------:R-:W-:Y:S02]  /*59470*/  LEA.HI.X.SX32 R17, R248, R4, 0x2, P6 ;  /* 0x00000004f8117211 */ /* 0x000fe400030f16ff */
[-C--:B------:R-:W-:Y:S02]  /*59480*/  LEA R6, P4, R7, R3.reuse, 0x2 ;  /* 0x0000000307067211 */ /* 0x080fe400078810ff */
[----:B------:R-:W-:-:S02]  /*59490*/  LEA R12, P6, R244, R3, 0x2 ;  /* 0x00000003f40c7211 */ /* 0x000fc400078c10ff */
[-C--:B------:R-:W-:Y:S02]  /*594a0*/  LEA.HI.X.SX32 R15, R13, R4.reuse, 0x2, P5 ;  /* 0x000000040d0f7211 */ /* 0x080fe400028f16ff */
[----:B------:R-:W-:Y:S02]  /*594b0*/  LEA R10, P5, R252, R3, 0x2 ;  /* 0x00000003fc0a7211 */ /* 0x000fe400078a10ff */
[-C--:B------:R-:W-:Y:S02]  /*594c0*/  LEA.HI.X.SX32 R7, R7, R4.reuse, 0x2, P4 ;  /* 0x0000000407077211 */ /* 0x080fe400020f16ff */
[C---:B------:R-:W-:Y:S02]  /*594d0*/  IADD3 R5, R251.reuse, 0x173, RZ ;  /* 0x00000173fb057810 */ /* 0x040fe40007ffe0ff */
[----:B------:R-:W-:Y:S02]  /*594e0*/  LEA.HI.X.SX32 R13, R244, R4, 0x2, P6 ;  /* 0x00000004f40d7211 */ /* 0x000fe400030f16ff */
[----:B------:R-:W-:Y:S01]  /*594f0*/  ISETP.LT.AND P4, PT, R250, c[0x0][0x17c], !P0 ;  /* 0x00005f00fa007a0c */ /* 0x000fe20004781270 */
[----:B------:R-:W2:Y:S01]  /*59500*/  LDL.LU.64 R244, [R1+0x8] ;  /* 0x0000080001f47983 */ /* 0x000ea20000300a00 */
[----:B------:R-:W-:-:S02]  /*59510*/  IADD3 R0, R251, 0x174, RZ ;  /* 0x00000174fb007810 */ /* 0x000fc40007ffe0ff */
[----:B------:R-:W-:Y:S01]  /*59520*/  LEA.HI.X.SX32 R11, R252, R4, 0x2, P5 ;  /* 0x00000004fc0b7211 */ /* 0x000fe200028f16ff */
[----:B------:R-:W2:Y:S01]  /*59530*/  LDL.LU.64 R250, [R1] ;  /* 0x0000000001fa7983 */ /* 0x000ea20000300a00 */
[----:B------:R-:W-:-:S03]  /*59540*/  ISETP.LT.AND P5, PT, R5, c[0x0][0x17c], !P0 ;  /* 0x00005f0005007a0c */ /* 0x000fc600047a1270 */
[----:B------:R-:W2:Y:S04]  /*59550*/  LDL.LU R252, [R1+0x99c] ;  /* 0x00099c0001fc7983 */ /* 0x000ea80000300800 */
[----:B------:R-:W3:Y:S01]  /*59560*/  LDL.LU R5, [R1+0x34c] ;  /* 0x00034c0001057983 */ /* 0x000ee20000300800 */
[----:B------:R-:W-:-:S04]  /*59570*/  LEA R248, P6, R249, R3, 0x2 ;  /* 0x00000003f9f87211 */ /* 0x000fc800078c10ff */
[----:B------:R-:W-:Y:S02]  /*59580*/  LEA.HI.X.SX32 R249, R249, R4, 0x2, P6 ;  /* 0x00000004f9f97211 */ /* 0x000fe400030f16ff */
[----:B------:R-:W4:Y:S01]  /*59590*/  LDL.LU R4, [R1+0x3dc] ;  /* 0x0003dc0001047983 */ /* 0x000f220000300800 */
[----:B--2---:R-:W-:-:S03]  /*595a0*/  IADD3 R3, R252, 0x175, RZ ;  /* 0x00000175fc037810 */ /* 0x004fc60007ffe0ff */
[----:B---3--:R1:W-:Y:S01]  /*595b0*/  @P1 STG.E [R234.64], R5 ;  /* 0x00000005ea001986 */ /* 0x0083e2000c101904 */
[----:B------:R-:W-:-:S03]  /*595c0*/  ISETP.LT.AND P1, PT, R3, c[0x0][0x17c], !P0 ;  /* 0x00005f0003007a0c */ /* 0x000fc60004721270 */
[----:B-1----:R-:W2:Y:S04]  /*595d0*/  LDL.LU.64 R234, [R1+0x1450] ;  /* 0x0014500001ea7983 */ /* 0x002ea80000300a00 */
[----:B------:R-:W3:Y:S04]  /*595e0*/  LDL.LU R5, [R1+0x3fc] ;  /* 0x0003fc0001057983 */ /* 0x000ee80000300800 */
[----:B------:R-:W2:Y:S01]  /*595f0*/  LDL.LU R3, [R1+0x388] ;  /* 0x0003880001037983 */ /* 0x000ea20000300800 */
[----:B------:R-:W-:Y:S02]  /*59600*/  ISETP.LT.AND P6, PT, R0, c[0x0][0x17c], !P0 ;  /* 0x00005f0000007a0c */ /* 0x000fe400047c1270 */
[----:B------:R-:W-:Y:S01]  /*59610*/  IADD3 R0, R252, 0x176, RZ ;  /* 0x00000176fc007810 */ /* 0x000fe20007ffe0ff */
[----:B--2---:R1:W-:Y:S03]  /*59620*/  @P2 STG.E [R232.64], R3 ;  /* 0x00000003e8002986 */ /* 0x0043e6000c101904 */
[----:B------:R-:W-:Y:S01]  /*59630*/  ISETP.LT.AND P2, PT, R0, c[0x0][0x17c], !P0 ;  /* 0x00005f0000007a0c */ /* 0x000fe20004741270 */
[----:B-1----:R-:W2:Y:S04]  /*59640*/  LDL.LU.64 R232, [R1+0x1448] ;  /* 0x0014480001e87983 */ /* 0x002ea80000300a00 */
[----:B------:R-:W4:Y:S01]  /*59650*/  LDL.LU R0, [R1+0x38c] ;  /* 0x00038c0001007983 */ /* 0x000f220000300800 */
[----:B------:R-:W-:-:S03]  /*59660*/  IADD3 R3, R252, 0x177, RZ ;  /* 0x00000177fc037810 */ /* 0x000fc60007ffe0ff */
[----:B----4-:R1:W-:Y:S01]  /*59670*/  @P3 STG.E [R238.64], R0 ;  /* 0x00000000ee003986 */ /* 0x0103e2000c101904 */
[----:B------:R-:W-:-:S03]  /*59680*/  ISETP.LT.AND P3, PT, R3, c[0x0][0x17c], !P0 ;  /* 0x00005f0003007a0c */ /* 0x000fc60004761270 */
[----:B-1----:R-:W4:Y:S04]  /*59690*/  LDL.LU.64 R238, [R1+0x1440] ;  /* 0x0014400001ee7983 */ /* 0x002f280000300a00 */
[----:B------:R-:W5:Y:S01]  /*596a0*/  LDL.LU R3, [R1+0x398] ;  /* 0x0003980001037983 */ /* 0x000f620000300800 */
[----:B------:R-:W-:-:S03]  /*596b0*/  IADD3 R0, R252, 0x178, RZ ;  /* 0x00000178fc007810 */ /* 0x000fc60007ffe0ff */
[----:B-----5:R1:W-:Y:S01]  /*596c0*/  @P4 STG.E [R236.64], R3 ;  /* 0x00000003ec004986 */ /* 0x0203e2000c101904 */
[----:B------:R-:W-:-:S03]  /*596d0*/  ISETP.LT.AND P4, PT, R0, c[0x0][0x17c], !P0 ;  /* 0x00005f0000007a0c */ /* 0x000fc60004781270 */
[----:B-1----:R-:W5:Y:S04]  /*596e0*/  LDL.LU.64 R236, [R1+0x1438] ;  /* 0x0014380001ec7983 */ /* 0x002f680000300a00 */
[----:B------:R-:W2:Y:S01]  /*596f0*/  LDL.LU R0, [R1+0x39c] ;  /* 0x00039c0001007983 */ /* 0x000ea20000300800 */
[----:B------:R-:W-:-:S03]  /*59700*/  IADD3 R3, R252, 0x179, RZ ;  /* 0x00000179fc037810 */ /* 0x000fc60007ffe0ff */
[----:B--2---:R1:W-:Y:S01]  /*59710*/  @P5 STG.E [R242.64], R0 ;  /* 0x00000000f2005986 */ /* 0x0043e2000c101904 */
[----:B------:R-:W-:-:S03]  /*59720*/  ISETP.LT.AND P5, PT, R3, c[0x0][0x17c], !P0 ;  /* 0x00005f0003007a0c */ /* 0x000fc600047a1270 */
[----:B-1----:R-:W2:Y:S04]  /*59730*/  LDL.LU.64 R242, [R1+0x1430] ;  /* 0x0014300001f27983 */ /* 0x002ea80000300a00 */
        /* <DEDUP_REMOVED lines=10> */
[----:B------:R-:W2:Y:S04]  /*597e0*/  LDL.LU R3, [R1+0x3d8] ;  /* 0x0003d80001037983 */ /* 0x000ea80000300800 */
[----:B--2---:R1:W-:Y:S04]  /*597f0*/  @P2 STG.E [R244.64], R3 ;  /* 0x00000003f4002986 */ /* 0x0043e8000c101904 */
[----:B------:R2:W-:Y:S01]  /*59800*/  @P3 STG.E [R250.64], R4 ;  /* 0x00000004fa003986 */ /* 0x0005e2000c101904 */
[----:B-1----:R-:W-:-:S03]  /*59810*/  IADD3 R3, R252, 0x17d, RZ ;  /* 0x0000017dfc037810 */ /* 0x002fc60007ffe0ff */
[----:B------:R-:W3:Y:S01]  /*59820*/  LDL.LU.64 R244, [R1+0x1418] ;  /* 0x0014180001f47983 */ /* 0x000ee20000300a00 */
[----:B------:R-:W-:-:S03]  /*59830*/  ISETP.LT.AND P3, PT, R3, c[0x0][0x17c], !P0 ;  /* 0x00005f0003007a0c */ /* 0x000fc60004761270 */
[----:B--2---:R-:W2:Y:S04]  /*59840*/  LDL.LU.64 R250, [R1+0x1410] ;  /* 0x0014100001fa7983 */ /* 0x004ea80000300a00 */
[----:B------:R-:W2:Y:S04]  /*59850*/  LDL.LU R4, [R1+0x43c] ;  /* 0x00043c0001047983 */ /* 0x000ea80000300800 */
[----:B------:R-:W2:Y:S04]  /*59860*/  LDL.LU R3, [R1+0x3f8] ;  /* 0x0003f80001037983 */ /* 0x000ea80000300800 */
[----:B--2---:R1:W-:Y:S04]  /*59870*/  @P4 STG.E [R250.64], R3 ;  /* 0x00000003fa004986 */ /* 0x0043e8000c101904 */
[----:B---3--:R2:W-:Y:S04]  /*59880*/  @P5 STG.E [R244.64], R5 ;  /* 0x00000005f4005986 */ /* 0x0085e8000c101904 */
[----:B-1----:R-:W3:Y:S04]  /*59890*/  LDL.LU R250, [R1+0x41c] ;  /* 0x00041c0001fa7983 */ /* 0x002ee80000300800 */
[----:B------:R-:W5:Y:S04]  /*598a0*/  LDL.LU R251, [R1+0x42c] ;  /* 0x00042c0001fb7983 */ /* 0x000f680000300800 */
[----:B--2---:R-:W2:Y:S04]  /*598b0*/  LDL.LU R245, [R1+0x418] ;  /* 0x0004180001f57983 */ /* 0x004ea80000300800 */
[----:B------:R-:W4:Y:S04]  /*598c0*/  LDL.LU R244, [R1+0x438] ;  /* 0x0004380001f47983 */ /* 0x000f280000300800 */
[----:B------:R-:W3:Y:S01]  /*598d0*/  LDL.LU R5, [R1+0x374] ;  /* 0x0003740001057983 */ /* 0x000ee20000300800 */
[----:B------:R-:W-:-:S03]  /*598e0*/  IADD3 R0, R252, 0x17c, RZ ;  /* 0x0000017cfc007810 */ /* 0x000fc60007ffe0ff */
[----:B--2---:R1:W-:Y:S04]  /*598f0*/  @P6 STG.E [R246.64], R245 ;  /* 0x000000f5f6006986 */ /* 0x0043e8000c101904 */
[----:B-1----:R-:W2:Y:S04]  /*59900*/  LDL.LU R247, [R1+0x428] ;  /* 0x0004280001f77983 */ /* 0x002ea80000300800 */
[----:B------:R-:W4:Y:S04]  /*59910*/  LDL.LU R246, [R1+0x310] ;  /* 0x0003100001f67983 */ /* 0x000f280000300800 */
[----:B---3--:R1:W-:Y:S04]  /*59920*/  @P1 STG.E [R240.64], R250 ;  /* 0x000000faf0001986 */ /* 0x0083e8000c101904 */
[----:B-1----:R-:W3:Y:S04]  /*59930*/  LDL.LU R241, [R1+0x370] ;  /* 0x0003700001f17983 */ /* 0x002ee80000300800 */
[----:B------:R-:W3:Y:S01]  /*59940*/  LDL.LU R250, [R1+0x314] ;  /* 0x0003140001fa7983 */ /* 0x000ee20000300800 */
[----:B------:R-:W-:-:S02]  /*59950*/  ISETP.LT.AND P2, PT, R0, c[0x0][0x17c], !P0 ;  /* 0x00005f0000007a0c */ /* 0x000fc40004741270 */
[C---:B------:R-:W-:Y:S01]  /*59960*/  IADD3 R0, R252.reuse, 0x17e, RZ ;  /* 0x0000017efc007810 */ /* 0x040fe20007ffe0ff */
[----:B------:R-:W3:Y:S01]  /*59970*/  LDL.LU R245, [R1+0x1b0] ;  /* 0x0001b00001f57983 */ /* 0x000ee20000300800 */
[----:B------:R-:W-:Y:S02]  /*59980*/  IADD3 R3, R252, 0x17f, RZ ;  /* 0x0000017ffc037810 */ /* 0x000fe40007ffe0ff */
[----:B------:R-:W-:Y:S02]  /*59990*/  ISETP.LT.AND P4, PT, R0, c[0x0][0x17c], !P0 ;  /* 0x00005f0000007a0c */ /* 0x000fe40004781270 */
[----:B------:R-:W-:Y:S02]  /*599a0*/  ISETP.LT.AND P5, PT, R3, c[0x0][0x17c], !P0 ;  /* 0x00005f0003007a0c */ /* 0x000fe400047a1270 */
[C---:B------:R-:W-:Y:S02]  /*599b0*/  IADD3 R0, R252.reuse, 0x180, RZ ;  /* 0x00000180fc007810 */ /* 0x040fe40007ffe0ff */
[----:B------:R-:W-:-:S02]  /*599c0*/  IADD3 R3, R252, 0x181, RZ ;  /* 0x00000181fc037810 */ /* 0x000fc40007ffe0ff */
[----:B------:R-:W-:Y:S02]  /*599d0*/  ISETP.LT.AND P6, PT, R0, c[0x0][0x17c], !P0 ;  /* 0x00005f0000007a0c */ /* 0x000fe400047c1270 */
[C---:B------:R-:W-:Y:S02]  /*599e0*/  IADD3 R0, R252.reuse, 0x182, RZ ;  /* 0x00000182fc007810 */ /* 0x040fe40007ffe0ff */
[----:B------:R-:W-:Y:S02]  /*599f0*/  ISETP.LT.AND P1, PT, R3, c[0x0][0x17c], !P0 ;  /* 0x00005f0003007a0c */ /* 0x000fe40004721270 */
[----:B------:R-:W-:Y:S01]  /*59a00*/  IADD3 R3, R252, 0x183, RZ ;  /* 0x00000183fc037810 */ /* 0x000fe20007ffe0ff */
[----:B--2---:R-:W-:Y:S04]  /*59a10*/  @P2 STG.E [R242.64], R247 ;  /* 0x000000f7f2002986 */ /* 0x004fe8000c101904 */
[----:B-----5:R1:W-:Y:S01]  /*59a20*/  @P3 STG.E [R236.64], R251 ;  /* 0x000000fbec003986 */ /* 0x0203e2000c101904 */
[----:B------:R-:W-:-:S02]  /*59a30*/  ISETP.LT.AND P2, PT, R0, c[0x0][0x17c], !P0 ;  /* 0x00005f0000007a0c */ /* 0x000fc40004741270 */
[----:B------:R-:W-:Y:S01]  /*59a40*/  ISETP.LT.AND P3, PT, R3, c[0x0][0x17c], !P0 ;  /* 0x00005f0003007a0c */ /* 0x000fe20004761270 */
[----:B----4-:R-:W-:Y:S04]  /*59a50*/  @P4 STG.E [R238.64], R244 ;  /* 0x000000f4ee004986 */ /* 0x010fe8000c101904 */
[----:B-1----:R-:W2:Y:S04]  /*59a60*/  LDL.LU R251, [R1+0x1b4] ;  /* 0x0001b40001fb7983 */ /* 0x002ea80000300800 */
[----:B------:R-:W4:Y:S04]  /*59a70*/  LDL.LU R247, [R1+0x140] ;  /* 0x0001400001f77983 */ /* 0x000f280000300800 */
[----:B------:R1:W-:Y:S04]  /*59a80*/  @P5 STG.E [R232.64], R4 ;  /* 0x00000004e8005986 */ /* 0x0003e8000c101904 */
[----:B---3--:R-:W-:Y:S04]  /*59a90*/  @P6 STG.E [R234.64], R241 ;  /* 0x000000f1ea006986 */ /* 0x008fe8000c101904 */
[----:B-1----:R-:W3:Y:S04]  /*59aa0*/  LDL.LU R4, [R1+0x144] ;  /* 0x0001440001047983 */ /* 0x002ee80000300800 */
[----:B------:R-:W5:Y:S04]  /*59ab0*/  LDL.LU R244, [R1+0x360] ;  /* 0x0003600001f47983 */ /* 0x000f680000300800 */
[----:B------:R1:W-:Y:S04]  /*59ac0*/  @P1 STG.E [R228.64], R5 ;  /* 0x00000005e4001986 */ /* 0x0003e8000c101904 */
[----:B------:R-:W-:Y:S04]  /*59ad0*/  @P2 STG.E [R230.64], R246 ;  /* 0x000000f6e6002986 */ /* 0x000fe8000c101904 */
[----:B------:R1:W-:Y:S04]  /*59ae0*/  @P3 STG.E [R224.64], R250 ;  /* 0x000000fae0003986 */ /* 0x0003e8000c101904 */
[----:B-1----:R-:W5:Y:S04]  /*59af0*/  LDL.LU R5, [R1+0x364] ;  /* 0x0003640001057983 */ /* 0x002f680000300800 */
[----:B------:R-:W5:Y:S04]  /*59b00*/  LDL.LU R241, [R1+0x300] ;  /* 0x0003000001f17983 */ /* 0x000f680000300800 */
[----:B------:R-:W5:Y:S01]  /*59b10*/  LDL.LU R250, [R1+0x304] ;  /* 0x0003040001fa7983 */ /* 0x000f620000300800 */
[----:B------:R-:W-:-:S02]  /*59b20*/  IADD3 R0, R252, 0x184, RZ ;  /* 0x00000184fc007810 */ /* 0x000fc40007ffe0ff */
[----:B------:R-:W-:Y:S01]  /*59b30*/  IADD3 R3, R252, 0x185, RZ ;  /* 0x00000185fc037810 */ /* 0x000fe20007ffe0ff */
[----:B------:R-:W5:Y:S01]  /*59b40*/  LDL.LU R246, [R1+0x190] ;  /* 0x0001900001f67983 */ /* 0x000f620000300800 */
[----:B------:R-:W-:Y:S02]  /*59b50*/  ISETP.LT.AND P4, PT, R0, c[0x0][0x17c], !P0 ;  /* 0x00005f0000007a0c */ /* 0x000fe40004781270 */
[----:B------:R-:W-:Y:S02]  /*59b60*/  ISETP.LT.AND P5, PT, R3, c[0x0][0x17c], !P0 ;  /* 0x00005f0003007a0c */ /* 0x000fe400047a1270 */
[C---:B------:R-:W-:Y:S02]  /*59b70*/  IADD3 R0, R252.reuse, 0x186, RZ ;  /* 0x00000186fc007810 */ /* 0x040fe40007ffe0ff */
[----:B------:R-:W-:Y:S02]  /*59b80*/  IADD3 R3, R252, 0x187, RZ ;  /* 0x00000187fc037810 */ /* 0x000fe40007ffe0ff */
[----:B------:R-:W-:-:S02]  /*59b90*/  ISETP.LT.AND P6, PT, R0, c[0x0][0x17c], !P0 ;  /* 0x00005f0000007a0c */ /* 0x000fc400047c1270 */
[----:B------:R-:W-:Y:S02]  /*59ba0*/  IADD3 R0, R252, 0x188, RZ ;  /* 0x00000188fc007810 */ /* 0x000fe40007ffe0ff */
[----:B------:R-:W-:Y:S02]  /*59bb0*/  ISETP.LT.AND P1, PT, R3, c[0x0][0x17c], !P0 ;  /* 0x00005f0003007a0c */ /* 0x000fe40004721270 */
[----:B------:R-:W-:Y:S01]  /*59bc0*/  ISETP.LT.AND P2, PT, R0, c[0x0][0x17c], !P0 ;  /* 0x00005f0000007a0c */ /* 0x000fe20004741270 */
[----:B------:R-:W-:Y:S01]  /*59bd0*/  @P4 STG.E [R226.64], R245 ;  /* 0x000000f5e2004986 */ /* 0x000fe2000c101904 */
[C---:B------:R-:W-:Y:S02]  /*59be0*/  IADD3 R0, R252.reuse, 0x189, RZ ;  /* 0x00000189fc007810 */ /* 0x040fe40007ffe0ff */
[----:B------:R-:W-:Y:S02]  /*59bf0*/  IADD3 R3, R252, 0x18a, RZ ;  /* 0x0000018afc037810 */ /* 0x000fe40007ffe0ff */
[----:B------:R-:W-:-:S02]  /*59c00*/  ISETP.LT.AND P3, PT, R0, c[0x0][0x17c], !P0 ;  /* 0x00005f0000007a0c */ /* 0x000fc40004761270 */
[----:B------:R-:W-:Y:S02]  /*59c10*/  IADD3 R0, R252, 0x18b, RZ ;  /* 0x0000018bfc007810 */ /* 0x000fe40007ffe0ff */
[----:B------:R-:W-:Y:S01]  /*59c20*/  ISETP.LT.AND P4, PT, R3, c[0x0][0x17c], !P0 ;  /* 0x00005f0003007a0c */ /* 0x000fe20004781270 */
[----:B--2---:R1:W-:Y:S01]  /*59c30*/  @P5 STG.E [R220.64], R251 ;  /* 0x000000fbdc005986 */ /* 0x0043e2000c101904 */
[----:B------:R-:W-:-:S03]  /*59c40*/  ISETP.LT.AND P5, PT, R0, c[0x0][0x17c], !P0 ;  /* 0x00005f0000007a0c */ /* 0x000fc600047a1270 */
[----:B----4-:R-:W-:Y:S04]  /*59c50*/  @P6 STG.E [R222.64], R247 ;  /* 0x000000f7de006986 */ /* 0x010fe8000c101904 */
[----:B-1----:R-:W2:Y:S04]  /*59c60*/  LDL.LU R251, [R1+0x194] ;  /* 0x0001940001fb7983 */ /* 0x002ea80000300800 */
[----:B------:R-:W4:Y:S04]  /*59c70*/  LDL.LU R245, [R1+0x100] ;  /* 0x0001000001f57983 */ /* 0x000f280000300800 */
[----:B---3--:R1:W-:Y:S04]  /*59c80*/  @P1 STG.E [R216.64], R4 ;  /* 0x00000004d8001986 */ /* 0x0083e8000c101904 */
[----:B-----5:R-:W-:Y:S04]  /*59c90*/  @P2 STG.E [R218.64], R244 ;  /* 0x000000f4da002986 */ /* 0x020fe8000c101904 */
        /* <DEDUP_REMOVED lines=16> */
[----:B------:R-:W-:Y:S02]  /*59da0*/  ISETP.LT.AND P3, PT, R0, c[0x0][0x17c], !P0 ;  /* 0x00005f0000007a0c */ /* 0x000fe40004761270 */
[C---:B------:R-:W-:Y:S01]  /*59db0*/  IADD3 R3, R252.reuse, 0x190, RZ ;  /* 0x00000190fc037810 */ /* 0x040fe20007ffe0ff */
[----:B------:R-:W-:Y:S01]  /*59dc0*/  @P6 STG.E [R210.64], R246 ;  /* 0x000000f6d2006986 */ /* 0x000fe2000c101904 */
[C---:B------:R-:W-:Y:S02]  /*59dd0*/  IADD3 R0, R252.reuse, 0x191, RZ ;  /* 0x00000191fc007810 */ /* 0x040fe40007ffe0ff */
[----:B------:R-:W-:Y:S02]  /*59de0*/  ISETP.LT.AND P4, PT, R3, c[0x0][0x17c], !P0 ;  /* 0x00005f0003007a0c */ /* 0x000fe40004781270 */
[----:B------:R-:W-:Y:S02]  /*59df0*/  IADD3 R3, R252, 0x192, RZ ;  /* 0x00000192fc037810 */ /* 0x000fe40007ffe0ff */
[----:B------:R-:W-:-:S02]  /*59e00*/  ISETP.LT.AND P5, PT, R0, c[0x0][0x17c], !P0 ;  /* 0x00005f0000007a0c */ /* 0x000fc400047a1270 */
[----:B------:R-:W-:Y:S02]  /*59e10*/  IADD3 R0, R252, 0x193, RZ ;  /* 0x00000193fc007810 */ /* 0x000fe40007ffe0ff */
[----:B------:R-:W-:Y:S01]  /*59e20*/  ISETP.LT.AND P6, PT, R3, c[0x0][0x17c], !P0 ;  /* 0x00005f0003007a0c */ /* 0x000fe200047c1270 */
[----:B--2---:R1:W-:Y:S01]  /*59e30*/  @P1 STG.E [R204.64], R251 ;  /* 0x000000fbcc001986 */ /* 0x0043e2000c101904 */
[----:B------:R-:W-:-:S03]  /*59e40*/  ISETP.LT.AND P1, PT, R0, c[0x0][0x17c], !P0 ;  /* 0x00005f0000007a0c */ /* 0x000fc60004721270 */
[----:B----4-:R2:W-:Y:S04]  /*59e50*/  @P2 STG.E [R206.64], R245 ;  /* 0x000000f5ce002986 */ /* 0x0105e8000c101904 */
[----:B-1----:R-:W4:Y:S04]  /*59e60*/  LDL.LU R251, [R1+0x174] ;  /* 0x0001740001fb7983 */ /* 0x002f280000300800 */
[----:B------:R-:W4:Y:S04]  /*59e70*/  LDL.LU R241, [R1+0xc0] ;  /* 0x0000c00001f17983 */ /* 0x000f280000300800 */
[----:B------:R-:W4:Y:S04]  /*59e80*/  LDL.LU R246, [R1+0xc4] ;  /* 0x0000c40001f67983 */ /* 0x000f280000300800 */
[----:B---3--:R1:W-:Y:S04]  /*59e90*/  @P3 STG.E [R200.64], R4 ;  /* 0x00000004c8003986 */ /* 0x0083e8000c101904 */
[----:B--2---:R-:W2:Y:S04]  /*59ea0*/  LDL.LU R245, [R1+0x3a0] ;  /* 0x0003a00001f57983 */ /* 0x004ea80000300800 */
[----:B-1----:R-:W3:Y:S04]  /*59eb0*/  LDL.LU R4, [R1+0x3a4] ;  /* 0x0003a40001047983 */ /* 0x002ee80000300800 */
[----:B-----5:R1:W-:Y:S04]  /*59ec0*/  @P4 STG.E [R202.64], R247 ;  /* 0x000000f7ca004986 */ /* 0x0203e8000c101904 */
[----:B------:R5:W-:Y:S04]  /*59ed0*/  @P5 STG.E [R196.64], R5 ;  /* 0x00000005c4005986 */ /* 0x000be8000c101904 */
[----:B------:R5:W-:Y:S04]  /*59ee0*/  @P6 STG.E [R198.64], R244 ;  /* 0x000000f4c6006986 */ /* 0x000be8000c101904 */
[----:B-1----:R-:W3:Y:S04]  /*59ef0*/  LDL.LU R247, [R1+0x3c0] ;  /* 0x0003c00001f77983 */ /* 0x002ee80000300800 */
[----:B-----5:R-:W3:Y:S04]  /*59f00*/  LDL.LU R5, [R1+0x3c4] ;  /* 0x0003c40001057983 */ /* 0x020ee80000300800 */
[----:B------:R1:W-:Y:S04]  /*59f10*/  @P1 STG.E [R192.64], R250 ;  /* 0x000000fac0001986 */ /* 0x0003e8000c101904 */
[----:B------:R-:W3:Y:S04]  /*59f20*/  LDL.LU R244, [R1+0x3e0] ;  /* 0x0003e00001f47983 */ /* 0x000ee80000300800 */
[----:B-1----:R-:W3:Y:S01]  /*59f30*/  LDL.LU R250, [R1+0x3e4] ;  /* 0x0003e40001fa7983 */ /* 0x002ee20000300800 */
[----:B------:R-:W-:-:S02]  /*59f40*/  IADD3 R3, R252, 0x194, RZ ;  /* 0x00000194fc037810 */ /* 0x000fc40007ffe0ff */
[C---:B------:R-:W-:Y:S02]  /*59f50*/  IADD3 R0, R252.reuse, 0x195, RZ ;  /* 0x00000195fc007810 */ /* 0x040fe40007ffe0ff */
[----:B------:R-:W-:Y:S02]  /*59f60*/  ISETP.LT.AND P2, PT, R3, c[0x0][0x17c], !P0 ;  /* 0x00005f0003007a0c */ /* 0x000fe40004741270 */
[----:B------:R-:W-:Y:S02]  /*59f70*/  IADD3 R3, R252, 0x196, RZ ;  /* 0x00000196fc037810 */ /* 0x000fe40007ffe0ff */
[----:B------:R-:W-:Y:S02]  /*59f80*/  ISETP.LT.AND P3, PT, R0, c[0x0][0x17c], !P0 ;  /* 0x00005f0000007a0c */ /* 0x000fe40004761270 */
[----:B------:R-:W-:Y:S02]  /*59f90*/  IADD3 R0, R252, 0x197, RZ ;  /* 0x00000197fc007810 */ /* 0x000fe40007ffe0ff */
[----:B------:R-:W-:-:S02]  /*59fa0*/  ISETP.LT.AND P4, PT, R3, c[0x0][0x17c], !P0 ;  /* 0x00005f0003007a0c */ /* 0x000fc40004781270 */
[----:B------:R-:W-:Y:S02]  /*59fb0*/  IADD3 R3, R252, 0x198, RZ ;  /* 0x00000198fc037810 */ /* 0x000fe40007ffe0ff */
[----:B------:R-:W-:Y:S02]  /*59fc0*/  ISETP.LT.AND P5, PT, R0, c[0x0][0x17c], !P0 ;  /* 0x00005f0000007a0c */ /* 0x000fe400047a1270 */
[----:B------:R-:W-:Y:S02]  /*59fd0*/  IADD3 R0, R252, 0x199, RZ ;  /* 0x00000199fc007810 */ /* 0x000fe40007ffe0ff */
[----:B------:R-:W-:Y:S02]  /*59fe0*/  ISETP.LT.AND P6, PT, R3, c[0x0][0x17c], !P0 ;  /* 0x00005f0003007a0c */ /* 0x000fe400047c1270 */
[----:B------:R-:W-:Y:S02]  /*59ff0*/  ISETP.LT.AND P1, PT, R0, c[0x0][0x17c], !P0 ;  /* 0x00005f0000007a0c */ /* 0x000fe40004721270 */
[C---:B------:R-:W-:Y:S01]  /*5a000*/  IADD3 R3, R252.reuse, 0x19a, RZ ;  /* 0x0000019afc037810 */ /* 0x040fe20007ffe0ff */
[----:B------:R-:W-:Y:S01]  /*5a010*/  @P2 STG.E [R194.64], R240 ;  /* 0x000000f0c2002986 */ /* 0x000fe2000c101904 */
[----:B------:R-:W-:-:S02]  /*5a020*/  IADD3 R0, R252, 0x19b, RZ ;  /* 0x0000019bfc007810 */ /* 0x000fc40007ffe0ff */
[----:B------:R-:W-:Y:S02]  /*5a030*/  ISETP.LT.AND P2, PT, R3, c[0x0][0x17c], !P0 ;  /* 0x00005f0003007a0c */ /* 0x000fe40004741270 */
[----:B------:R-:W-:Y:S01]  /*5a040*/  IADD3 R3, R252, 0x19c, RZ ;  /* 0x0000019cfc037810 */ /* 0x000fe20007ffe0ff */
[----:B----4-:R1:W-:Y:S01]  /*5a050*/  @P3 STG.E [R188.64], R251 ;  /* 0x000000fbbc003986 */ /* 0x0103e2000c101904 */
[----:B------:R-:W-:Y:S02]  /*5a060*/  ISETP.LT.AND P3, PT, R0, c[0x0][0x17c], !P0 ;  /* 0x00005f0000007a0c */ /* 0x000fe40004761270 */
[----:B------:R-:W-:Y:S01]  /*5a070*/  IADD3 R0, R252, 0x19d, RZ ;  /* 0x0000019dfc007810 */ /* 0x000fe20007ffe0ff */
[----:B------:R-:W-:Y:S01]  /*5a080*/  @P4 STG.E [R190.64], R241 ;  /* 0x000000f1be004986 */ /* 0x000fe2000c101904 */
[----:B------:R-:W-:-:S03]  /*5a090*/  ISETP.LT.AND P4, PT, R3, c[0x0][0x17c], !P0 ;  /* 0x00005f0003007a0c */ /* 0x000fc60004781270 */
[----:B------:R4:W-:Y:S04]  /*5a0a0*/  @P5 STG.E [R184.64], R246 ;  /* 0x000000f6b8005986 */ /* 0x0009e8000c101904 */
[----:B-1----:R-:W5:Y:S01]  /*5a0b0*/  LDL.LU R251, [R1+0x400] ;  /* 0x0004000001fb7983 */ /* 0x002f620000300800 */
[----:B------:R-:W-:-:S03]  /*5a0c0*/  ISETP.LT.AND P5, PT, R0, c[0x0][0x17c], !P0 ;  /* 0x00005f0000007a0c */ /* 0x000fc600047a1270 */
[----:B--2---:R-:W-:Y:S04]  /*5a0d0*/  @P6 STG.E [R186.64], R245 ;  /* 0x000000f5ba006986 */ /* 0x004fe8000c101904 */
[----:B----4-:R-:W2:Y:S04]  /*5a0e0*/  LDL.LU R246, [R1+0x378] ;  /* 0x0003780001f67983 */ /* 0x010ea80000300800 */
[----:B---3--:R1:W-:Y:S04]  /*5a0f0*/  @P1 STG.E [R180.64], R4 ;  /* 0x00000004b4001986 */ /* 0x0083e8000c101904 */
[----:B-1----:R-:W3:Y:S04]  /*5a100*/  LDL.LU R4, [R1+0x37c] ;  /* 0x00037c0001047983 */ /* 0x002ee80000300800 */
[----:B------:R-:W-:Y:S04]  /*5a110*/  @P2 STG.E [R182.64], R247 ;  /* 0x000000f7b6002986 */ /* 0x000fe8000c101904 */
[----:B------:R-:W4:Y:S04]  /*5a120*/  LDL.LU R245, [R1+0x318] ;  /* 0x0003180001f57983 */ /* 0x000f280000300800 */
[----:B------:R1:W-:Y:S04]  /*5a130*/  @P3 STG.E [R176.64], R5 ;  /* 0x00000005b0003986 */ /* 0x0003e8000c101904 */
[----:B------:R-:W-:Y:S04]  /*5a140*/  @P4 STG.E [R178.64], R244 ;  /* 0x000000f4b2004986 */ /* 0x000fe8000c101904 */
[----:B-1----:R-:W4:Y:S04]  /*5a150*/  LDL.LU R5, [R1+0x31c] ;  /* 0x00031c0001057983 */ /* 0x002f280000300800 */
[----:B------:R-:W4:Y:S04]  /*5a160*/  LDL.LU R240, [R1+0x1b8] ;  /* 0x0001b80001f07983 */ /* 0x000f280000300800 */
[----:B------:R1:W-:Y:S04]  /*5a170*/  @P5 STG.E [R172.64], R250 ;  /* 0x000000faac005986 */ /* 0x0003e8000c101904 */
[----:B-1----:R-:W4:Y:S01]  /*5a180*/  LDL.LU R250, [R1+0x1bc] ;  /* 0x0001bc0001fa7983 */ /* 0x002f220000300800 */
[----:B------:R-:W-:-:S02]  /*5a190*/  IADD3 R3, R252, 0x19e, RZ ;  /* 0x0000019efc037810 */ /* 0x000fc40007ffe0ff */
[C---:B------:R-:W-:Y:S01]  /*5a1a0*/  IADD3 R0, R252.reuse, 0x1a0, RZ ;  /* 0x000001a0fc007810 */ /* 0x040fe20007ffe0ff */
[----:B------:R-:W4:Y:S01]  /*5a1b0*/  LDL.LU R247, [R1+0x148] ;  /* 0x0001480001f77983 */ /* 0x000f220000300800 */
[----:B------:R-:W-:Y:S02]  /*5a1c0*/  ISETP.LT.AND P6, PT, R3, c[0x0][0x17c], !P0 ;  /* 0x00005f0003007a0c */ /* 0x000fe400047c1270 */
[----:B------:R-:W-:-:S04]  /*5a1d0*/  IADD3 R3, R252, 0x19f, RZ ;  /* 0x0000019ffc037810 */ /* 0x000fc80007ffe0ff */
[----:B------:R-:W-:Y:S02]  /*5a1e0*/  ISETP.LT.AND P1, PT, R3, c[0x0][0x17c], !P0 ;  /* 0x00005f0003007a0c */ /* 0x000fe40004721270 */
        /* <DEDUP_REMOVED lines=9> */
[----:B-----5:R-:W-:Y:S04]  /*5a280*/  @P6 STG.E [R174.64], R251 ;  /* 0x000000fbae006986 */ /* 0x020fe8000c101904 */
[----:B------:R1:W-:Y:S01]  /*5a290*/  @P1 STG.E [R168.64], R2 ;  /* 0x00000002a8001986 */ /* 0x0003e2000c101904 */
[----:B------:R-:W-:-:S02]  /*5a2a0*/  ISETP.LT.AND P6, PT, R0, c[0x0][0x17c], !P0 ;  /* 0x00005f0000007a0c */ /* 0x000fc400047c1270 */
[----:B------:R-:W-:Y:S01]  /*5a2b0*/  ISETP.LT.AND P1, PT, R3, c[0x0][0x17c], !P0 ;  /* 0x00005f0003007a0c */ /* 0x000fe20004721270 */
[----:B--2---:R-:W-:Y:S04]  /*5a2c0*/  @P2 STG.E [R170.64], R246 ;  /* 0x000000f6aa002986 */ /* 0x004fe8000c101904 */
[----:B-1----:R-:W2:Y:S04]  /*5a2d0*/  LDL.LU R2, [R1+0x1408] ;  /* 0x0014080001027983 */ /* 0x002ea80000300800 */
[----:B------:R-:W5:Y:S04]  /*5a2e0*/  LDL.LU R251, [R1+0x14c] ;  /* 0x00014c0001fb7983 */ /* 0x000f680000300800 */
[----:B------:R-:W2:Y:S04]  /*5a2f0*/  LDL.LU R244, [R1+0x368] ;  /* 0x0003680001f47983 */ /* 0x000ea80000300800 */
[----:B---3--:R1:W-:Y:S04]  /*5a300*/  @P3 STG.E [R164.64], R4 ;  /* 0x00000004a4003986 */ /* 0x0083e8000c101904 */
[----:B----4-:R-:W-:Y:S04]  /*5a310*/  @P4 STG.E [R166.64], R245 ;  /* 0x000000f5a6004986 */ /* 0x010fe8000c101904 */
[----:B-1----:R-:W3:Y:S04]  /*5a320*/  LDL.LU R4, [R1+0x36c] ;  /* 0x00036c0001047983 */ /* 0x002ee80000300800 */
[----:B------:R-:W4:Y:S04]  /*5a330*/  LDL.LU R241, [R1+0x308] ;  /* 0x0003080001f17983 */ /* 0x000f280000300800 */
[----:B------:R1:W-:Y:S04]  /*5a340*/  @P5 STG.E [R160.64], R5 ;  /* 0x00000005a0005986 */ /* 0x0003e8000c101904 */
[----:B------:R-:W-:Y:S04]  /*5a350*/  @P6 STG.E [R162.64], R240 ;  /* 0x000000f0a2006986 */ /* 0x000fe8000c101904 */
[----:B-1----:R-:W4:Y:S04]  /*5a360*/  LDL.LU R5, [R1+0x30c] ;  /* 0x00030c0001057983 */ /* 0x002f280000300800 */
[----:B------:R-:W4:Y:S04]  /*5a370*/  LDL.LU R246, [R1+0x198] ;  /* 0x0001980001f67983 */ /* 0x000f280000300800 */
[----:B------:R-:W4:Y:S04]  /*5a380*/  LDL.LU R245, [R1+0x19c] ;  /* 0x00019c0001f57983 */ /* 0x000f280000300800 */
[----:B------:R1:W-:Y:S04]  /*5a390*/  @P1 STG.E [R156.64], R250 ;  /* 0x000000fa9c001986 */ /* 0x0003e8000c101904 */
[----:B-1----:R-:W4:Y:S01]  /*5a3a0*/  LDL.LU R250, [R1+0x108] ;  /* 0x0001080001fa7983 */ /* 0x002f220000300800 */
[----:B------:R-:W-:-:S02]  /*5a3b0*/  IADD3 R0, R252, 0x1a6, RZ ;  /* 0x000001a6fc007810 */ /* 0x000fc40007ffe0ff */
[----:B------:R-:W-:Y:S02]  /*5a3c0*/  IADD3 R3, R252, 0x1a7, RZ ;  /* 0x000001a7fc037810 */ /* 0x000fe40007ffe0ff */
[----:B------:R-:W-:Y:S02]  /*5a3d0*/  ISETP.LT.AND P2, PT, R0, c[0x0][0x17c], !P0 ;  /* 0x00005f0000007a0c */ /* 0x000fe40004741270 */
[C---:B------:R-:W-:Y:S02]  /*5a3e0*/  IADD3 R0, R252.reuse, 0x1a8, RZ ;  /* 0x000001a8fc007810 */ /* 0x040fe40007ffe0ff */
[----:B------:R-:W-:Y:S02]  /*5a3f0*/  ISETP.LT.AND P3, PT, R3, c[0x0][0x17c], !P0 ;  /* 0x00005f0003007a0c */ /* 0x000fe40004761270 */
[----:B------:R-:W-:Y:S02]  /*5a400*/  IADD3 R3, R252, 0x1a9, RZ ;  /* 0x000001a9fc037810 */ /* 0x000fe40007ffe0ff */
[----:B------:R-:W-:-:S02]  /*5a410*/  ISETP.LT.AND P4, PT, R0, c[0x0][0x17c], !P0 ;  /* 0x00005f0000007a0c */ /* 0x000fc40004781270 */
[C---:B------:R-:W-:Y:S02]  /*5a420*/  IADD3 R0, R252.reuse, 0x1aa, RZ ;  /* 0x000001aafc007810 */ /* 0x040fe40007ffe0ff */
[----:B------:R-:W-:Y:S02]  /*5a430*/  ISETP.LT.AND P5, PT, R3, c[0x0][0x17c], !P0 ;  /* 0x00005f0003007a0c */ /* 0x000fe400047a1270 */
[----:B------:R-:W-:Y:S02]  /*5a440*/  IADD3 R3, R252, 0x1ab, RZ ;  /* 0x000001abfc037810 */ /* 0x000fe40007ffe0ff */
[----:B------:R-:W-:Y:S02]  /*5a450*/  ISETP.LT.AND P6, PT, R0, c[0x0][0x17c], !P0 ;  /* 0x00005f0000007a0c */ /* 0x000fe400047c1270 */
[----:B------:R-:W-:Y:S02]  /*5a460*/  IADD3 R0, R252, 0x1ac, RZ ;  /* 0x000001acfc007810 */ /* 0x000fe40007ffe0ff */
[----:B------:R-:W-:-:S02]  /*5a470*/  ISETP.LT.AND P1, PT, R3, c[0x0][0x17c], !P0 ;  /* 0x00005f0003007a0c */ /* 0x000fc40004721270 */
[----:B------:R-:W-:Y:S01]  /*5a480*/  IADD3 R3, R252, 0x1ad, RZ ;  /* 0x000001adfc037810 */ /* 0x000fe20007ffe0ff */
[----:B------:R1:W-:Y:S01]  /*5a490*/  @P2 STG.E [R158.64], R247 ;  /* 0x000000f79e002986 */ /* 0x0003e2000c101904 */
[----:B------:R-:W-:Y:S02]  /*5a4a0*/  ISETP.LT.AND P2, PT, R0, c[0x0][0x17c], !P0 ;  /* 0x00005f0000007a0c */ /* 0x000fe40004741270 */
[----:B------:R-:W-:Y:S01]  /*5a4b0*/  IADD3 R0, R252, 0x1ae, RZ ;  /* 0x000001aefc007810 */ /* 0x000fe20007ffe0ff */
[----:B-1----:R-:W4:Y:S04]  /*5a4c0*/  LDL.LU R247, [R1+0x358] ;  /* 0x0003580001f77983 */ /* 0x002f280000300800 */
[----:B-----5:R1:W-:Y:S01]  /*5a4d0*/  @P3 STG.E [R152.64], R251 ;  /* 0x000000fb98003986 */ /* 0x0203e2000c101904 */
[----:B------:R-:W-:-:S02]  /*5a4e0*/  ISETP.LT.AND P3, PT, R3, c[0x0][0x17c], !P0 ;  /* 0x00005f0003007a0c */ /* 0x000fc40004761270 */
[----:B------:R-:W-:Y:S01]  /*5a4f0*/  IADD3 R3, R252, 0x1af, RZ ;  /* 0x000001affc037810 */ /* 0x000fe20007ffe0ff */
[----:B--2---:R2:W-:Y:S01]  /*5a500*/  @P4 STG.E [R154.64], R244 ;  /* 0x000000f49a004986 */ /* 0x0045e2000c101904 */
[----:B------:R-:W-:-:S03]  /*5a510*/  ISETP.LT.AND P4, PT, R0, c[0x0][0x17c], !P0 ;  /* 0x00005f0000007a0c */ /* 0x000fc60004781270 */
[----:B-1----:R-:W5:Y:S04]  /*5a520*/  LDL.LU R251, [R1+0x35c] ;  /* 0x00035c0001fb7983 */ /* 0x002f680000300800 */
[----:B--2---:R-:W2:Y:S04]  /*5a530*/  LDL.LU R244, [R1+0x1c8] ;  /* 0x0001c80001f47983 */ /* 0x004ea80000300800 */
[----:B---3--:R1:W-:Y:S01]  /*5a540*/  @P5 STG.E [R148.64], R4 ;  /* 0x0000000494005986 */ /* 0x0083e2000c101904 */
[----:B------:R-:W-:-:S03]  /*5a550*/  ISETP.LT.AND P5, PT, R3, c[0x0][0x17c], !P0 ;  /* 0x00005f0003007a0c */ /* 0x000fc600047a1270 */
[----:B----4-:R-:W-:Y:S04]  /*5a560*/  @P6 STG.E [R150.64], R241 ;  /* 0x000000f196006986 */ /* 0x010fe8000c101904 */
[----:B-1----:R-:W3:Y:S04]  /*5a570*/  LDL.LU R4, [R1+0x1cc] ;  /* 0x0001cc0001047983 */ /* 0x002ee80000300800 */
[----:B------:R1:W-:Y:S04]  /*5a580*/  @P1 STG.E [R144.64], R5 ;  /* 0x0000000590001986 */ /* 0x0003e8000c101904 */
[----:B------:R-:W-:Y:S04]  /*5a590*/  @P2 STG.E [R146.64], R246 ;  /* 0x000000f692002986 */ /* 0x000fe8000c101904 */
[----:B------:R-:W-:Y:S04]  /*5a5a0*/  @P3 STG.E [R140.64], R245 ;  /* 0x000000f58c003986 */ /* 0x000fe8000c101904 */
[----:B-1----:R-:W4:Y:S04]  /*5a5b0*/  LDL.LU R5, [R1+0x178] ;  /* 0x0001780001057983 */ /* 0x002f280000300800 */
[----:B------:R-:W-:Y:S04]  /*5a5c0*/  @P4 STG.E [R142.64], R250 ;  /* 0x000000fa8e004986 */ /* 0x000fe8000c101904 */
[----:B------:R1:W-:Y:S04]  /*5a5d0*/  @P5 STG.E [R136.64], R2 ;  /* 0x0000000288005986 */ /* 0x0003e8000c101904 */
[----:B-1----:R-:W4:Y:S04]  /*5a5e0*/  LDL.LU R2, [R1+0x1404] ;  /* 0x0014040001027983 */ /* 0x002f280000300800 */
[----:B------:R-:W4:Y:S01]  /*5a5f0*/  LDL.LU R245, [R1+0xc8] ;  /* 0x0000c80001f57983 */ /* 0x000f220000300800 */
[----:B------:R-:W-:-:S02]  /*5a600*/  IADD3 R0, R252, 0x1b0, RZ ;  /* 0x000001b0fc007810 */ /* 0x000fc40007ffe0ff */
[----:B------:R-:W-:Y:S01]  /*5a610*/  IADD3 R3, R252, 0x1b1, RZ ;  /* 0x000001b1fc037810 */ /* 0x000fe20007ffe0ff */
[----:B------:R-:W4:Y:S01]  /*5a620*/  LDL.LU R250, [R1+0xcc] ;  /* 0x0000cc0001fa7983 */ /* 0x000f220000300800 */
[----:B------:R-:W-:Y:S02]  /*5a630*/  ISETP.LT.AND P6, PT, R0, c[0x0][0x17c], !P0 ;  /* 0x00005f0000007a0c */ /* 0x000fe400047c1270 */
[C---:B------:R-:W-:Y:S01]  /*5a640*/  IADD3 R0, R252.reuse, 0x1b2, RZ ;  /* 0x000001b2fc007810 */ /* 0x040fe20007ffe0ff */
[----:B------:R-:W4:Y:S01]  /*5a650*/  LDL.LU.64 R242, [R1+0x48] ;  /* 0x0000480001f27983 */ /* 0x000f220000300a00 */
[----:B------:R-:W-:Y:S02]  /*5a660*/  ISETP.LT.AND P1, PT, R3, c[0x0][0x17c], !P0 ;  /* 0x00005f0003007a0c */ /* 0x000fe40004721270 */
[----:B------:R-:W-:Y:S02]  /*5a670*/  IADD3 R3, R252, 0x1b3, RZ ;  /* 0x000001b3fc037810 */ /* 0x000fe40007ffe0ff */
[----:B------:R-:W-:-:S02]  /*5a680*/  ISETP.LT.AND P2, PT, R0, c[0x0][0x17c], !P0 ;  /* 0x00005f0000007a0c */ /* 0x000fc40004741270 */
[C---:B------:R-:W-:Y:S02]  /*5a690*/  IADD3 R0, R252.reuse, 0x1b4, RZ ;  /* 0x000001b4fc007810 */ /* 0x040fe40007ffe0ff */
[----:B------:R-:W-:Y:S02]  /*5a6a0*/  ISETP.LT.AND P3, PT, R3, c[0x0][0x17c], !P0 ;  /* 0x00005f0003007a0c */ /* 0x000fe40004761270 */
[----:B------:R-:W-:Y:S02]  /*5a6b0*/  IADD3 R3, R252, 0x1b5, RZ ;  /* 0x000001b5fc037810 */ /* 0x000fe40007ffe0ff */
[----:B------:R-:W-:Y:S02]  /*5a6c0*/  ISETP.LT.AND P4, PT, R0, c[0x0][0x17c], !P0 ;  /* 0x00005f0000007a0c */ /* 0x000fe40004781270 */
[----:B------:R-:W-:Y:S02]  /*5a6d0*/  ISETP.LT.AND P5, PT, R3, c[0x0][0x17c], !P0 ;  /* 0x00005f0003007a0c */ /* 0x000fe400047a1270 */
[----:B------:R-:W-:Y:S01]  /*5a6e0*/  IADD3 R0, R252, 0x1b6, RZ ;  /* 0x000001b6fc007810 */ /* 0x000fe20007ffe0ff */
[----:B------:R-:W-:Y:S03]  /*5a6f0*/  @P6 STG.E [R138.64], R247 ;  /* 0x000000f78a006986 */ /* 0x000fe6000c101904 */
[----:B------:R-:W-:Y:S01]  /*5a700*/  ISETP.LT.AND P6, PT, R0, c[0x0][0x17c], !P0 ;  /* 0x00005f0000007a0c */ /* 0x000fe200047c1270 */
[----:B-----5:R1:W-:Y:S04]  /*5a710*/  @P1 STG.E [R132.64], R251 ;  /* 0x000000fb84001986 */ /* 0x0203e8000c101904 */
[----:B--2---:R-:W-:Y:S04]  /*5a720*/  @P2 STG.E [R134.64], R244 ;  /* 0x000000f486002986 */ /* 0x004fe8000c101904 */
[----:B-1----:R-:W2:Y:S04]  /*5a730*/  LDL.LU R251, [R1+0x3a8] ;  /* 0x0003a80001fb7983 */ /* 0x002ea80000300800 */
[----:B------:R-:W5:Y:S04]  /*5a740*/  LDL.LU R238, [R1+0x3ac] ;  /* 0x0003ac0001ee7983 */ /* 0x000f680000300800 */
[----:B---3--:R1:W-:Y:S04]  /*5a750*/  @P3 STG.E [R128.64], R4 ;  /* 0x0000000480003986 */ /* 0x0083e8000c101904 */
[----:B------:R-:W3:Y:S04]  /*5a760*/  LDL.LU.64 R240, [R1+0x50] ;  /* 0x0000500001f07983 */ /* 0x000ee80000300a00 */
[----:B-1----:R-:W3:Y:S04]  /*5a770*/  LDL.LU R4, [R1+0x3c8] ;  /* 0x0003c80001047983 */ /* 0x002ee80000300800 */
[----:B------:R-:W3:Y:S04]  /*5a780*/  LDL.LU R239, [R1+0x3cc] ;  /* 0x0003cc0001ef7983 */ /* 0x000ee80000300800 */
[----:B----4-:R-:W-:Y:S04]  /*5a790*/  @P4 STG.E [R130.64], R5 ;  /* 0x0000000582004986 */ /* 0x010fe8000c101904 */
[----:B------:R1:W-:Y:S04]  /*5a7a0*/  @P5 STG.E [R124.64], R2 ;  /* 0x000000027c005986 */ /* 0x0003e8000c101904 */
[----:B------:R4:W-:Y:S04]  /*5a7b0*/  @P6 STG.E [R126.64], R245 ;  /* 0x000000f57e006986 */ /* 0x0009e8000c101904 */
[----:B-1----:R-:W3:Y:S04]  /*5a7c0*/  LDL.LU R2, [R1+0x1400] ;  /* 0x0014000001027983 */ /* 0x002ee80000300800 */
[----:B------:R-:W3:Y:S04]  /*5a7d0*/  LDL.LU.64 R246, [R1+0x58] ;  /* 0x0000580001f67983 */ /* 0x000ee80000300a00 */
[----:B------:R-:W3:Y:S04]  /*5a7e0*/  LDL.LU R5, [R1+0x3e8] ;  /* 0x0003e80001057983 */ /* 0x000ee80000300800 */
[----:B------:R-:W3:Y:S04]  /*5a7f0*/  LDL.LU R244, [R1+0x3ec] ;  /* 0x0003ec0001f47983 */ /* 0x000ee80000300800 */
[----:B------:R-:W3:Y:S04]  /*5a800*/  LDL.LU.64 R236, [R1+0x60] ;  /* 0x0000600001ec7983 */ /* 0x000ee80000300a00 */
[----:B----4-:R-:W4:Y:S01]  /*5a810*/  LDL.LU R245, [R1+0x408] ;  /* 0x0004080001f57983 */ /* 0x010f220000300800 */
[----:B------:R-:W-:-:S02]  /*5a820*/  IADD3 R3, R252, 0x1b7, RZ ;  /* 0x000001b7fc037810 */ /* 0x000fc40007ffe0ff */
[----:B------:R-:W-:Y:S02]  /*5a830*/  IADD3 R0, R252, 0x1b8, RZ ;  /* 0x000001b8fc007810 */ /* 0x000fe40007ffe0ff */
[----:B------:R-:W-:Y:S02]  /*5a840*/  ISETP.LT.AND P1, PT, R3, c[0x0][0x17c], !P0 ;  /* 0x00005f0003007a0c */ /* 0x000fe40004721270 */
[----:B------:R-:W-:Y:S02]  /*5a850*/  ISETP.LT.AND P2, PT, R0, c[0x0][0x17c], !P0 ;  /* 0x00005f0000007a0c */ /* 0x000fe40004741270 */
[C---:B------:R-:W-:Y:S02]  /*5a860*/  IADD3 R3, R252.reuse, 0x1b9, RZ ;  /* 0x000001b9fc037810 */ /* 0x040fe40007ffe0ff */
[----:B------:R-:W-:Y:S02]  /*5a870*/  IADD3 R0, R252, 0x1ba, RZ ;  /* 0x000001bafc007810 */ /* 0x000fe40007ffe0ff */
[----:B------:R-:W-:-:S02]  /*5a880*/  ISETP.LT.AND P3, PT, R3, c[0x0][0x17c], !P0 ;  /* 0x00005f0003007a0c */ /* 0x000fc40004761270 */
[----:B------:R-:W-:Y:S02]  /*5a890*/  ISETP.LT.AND P4, PT, R0, c[0x0][0x17c], !P0 ;  /* 0x00005f0000007a0c */ /* 0x000fe40004781270 */
[C---:B------:R-:W-:Y:S02]  /*5a8a0*/  IADD3 R3, R252.reuse, 0x1bb, RZ ;  /* 0x000001bbfc037810 */ /* 0x040fe40007ffe0ff */
[----:B------:R-:W-:Y:S02]  /*5a8b0*/  IADD3 R0, R252, 0x1bc, RZ ;  /* 0x000001bcfc007810 */ /* 0x000fe40007ffe0ff */
[----:B------:R-:W-:Y:S02]  /*5a8c0*/  ISETP.LT.AND P5, PT, R3, c[0x0][0x17c], !P0 ;  /* 0x00005f0003007a0c */ /* 0x000fe400047a1270 */
[----:B------:R-:W-:Y:S02]  /*5a8d0*/  ISETP.LT.AND P6, PT, R0, c[0x0][0x17c], !P0 ;  /* 0x00005f0000007a0c */ /* 0x000fe400047c1270 */
[----:B------:R-:W-:-:S02]  /*5a8e0*/  IADD3 R3, R252, 0x1bd, RZ ;  /* 0x000001bdfc037810 */ /* 0x000fc40007ffe0ff */
[----:B------:R-:W-:Y:S01]  /*5a8f0*/  IADD3 R0, R252, 0x1be, RZ ;  /* 0x000001befc007810 */ /* 0x000fe20007ffe0ff */
[----:B------:R1:W-:Y:S01]  /*5a900*/  @P1 STG.E [R94.64], R250 ;  /* 0x000000fa5e001986 */ /* 0x0003e2000c101904 */
[----:B------:R-:W-:-:S03]  /*5a910*/  ISETP.LT.AND P1, PT, R3, c[0x0][0x17c], !P0 ;  /* 0x00005f0003007a0c */ /* 0x000fc60004721270 */
[----:B-1----:R-:W4:Y:S04]  /*5a920*/  LDL.LU R250, [R1+0x40c] ;  /* 0x00040c0001fa7983 */ /* 0x002f280000300800 */
[----:B--2---:R1:W-:Y:S01]  /*5a930*/  @P2 STG.E [R242.64], R251 ;  /* 0x000000fbf2002986 */ /* 0x0043e2000c101904 */
[----:B------:R-:W-:-:S03]  /*5a940*/  ISETP.LT.AND P2, PT, R0, c[0x0][0x17c], !P0 ;  /* 0x00005f0000007a0c */ /* 0x000fc60004741270 */
[----:B-----5:R-:W-:Y:S04]  /*5a950*/  @P3 STG.E [R88.64], R238 ;  /* 0x000000ee58003986 */ /* 0x020fe8000c101904 */
[----:B-1----:R-:W2:Y:S04]  /*5a960*/  LDL.LU.64 R242, [R1+0x68] ;  /* 0x0000680001f27983 */ /* 0x002ea80000300a00 */
[----:B---3--:R1:W-:Y:S04]  /*5a970*/  @P4 STG.E [R240.64], R4 ;  /* 0x00000004f0004986 */ /* 0x0083e8000c101904 */
[----:B------:R-:W-:Y:S04]  /*5a980*/  @P5 STG.E [R82.64], R239 ;  /* 0x000000ef52005986 */ /* 0x000fe8000c101904 */
[----:B-1----:R-:W3:Y:S04]  /*5a990*/  LDL.LU.64 R240, [R1+0x70] ;  /* 0x0000700001f07983 */ /* 0x002ee80000300a00 */
[----:B------:R-:W2:Y:S04]  /*5a9a0*/  LDS.128 R124, [R2] ;  /* 0x00000000027c7984 */ /* 0x000ea80000000c00 */
[----:B------:R-:W-:Y:S04]  /*5a9b0*/  LDS.128 R140, [R2+0x800] ;  /* 0x00080000028c7984 */ /* 0x000fe80000000c00 */
[----:B------:R1:W-:Y:S04]  /*5a9c0*/  @P6 STG.E [R246.64], R5 ;  /* 0x00000005f6006986 */ /* 0x0003e8000c101904 */
[----:B------:R-:W-:Y:S04]  /*5a9d0*/  @P1 STG.E [R76.64], R244 ;  /* 0x000000f44c001986 */ /* 0x000fe8000c101904 */
[----:B------:R-:W-:Y:S04]  /*5a9e0*/  LDS.128 R156, [R2+0x1000] ;  /* 0x00100000029c7984 */ /* 0x000fe80000000c00 */
[----:B-1----:R-:W5:Y:S04]  /*5a9f0*/  LDL.LU.64 R246, [R1+0x78] ;  /* 0x0000780001f67983 */ /* 0x002f680000300a00 */
[----:B----4-:R1:W-:Y:S04]  /*5aa00*/  @P2 STG.E [R236.64], R245 ;  /* 0x000000f5ec002986 */ /* 0x0103e8000c101904 */
[----:B------:R-:W-:Y:S04]  /*5aa10*/  LDS.128 R172, [R2+0x1800] ;  /* 0x0018000002ac7984 */ /* 0x000fe80000000c00 */
[----:B-1----:R-:W4:Y:S01]  /*5aa20*/  LDL.LU.64 R244, [R1+0x80] ;  /* 0x0000800001f47983 */ /* 0x002f220000300a00 */
[----:B------:R-:W-:-:S02]  /*5aa30*/  LOP3.LUT R251, R2, 0x20, RZ, 0x3c, !PT ;  /* 0x0000002002fb7812 */ /* 0x000fc400078e3cff */
[C---:B------:R-:W-:Y:S01]  /*5aa40*/  LOP3.LUT R4, R2.reuse, 0x40, RZ, 0x3c, !PT ;  /* 0x0000004002047812 */ /* 0x040fe200078e3cff */
[----:B------:R-:W4:Y:S04]  /*5aa50*/  LDL.LU.64 R236, [R1+0x88] ;  /* 0x0000880001ec7983 */ /* 0x000f280000300a00 */
[----:B------:R-:W3:Y:S01]  /*5aa60*/  LDS.128 R128, [R251] ;  /* 0x00000000fb807984 */ /* 0x000ee20000000c00 */
[----:B------:R-:W-:-:S03]  /*5aa70*/  LOP3.LUT R5, R2, 0x60, RZ, 0x3c, !PT ;  /* 0x0000006002057812 */ /* 0x000fc600078e3cff */
[----:B------:R-:W5:Y:S04]  /*5aa80*/  LDS.128 R132, [R4] ;  /* 0x0000000004847984 */ /* 0x000f680000000c00 */
[----:B------:R-:W4:Y:S01]  /*5aa90*/  LDS.128 R136, [R5] ;  /* 0x0000000005887984 */ /* 0x000f220000000c00 */
[C---:B------:R-:W-:Y:S02]  /*5aaa0*/  IADD3 R3, R252.reuse, 0x1bf, RZ ;  /* 0x000001bffc037810 */ /* 0x040fe40007ffe0ff */
[----:B------:R-:W-:Y:S01]  /*5aab0*/  IADD3 R0, R252, 0x1c0, RZ ;  /* 0x000001c0fc007810 */ /* 0x000fe20007ffe0ff */
[----:B------:R-:W1:Y:S01]  /*5aac0*/  LDS.128 R144, [R251+0x800] ;  /* 0x00080000fb907984 */ /* 0x000e620000000c00 */
[----:B------:R-:W-:Y:S02]  /*5aad0*/  ISETP.LT.AND P3, PT, R3, c[0x0][0x17c], !P0 ;  /* 0x00005f0003007a0c */ /* 0x000fe40004761270 */
[----:B------:R-:W-:Y:S01]  /*5aae0*/  ISETP.LT.AND P4, PT, R0, c[0x0][0x17c], !P0 ;  /* 0x00005f0000007a0c */ /* 0x000fe20004781270 */
[----:B------:R-:W1:Y:S01]  /*5aaf0*/  LDS.128 R148, [R4+0x800] ;  /* 0x0008000004947984 */ /* 0x000e620000000c00 */
[----:B------:R-:W-:-:S02]  /*5ab00*/  IADD3 R3, R252, 0x1c1, RZ ;  /* 0x000001c1fc037810 */ /* 0x000fc40007ffe0ff */
[----:B------:R-:W-:Y:S01]  /*5ab10*/  IADD3 R0, R252, 0x1c2, RZ ;  /* 0x000001c2fc007810 */ /* 0x000fe20007ffe0ff */
[----:B------:R-:W1:Y:S01]  /*5ab20*/  LDS.128 R152, [R5+0x800] ;  /* 0x0008000005987984 */ /* 0x000e620000000c00 */
[----:B------:R-:W-:Y:S02]  /*5ab30*/  ISETP.LT.AND P5, PT, R3, c[0x0][0x17c], !P0 ;  /* 0x00005f0003007a0c */ /* 0x000fe400047a1270 */
[----:B------:R-:W-:Y:S01]  /*5ab40*/  ISETP.LT.AND P6, PT, R0, c[0x0][0x17c], !P0 ;  /* 0x00005f0000007a0c */ /* 0x000fe200047c1270 */
[----:B------:R-:W1:Y:S01]  /*5ab50*/  LDS.128 R160, [R251+0x1000] ;  /* 0x00100000fba07984 */ /* 0x000e620000000c00 */
[C---:B------:R-:W-:Y:S02]  /*5ab60*/  IADD3 R3, R252.reuse, 0x1c3, RZ ;  /* 0x000001c3fc037810 */ /* 0x040fe40007ffe0ff */
[----:B------:R-:W-:Y:S01]  /*5ab70*/  IADD3 R0, R252, 0x1c4, RZ ;  /* 0x000001c4fc007810 */ /* 0x000fe20007ffe0ff */
[----:B------:R-:W1:Y:S01]  /*5ab80*/  LDS.128 R164, [R4+0x1000] ;  /* 0x0010000004a47984 */ /* 0x000e620000000c00 */
[----:B------:R-:W-:-:S02]  /*5ab90*/  ISETP.LT.AND P1, PT, R3, c[0x0][0x17c], !P0 ;  /* 0x00005f0003007a0c */ /* 0x000fc40004721270 */
[----:B------:R-:W-:Y:S01]  /*5aba0*/  ISETP.LT.AND P2, PT, R0, c[0x0][0x17c], !P0 ;  /* 0x00005f0000007a0c */ /* 0x000fe20004741270 */
[----:B------:R-:W1:Y:S01]  /*5abb0*/  LDS.128 R168, [R5+0x1000] ;  /* 0x0010000005a87984 */ /* 0x000e620000000c00 */
[C---:B------:R-:W-:Y:S02]  /*5abc0*/  IADD3 R3, R252.reuse, 0x1c5, RZ ;  /* 0x000001c5fc037810 */ /* 0x040fe40007ffe0ff */
[----:B------:R-:W-:Y:S01]  /*5abd0*/  IADD3 R0, R252, 0x1c6, RZ ;  /* 0x000001c6fc007810 */ /* 0x000fe20007ffe0ff */
[----:B------:R-:W-:Y:S01]  /*5abe0*/  @P3 STG.E [R70.64], R250 ;  /* 0x000000fa46003986 */ /* 0x000fe2000c101904 */
[----:B------:R-:W-:-:S03]  /*5abf0*/  ISETP.LT.AND P3, PT, R3, c[0x0][0x17c], !P0 ;  /* 0x00005f0003007a0c */ /* 0x000fc60004761270 */
[----:B------:R-:W1:Y:S04]  /*5ac00*/  LDS.128 R176, [R251+0x1800] ;  /* 0x00180000fbb07984 */ /* 0x000e680000000c00 */
[----:B------:R-:W1:Y:S04]  /*5ac10*/  LDS.128 R180, [R4+0x1800] ;  /* 0x0018000004b47984 */ /* 0x000e680000000c00 */
[----:B------:R-:W1:Y:S04]  /*5ac20*/  LDS.128 R184, [R5+0x1800] ;  /* 0x0018000005b87984 */ /* 0x000e680000000c00 */
[----:B--2---:R2:W-:Y:S01]  /*5ac30*/  @P4 STG.E [R242.64], R124 ;  /* 0x0000007cf2004986 */ /* 0x0045e2000c101904 */
[----:B------:R-:W-:-:S03]  /*5ac40*/  ISETP.LT.AND P4, PT, R0, c[0x0][0x17c], !P0 ;  /* 0x00005f0000007a0c */ /* 0x000fc60004781270 */
[----:B------:R-:W-:Y:S04]  /*5ac50*/  @P5 STG.E [R64.64], R125 ;  /* 0x0000007d40005986 */ /* 0x000fe8000c101904 */
[----:B--2---:R-:W1:Y:S04]  /*5ac60*/  LDL.LU.64 R242, [R1+0x90] ;  /* 0x0000900001f27983 */ /* 0x004e680000300a00 */
[----:B---3--:R2:W-:Y:S04]  /*5ac70*/  @P6 STG.E [R240.64], R128 ;  /* 0x00000080f0006986 */ /* 0x0085e8000c101904 */
[----:B------:R-:W-:Y:S04]  /*5ac80*/  @P1 STG.E [R58.64], R129 ;  /* 0x000000813a001986 */ /* 0x000fe8000c101904 */
[----:B--2---:R-:W2:Y:S04]  /*5ac90*/  LDL.LU.64 R240, [R1+0x98] ;  /* 0x0000980001f07983 */ /* 0x004ea80000300a00 */
[----:B-----5:R3:W-:Y:S04]  /*5aca0*/  @P2 STG.E [R246.64], R132 ;  /* 0x00000084f6002986 */ /* 0x0207e8000c101904 */
[----:B------:R-:W-:Y:S04]  /*5acb0*/  @P3 STG.E [R52.64], R133 ;  /* 0x0000008534003986 */ /* 0x000fe8000c101904 */
[----:B---3--:R-:W3:Y:S04]  /*5acc0*/  LDL.LU.64 R246, [R1+0xa0] ;  /* 0x0000a00001f67983 */ /* 0x008ee80000300a00 */
[----:B----4-:R4:W-:Y:S04]  /*5acd0*/  @P4 STG.E [R244.64], R136 ;  /* 0x00000088f4004986 */ /* 0x0109e8000c101904 */
[----:B----4-:R-:W4:Y:S01]  /*5ace0*/  LDL.LU.64 R244, [R1+0xa8] ;  /* 0x0000a80001f47983 */ /* 0x010f220000300a00 */
        /* <DEDUP_REMOVED lines=16> */
[----:B------:R1:W-:Y:S01]  /*5adf0*/  @P6 STG.E [R236.64], R140 ;  /* 0x0000008cec006986 */ /* 0x0003e2000c101904 */
[----:B------:R-:W-:Y:S02]  /*5ae00*/  ISETP.LT.AND P6, PT, R0, c[0x0][0x17c], !P0 ;  /* 0x00005f0000007a0c */ /* 0x000fe400047c1270 */
[C---:B------:R-:W-:Y:S02]  /*5ae10*/  IADD3 R3, R252.reuse, 0x1cf, RZ ;  /* 0x000001cffc037810 */ /* 0x040fe40007ffe0ff */
[C---:B------:R-:W-:Y:S01]  /*5ae20*/  IADD3 R0, R252.reuse, 0x1d0, RZ ;  /* 0x000001d0fc007810 */ /* 0x040fe20007ffe0ff */
[----:B------:R1:W-:Y:S01]  /*5ae30*/  @P1 STG.E [R40.64], R141 ;  /* 0x0000008d28001986 */ /* 0x0003e2000c101904 */
[----:B------:R-:W-:Y:S02]  /*5ae40*/  ISETP.LT.AND P1, PT, R3, c[0x0][0x17c], !P0 ;  /* 0x00005f0003007a0c */ /* 0x000fe40004721270 */
[C---:B------:R-:W-:Y:S02]  /*5ae50*/  IADD3 R3, R252.reuse, 0x1d1, RZ ;  /* 0x000001d1fc037810 */ /* 0x040fe40007ffe0ff */
[----:B------:R-:W-:Y:S01]  /*5ae60*/  IADD3 R2, R252, 0x1da, RZ ;  /* 0x000001dafc027810 */ /* 0x000fe20007ffe0ff */
[----:B-1----:R1:W-:Y:S01]  /*5ae70*/  @P2 STG.E [R242.64], R144 ;  /* 0x00000090f2002986 */ /* 0x0023e2000c101904 */
[----:B------:R-:W-:-:S02]  /*5ae80*/  ISETP.LT.AND P2, PT, R0, c[0x0][0x17c], !P0 ;  /* 0x00005f0000007a0c */ /* 0x000fc40004741270 */
[C---:B------:R-:W-:Y:S01]  /*5ae90*/  IADD3 R0, R252.reuse, 0x1d2, RZ ;  /* 0x000001d2fc007810 */ /* 0x040fe20007ffe0ff */
[----:B------:R1:W-:Y:S01]  /*5aea0*/  @P3 STG.E [R34.64], R145 ;  /* 0x0000009122003986 */ /* 0x0003e2000c101904 */
[----:B------:R-:W-:Y:S02]  /*5aeb0*/  ISETP.LT.AND P3, PT, R3, c[0x0][0x17c], !P0 ;  /* 0x00005f0003007a0c */ /* 0x000fe40004761270 */
[----:B------:R-:W-:Y:S01]  /*5aec0*/  IADD3 R3, R252, 0x1d3, RZ ;  /* 0x000001d3fc037810 */ /* 0x000fe20007ffe0ff */
[----:B--2---:R1:W-:Y:S01]  /*5aed0*/  @P4 STG.E [R240.64], R148 ;  /* 0x00000094f0004986 */ /* 0x0043e2000c101904 */
[----:B------:R-:W-:Y:S02]  /*5aee0*/  ISETP.LT.AND P4, PT, R0, c[0x0][0x17c], !P0 ;  /* 0x00005f0000007a0c */ /* 0x000fe40004781270 */
[----:B------:R-:W-:Y:S01]  /*5aef0*/  IADD3 R0, R252, 0x1d4, RZ ;  /* 0x000001d4fc007810 */ /* 0x000fe20007ffe0ff */
[----:B------:R1:W-:Y:S01]  /*5af00*/  @P5 STG.E [R28.64], R149 ;  /* 0x000000951c005986 */ /* 0x0003e2000c101904 */
[----:B------:R-:W-:-:S02]  /*5af10*/  ISETP.LT.AND P5, PT, R3, c[0x0][0x17c], !P0 ;  /* 0x00005f0003007a0c */ /* 0x000fc400047a1270 */
[----:B------:R-:W-:Y:S01]  /*5af20*/  IADD3 R3, R252, 0x1d5, RZ ;  /* 0x000001d5fc037810 */ /* 0x000fe20007ffe0ff */
[----:B---3--:R1:W-:Y:S01]  /*5af30*/  @P6 STG.E [R246.64], R152 ;  /* 0x00000098f6006986 */ /* 0x0083e2000c101904 */
[----:B------:R-:W-:Y:S02]  /*5af40*/  ISETP.LT.AND P6, PT, R0, c[0x0][0x17c], !P0 ;  /* 0x00005f0000007a0c */ /* 0x000fe400047c1270 */
[----:B------:R-:W-:Y:S01]  /*5af50*/  IADD3 R0, R252, 0x1d6, RZ ;  /* 0x000001d6fc007810 */ /* 0x000fe20007ffe0ff */
[----:B----4-:R1:W-:Y:S01]  /*5af60*/  @P1 STG.E [R244.64], R153 ;  /* 0x00000099f4001986 */ /* 0x0103e2000c101904 */
[----:B------:R-:W-:-:S03]  /*5af70*/  ISETP.LT.AND P1, PT, R3, c[0x0][0x17c], !P0 ;  /* 0x00005f0003007a0c */ /* 0x000fc60004721270 */
[----:B------:R1:W-:Y:S01]  /*5af80*/  @P2 STG.E [R22.64], R156 ;  /* 0x0000009c16002986 */ /* 0x0003e2000c101904 */
[----:B------:R-:W-:Y:S02]  /*5af90*/  ISETP.LT.AND P2, PT, R0, c[0x0][0x17c], !P0 ;  /* 0x00005f0000007a0c */ /* 0x000fe40004741270 */
[C---:B------:R-:W-:Y:S01]  /*5afa0*/  IADD3 R0, R252.reuse, 0x1d7, RZ ;  /* 0x000001d7fc007810 */ /* 0x040fe20007ffe0ff */
[----:B------:R1:W-:Y:S01]  /*5afb0*/  @P3 STG.E [R114.64], R157 ;  /* 0x0000009d72003986 */ /* 0x0003e2000c101904 */
[----:B------:R-:W-:Y:S02]  /*5afc0*/  IADD3 R3, R252, 0x1d8, RZ ;  /* 0x000001d8fc037810 */ /* 0x000fe40007ffe0ff */
[----:B------:R-:W-:Y:S02]  /*5afd0*/  ISETP.LT.AND P3, PT, R0, c[0x0][0x17c], !P0 ;  /* 0x00005f0000007a0c */ /* 0x000fe40004761270 */
[----:B------:R-:W-:Y:S01]  /*5afe0*/  IADD3 R0, R252, 0x1d9, RZ ;  /* 0x000001d9fc007810 */ /* 0x000fe20007ffe0ff */
[----:B------:R1:W-:Y:S01]  /*5aff0*/  @P4 STG.E [R108.64], R160 ;  /* 0x000000a06c004986 */ /* 0x0003e2000c101904 */
[----:B------:R-:W-:-:S03]  /*5b000*/  ISETP.LT.AND P4, PT, R3, c[0x0][0x17c], !P0 ;  /* 0x00005f0003007a0c */ /* 0x000fc60004781270 */
[----:B------:R1:W-:Y:S01]  /*5b010*/  @P5 STG.E [R104.64], R161 ;  /* 0x000000a168005986 */ /* 0x0003e2000c101904 */
[----:B------:R-:W-:Y:S02]  /*5b020*/  ISETP.LT.AND P5, PT, R0, c[0x0][0x17c], !P0 ;  /* 0x00005f0000007a0c */ /* 0x000fe400047a1270 */
[----:B------:R-:W-:Y:S01]  /*5b030*/  IADD3 R0, R252, 0x1db, RZ ;  /* 0x000001dbfc007810 */ /* 0x000fe20007ffe0ff */
[----:B------:R1:W-:Y:S01]  /*5b040*/  @P6 STG.E [R8.64], R164 ;  /* 0x000000a408006986 */ /* 0x0003e2000c101904 */
[----:B------:R-:W-:Y:S02]  /*5b050*/  ISETP.LT.AND P6, PT, R2, c[0x0][0x17c], !P0 ;  /* 0x00005f0002007a0c */ /* 0x000fe400047c1270 */
[----:B------:R-:W-:Y:S01]  /*5b060*/  IADD3 R2, R252, 0x1dc, RZ ;  /* 0x000001dcfc027810 */ /* 0x000fe20007ffe0ff */
[----:B------:R1:W-:Y:S01]  /*5b070*/  @P1 STG.E [R100.64], R165 ;  /* 0x000000a564001986 */ /* 0x0003e2000c101904 */
[----:B------:R-:W-:Y:S02]  /*5b080*/  ISETP.LT.AND P1, PT, R0, c[0x0][0x17c], !P0 ;  /* 0x00005f0000007a0c */ /* 0x000fe40004721270 */
[----:B------:R-:W-:Y:S01]  /*5b090*/  IADD3 R0, R252, 0x1dd, RZ ;  /* 0x000001ddfc007810 */ /* 0x000fe20007ffe0ff */
[----:B------:R1:W-:Y:S01]  /*5b0a0*/  @P2 STG.E [R120.64], R168 ;  /* 0x000000a878002986 */ /* 0x0003e2000c101904 */
[----:B------:R-:W-:-:S02]  /*5b0b0*/  ISETP.LT.AND P2, PT, R2, c[0x0][0x17c], !P0 ;  /* 0x00005f0002007a0c */ /* 0x000fc40004741270 */
        /* <DEDUP_REMOVED lines=102> */
[----:B------:R-:W-:Y:S01]  /*5b720*/  ISETP.LT.AND P0, PT, R0, c[0x0][0x17c], !P0 ;  /* 0x00005f0000007a0c */ /* 0x000fe20004701270 */
[----:B------:R1:W-:Y:S04]  /*5b730*/  @P1 STG.E [R18.64], R175 ;  /* 0x000000af12001986 */ /* 0x0003e8000c101904 */
[----:B------:R1:W-:Y:S04]  /*5b740*/  @P2 STG.E [R16.64], R178 ;  /* 0x000000b210002986 */ /* 0x0003e8000c101904 */
[----:B------:R1:W-:Y:S04]  /*5b750*/  @P3 STG.E [R14.64], R179 ;  /* 0x000000b30e003986 */ /* 0x0003e8000c101904 */
[----:B------:R1:W-:Y:S04]  /*5b760*/  @P4 STG.E [R12.64], R182 ;  /* 0x000000b60c004986 */ /* 0x0003e8000c101904 */
[----:B------:R1:W-:Y:S04]  /*5b770*/  @P5 STG.E [R10.64], R183 ;  /* 0x000000b70a005986 */ /* 0x0003e8000c101904 */
[----:B------:R1:W-:Y:S01]  /*5b780*/  @P6 STG.E [R248.64], R186 ;  /* 0x000000baf8006986 */ /* 0x0003e2000c101904 */
[----:B------:R-:W-:Y:S05]  /*5b790*/  @!P0 EXIT ;  /* 0x000000000000894d */ /* 0x000fea0003800000 */
[----:B------:R-:W-:Y:S01]  /*5b7a0*/  STG.E [R6.64], R187 ;  /* 0x000000bb06007986 */ /* 0x000fe2000c101904 */
[----:B------:R-:W-:Y:S05]  /*5b7b0*/  EXIT ;  /* 0x000000000000794d */ /* 0x000fea0003800000 */
.L_x_3:
[----:B------:R-:W-:-:S00]  /*5b7c0*/  BRA `(.L_x_3) ;  /* 0xfffffff000007947 */ /* 0x000fc0000383ffff */
[----:B------:R-:W-:-:S00]  /*5b7d0*/  NOP ;  /* 0x0000000000007918 */ /* 0x000fc00000000000 */
        /* <DEDUP_REMOVED lines=10> */
.L_x_4:


//--------------------- .nv.shared.matmul_kernel  --------------------------
	.section	.nv.shared.matmul_kernel,"aw",@nobits
	.sectionflags	@""
	.align	16
